//
// Generated by NVIDIA NVVM Compiler
//
// Compiler Build ID: CL-36424714
// Cuda compilation tools, release 13.0, V13.0.88
// Based on NVVM 20.0.0
//

.version 9.0
.target sm_100
.address_size 64

	// .globl	_Z16color_jpl_kerneliiPiS_S_S_
.extern .func  (.param .b32 func_retval0) vprintf
(
	.param .b64 vprintf_param_0,
	.param .b64 vprintf_param_1
)
;
// _ZZN3cub18CUB_300001_SM_10006detail6reduce28DeviceReduceSingleTileKernelINS2_10policy_hubIljN4cuda3std3__44plusIlEEE10Policy1000EN6thrust24THRUST_300001_SM_1000_NS18transform_iteratorINSD_6detail14equal_to_valueIiEENSF_15normal_iteratorINSD_10device_ptrIiEEEEllEEPljS9_llNS7_10__identityEEEvT0_T1_T2_T3_T4_T6_E12temp_storage has been demoted
// _ZZN3cub18CUB_300001_SM_10006detail6reduce18DeviceReduceKernelINS2_10policy_hubIljN4cuda3std3__44plusIlEEE10Policy1000EN6thrust24THRUST_300001_SM_1000_NS18transform_iteratorINSD_6detail14equal_to_valueIiEENSF_15normal_iteratorINSD_10device_ptrIiEEEEllEEjS9_lNS7_10__identityEEEvT0_PT3_T1_NS0_13GridEvenShareISR_EET2_T4_E12temp_storage has been demoted
// _ZZN3cub18CUB_300001_SM_10006detail6reduce28DeviceReduceSingleTileKernelINS2_10policy_hubIljN4cuda3std3__44plusIlEEE10Policy1000EPlSC_iS9_llNS7_10__identityEEEvT0_T1_T2_T3_T4_T6_E12temp_storage has been demoted
// _ZZN3cub18CUB_300001_SM_10006detail6reduce28DeviceReduceSingleTileKernelINS2_10policy_hubIlyN4cuda3std3__44plusIlEEE10Policy1000EN6thrust24THRUST_300001_SM_1000_NS18transform_iteratorINSD_6detail14equal_to_valueIiEENSF_15normal_iteratorINSD_10device_ptrIiEEEEllEEPlyS9_llNS7_10__identityEEEvT0_T1_T2_T3_T4_T6_E12temp_storage has been demoted
// _ZZN3cub18CUB_300001_SM_10006detail6reduce18DeviceReduceKernelINS2_10policy_hubIlyN4cuda3std3__44plusIlEEE10Policy1000EN6thrust24THRUST_300001_SM_1000_NS18transform_iteratorINSD_6detail14equal_to_valueIiEENSF_15normal_iteratorINSD_10device_ptrIiEEEEllEEyS9_lNS7_10__identityEEEvT0_PT3_T1_NS0_13GridEvenShareISR_EET2_T4_E12temp_storage has been demoted
// _ZZN3cub18CUB_300001_SM_10006detail6reduce28DeviceReduceSingleTileKernelINS2_10policy_hubIlyN4cuda3std3__44plusIlEEE10Policy1000EPlSC_iS9_llNS7_10__identityEEEvT0_T1_T2_T3_T4_T6_E12temp_storage has been demoted
.global .align 1 .b8 _ZN34_INTERNAL_9545930d_4_k_cu_790785674cuda3std3__45__cpo5beginE[1];
.global .align 1 .b8 _ZN34_INTERNAL_9545930d_4_k_cu_790785674cuda3std3__45__cpo3endE[1];
.global .align 1 .b8 _ZN34_INTERNAL_9545930d_4_k_cu_790785674cuda3std3__45__cpo6cbeginE[1];
.global .align 1 .b8 _ZN34_INTERNAL_9545930d_4_k_cu_790785674cuda3std3__45__cpo4cendE[1];
.global .align 1 .b8 _ZN34_INTERNAL_9545930d_4_k_cu_790785674cuda3std3__45__cpo6rbeginE[1];
.global .align 1 .b8 _ZN34_INTERNAL_9545930d_4_k_cu_790785674cuda3std3__45__cpo4rendE[1];
.global .align 1 .b8 _ZN34_INTERNAL_9545930d_4_k_cu_790785674cuda3std3__45__cpo7crbeginE[1];
.global .align 1 .b8 _ZN34_INTERNAL_9545930d_4_k_cu_790785674cuda3std3__45__cpo5crendE[1];
.global .align 1 .b8 _ZN34_INTERNAL_9545930d_4_k_cu_790785674cuda3std3__436_GLOBAL__N__9545930d_4_k_cu_790785676ignoreE[1];
.global .align 1 .b8 _ZN34_INTERNAL_9545930d_4_k_cu_790785674cuda3std3__419piecewise_constructE[1];
.global .align 1 .b8 _ZN34_INTERNAL_9545930d_4_k_cu_790785674cuda3std3__48in_placeE[1];
.global .align 1 .b8 _ZN34_INTERNAL_9545930d_4_k_cu_790785674cuda3std3__420unreachable_sentinelE[1];
.global .align 1 .b8 _ZN34_INTERNAL_9545930d_4_k_cu_790785674cuda3std3__47nulloptE[1];
.global .align 1 .b8 _ZN34_INTERNAL_9545930d_4_k_cu_790785674cuda3std3__48unexpectE[1];
.global .align 1 .b8 _ZN34_INTERNAL_9545930d_4_k_cu_790785674cuda3std6ranges3__45__cpo4swapE[1];
.global .align 1 .b8 _ZN34_INTERNAL_9545930d_4_k_cu_790785674cuda3std6ranges3__45__cpo9iter_moveE[1];
.global .align 1 .b8 _ZN34_INTERNAL_9545930d_4_k_cu_790785674cuda3std6ranges3__45__cpo5beginE[1];
.global .align 1 .b8 _ZN34_INTERNAL_9545930d_4_k_cu_790785674cuda3std6ranges3__45__cpo3endE[1];
.global .align 1 .b8 _ZN34_INTERNAL_9545930d_4_k_cu_790785674cuda3std6ranges3__45__cpo6cbeginE[1];
.global .align 1 .b8 _ZN34_INTERNAL_9545930d_4_k_cu_790785674cuda3std6ranges3__45__cpo4cendE[1];
.global .align 1 .b8 _ZN34_INTERNAL_9545930d_4_k_cu_790785674cuda3std6ranges3__45__cpo7advanceE[1];
.global .align 1 .b8 _ZN34_INTERNAL_9545930d_4_k_cu_790785674cuda3std6ranges3__45__cpo9iter_swapE[1];
.global .align 1 .b8 _ZN34_INTERNAL_9545930d_4_k_cu_790785674cuda3std6ranges3__45__cpo4nextE[1];
.global .align 1 .b8 _ZN34_INTERNAL_9545930d_4_k_cu_790785674cuda3std6ranges3__45__cpo4prevE[1];
.global .align 1 .b8 _ZN34_INTERNAL_9545930d_4_k_cu_790785674cuda3std6ranges3__45__cpo4dataE[1];
.global .align 1 .b8 _ZN34_INTERNAL_9545930d_4_k_cu_790785674cuda3std6ranges3__45__cpo5cdataE[1];
.global .align 1 .b8 _ZN34_INTERNAL_9545930d_4_k_cu_790785674cuda3std6ranges3__45__cpo4sizeE[1];
.global .align 1 .b8 _ZN34_INTERNAL_9545930d_4_k_cu_790785674cuda3std6ranges3__45__cpo5ssizeE[1];
.global .align 1 .b8 _ZN34_INTERNAL_9545930d_4_k_cu_790785674cuda3std6ranges3__45__cpo8distanceE[1];
.global .align 1 .b8 _ZN34_INTERNAL_9545930d_4_k_cu_790785676thrust24THRUST_300001_SM_1000_NS8cuda_cub3parE[1];
.global .align 1 .b8 _ZN34_INTERNAL_9545930d_4_k_cu_790785676thrust24THRUST_300001_SM_1000_NS8cuda_cub10par_nosyncE[1];
.global .align 1 .b8 _ZN34_INTERNAL_9545930d_4_k_cu_790785676thrust24THRUST_300001_SM_1000_NS6system6detail10sequential3seqE[1];
.global .align 1 .b8 _ZN34_INTERNAL_9545930d_4_k_cu_790785676thrust24THRUST_300001_SM_1000_NS12placeholders2_1E[1];
.global .align 1 .b8 _ZN34_INTERNAL_9545930d_4_k_cu_790785676thrust24THRUST_300001_SM_1000_NS12placeholders2_2E[1];
.global .align 1 .b8 _ZN34_INTERNAL_9545930d_4_k_cu_790785676thrust24THRUST_300001_SM_1000_NS12placeholders2_3E[1];
.global .align 1 .b8 _ZN34_INTERNAL_9545930d_4_k_cu_790785676thrust24THRUST_300001_SM_1000_NS12placeholders2_4E[1];
.global .align 1 .b8 _ZN34_INTERNAL_9545930d_4_k_cu_790785676thrust24THRUST_300001_SM_1000_NS12placeholders2_5E[1];
.global .align 1 .b8 _ZN34_INTERNAL_9545930d_4_k_cu_790785676thrust24THRUST_300001_SM_1000_NS12placeholders2_6E[1];
.global .align 1 .b8 _ZN34_INTERNAL_9545930d_4_k_cu_790785676thrust24THRUST_300001_SM_1000_NS12placeholders2_7E[1];
.global .align 1 .b8 _ZN34_INTERNAL_9545930d_4_k_cu_790785676thrust24THRUST_300001_SM_1000_NS12placeholders2_8E[1];
.global .align 1 .b8 _ZN34_INTERNAL_9545930d_4_k_cu_790785676thrust24THRUST_300001_SM_1000_NS12placeholders2_9E[1];
.global .align 1 .b8 _ZN34_INTERNAL_9545930d_4_k_cu_790785676thrust24THRUST_300001_SM_1000_NS12placeholders3_10E[1];
.global .align 1 .b8 _ZN34_INTERNAL_9545930d_4_k_cu_790785676thrust24THRUST_300001_SM_1000_NS3seqE[1];
.global .align 1 .b8 $str[29] = {73, 110, 115, 105, 100, 101, 32, 102, 111, 114, 32, 108, 111, 111, 112, 32, 37, 100, 32, 37, 100, 32, 37, 100, 32, 37, 100, 10};
.global .align 1 .b8 $str$1[35] = {73, 110, 115, 105, 100, 101, 32, 97, 102, 116, 101, 114, 32, 102, 111, 114, 32, 108, 111, 111, 112, 32, 37, 100, 32, 37, 100, 32, 37, 100, 32, 37, 100, 10};
.global .align 1 .b8 $str$2[13] = {37, 100, 32, 37, 100, 32, 37, 100, 32, 37, 100, 10};

.visible .entry _Z16color_jpl_kerneliiPiS_S_S_(
	.param .u32 _Z16color_jpl_kerneliiPiS_S_S__param_0,
	.param .u32 _Z16color_jpl_kerneliiPiS_S_S__param_1,
	.param .u64 .ptr .align 1 _Z16color_jpl_kerneliiPiS_S_S__param_2,
	.param .u64 .ptr .align 1 _Z16color_jpl_kerneliiPiS_S_S__param_3,
	.param .u64 .ptr .align 1 _Z16color_jpl_kerneliiPiS_S_S__param_4,
	.param .u64 .ptr .align 1 _Z16color_jpl_kerneliiPiS_S_S__param_5
)
{
	.local .align 16 .b8 	__local_depot0[16];
	.reg .b64 	%SP;
	.reg .b64 	%SPL;
	.reg .pred 	%p<13>;
	.reg .b16 	%rs<8>;
	.reg .b32 	%r<45>;
	.reg .b64 	%rd<33>;

	mov.u64 	%SPL, __local_depot0;
	cvta.local.u64 	%SP, %SPL;
	ld.param.u32 	%r29, [_Z16color_jpl_kerneliiPiS_S_S__param_0];
	ld.param.u32 	%r30, [_Z16color_jpl_kerneliiPiS_S_S__param_1];
	ld.param.u64 	%rd8, [_Z16color_jpl_kerneliiPiS_S_S__param_4];
	ld.param.u64 	%rd9, [_Z16color_jpl_kerneliiPiS_S_S__param_5];
	cvta.to.global.u64 	%rd1, %rd8;
	cvta.to.global.u64 	%rd2, %rd9;
	add.u64 	%rd10, %SP, 0;
	add.u64 	%rd3, %SPL, 0;
	mov.u32 	%r31, %tid.x;
	mov.u32 	%r32, %ctaid.x;
	mov.u32 	%r1, %ntid.x;
	mad.lo.s32 	%r43, %r32, %r1, %r31;
	setp.ge.s32 	%p1, %r43, %r29;
	@%p1 bra 	$L__BB0_12;
	mov.u32 	%r33, %nctaid.x;
	mul.lo.s32 	%r3, %r1, %r33;
$L__BB0_2:
	mul.wide.s32 	%rd11, %r43, 4;
	add.s64 	%rd4, %rd2, %rd11;
	ld.global.u32 	%r34, [%rd4];
	setp.ne.s32 	%p2, %r34, -1;
	@%p2 bra 	$L__BB0_11;
	ld.param.u64 	%rd31, [_Z16color_jpl_kerneliiPiS_S_S__param_2];
	add.s64 	%rd13, %rd1, %rd11;
	ld.global.u32 	%r5, [%rd13];
	cvta.to.global.u64 	%rd14, %rd31;
	add.s64 	%rd5, %rd14, %rd11;
	ld.global.u32 	%r44, [%rd5];
	ld.global.u32 	%r35, [%rd5+4];
	setp.ge.s32 	%p3, %r44, %r35;
	@%p3 bra 	$L__BB0_10;
	mov.b16 	%rs6, 1;
$L__BB0_5:
	ld.param.u64 	%rd32, [_Z16color_jpl_kerneliiPiS_S_S__param_3];
	cvta.to.global.u64 	%rd15, %rd32;
	mul.wide.s32 	%rd16, %r44, 4;
	add.s64 	%rd17, %rd15, %rd16;
	ld.global.u32 	%r8, [%rd17];
	mul.wide.s32 	%rd18, %r8, 4;
	add.s64 	%rd19, %rd2, %rd18;
	ld.global.u32 	%r9, [%rd19];
	st.local.v4.u32 	[%rd3], {%r9, %r30, %r43, %r8};
	mov.u64 	%rd20, $str;
	cvta.global.u64 	%rd21, %rd20;
	{ // callseq 0, 0
	.param .b64 param0;
	st.param.b64 	[param0], %rd21;
	.param .b64 param1;
	st.param.b64 	[param1], %rd10;
	.param .b32 retval0;
	call.uni (retval0), 
	vprintf, 
	(
	param0, 
	param1
	);
	ld.param.b32 	%r36, [retval0];
	} // callseq 0
	setp.ne.s32 	%p4, %r9, -1;
	setp.ne.s32 	%p5, %r9, %r30;
	and.pred  	%p6, %p4, %p5;
	setp.eq.s32 	%p7, %r43, %r8;
	or.pred  	%p8, %p7, %p6;
	@%p8 bra 	$L__BB0_8;
	st.local.v4.u32 	[%rd3], {%r9, %r30, %r43, %r8};
	mov.u64 	%rd23, $str$1;
	cvta.global.u64 	%rd24, %rd23;
	{ // callseq 1, 0
	.param .b64 param0;
	st.param.b64 	[param0], %rd24;
	.param .b64 param1;
	st.param.b64 	[param1], %rd10;
	.param .b32 retval0;
	call.uni (retval0), 
	vprintf, 
	(
	param0, 
	param1
	);
	ld.param.b32 	%r38, [retval0];
	} // callseq 1
	add.s64 	%rd27, %rd1, %rd18;
	ld.global.u32 	%r26, [%rd27];
	setp.gt.s32 	%p9, %r5, %r26;
	@%p9 bra 	$L__BB0_8;
	st.local.v4.u32 	[%rd3], {%r5, %r26, %r44, %r43};
	mov.u64 	%rd28, $str$2;
	cvta.global.u64 	%rd29, %rd28;
	{ // callseq 2, 0
	.param .b64 param0;
	st.param.b64 	[param0], %rd29;
	.param .b64 param1;
	st.param.b64 	[param1], %rd10;
	.param .b32 retval0;
	call.uni (retval0), 
	vprintf, 
	(
	param0, 
	param1
	);
	ld.param.b32 	%r40, [retval0];
	} // callseq 2
	mov.b16 	%rs6, 0;
$L__BB0_8:
	add.s32 	%r44, %r44, 1;
	ld.global.u32 	%r42, [%rd5+4];
	setp.lt.s32 	%p10, %r44, %r42;
	@%p10 bra 	$L__BB0_5;
	and.b16  	%rs5, %rs6, 255;
	setp.eq.s16 	%p11, %rs5, 0;
	@%p11 bra 	$L__BB0_11;
$L__BB0_10:
	st.global.u32 	[%rd4], %r30;
$L__BB0_11:
	add.s32 	%r43, %r43, %r3;
	setp.lt.s32 	%p12, %r43, %r29;
	@%p12 bra 	$L__BB0_2;
$L__BB0_12:
	ret;

}
	// .globl	_ZN3cub18CUB_300001_SM_10006detail11EmptyKernelIvEEvv
.visible .entry _ZN3cub18CUB_300001_SM_10006detail11EmptyKernelIvEEvv()
{


	ret;

}
	// .globl	_ZN3cub18CUB_300001_SM_10006detail6reduce28DeviceReduceSingleTileKernelINS2_10policy_hubIljN4cuda3std3__44plusIlEEE10Policy1000EN6thrust24THRUST_300001_SM_1000_NS18transform_iteratorINSD_6detail14equal_to_valueIiEENSF_15normal_iteratorINSD_10device_ptrIiEEEEllEEPljS9_llNS7_10__identityEEEvT0_T1_T2_T3_T4_T6_
.visible .entry _ZN3cub18CUB_300001_SM_10006detail6reduce28DeviceReduceSingleTileKernelINS2_10policy_hubIljN4cuda3std3__44plusIlEEE10Policy1000EN6thrust24THRUST_300001_SM_1000_NS18transform_iteratorINSD_6detail14equal_to_valueIiEENSF_15normal_iteratorINSD_10device_ptrIiEEEEllEEPljS9_llNS7_10__identityEEEvT0_T1_T2_T3_T4_T6_(
	.param .align 8 .b8 _ZN3cub18CUB_300001_SM_10006detail6reduce28DeviceReduceSingleTileKernelINS2_10policy_hubIljN4cuda3std3__44plusIlEEE10Policy1000EN6thrust24THRUST_300001_SM_1000_NS18transform_iteratorINSD_6detail14equal_to_valueIiEENSF_15normal_iteratorINSD_10device_ptrIiEEEEllEEPljS9_llNS7_10__identityEEEvT0_T1_T2_T3_T4_T6__param_0[16],
	.param .u64 .ptr .align 1 _ZN3cub18CUB_300001_SM_10006detail6reduce28DeviceReduceSingleTileKernelINS2_10policy_hubIljN4cuda3std3__44plusIlEEE10Policy1000EN6thrust24THRUST_300001_SM_1000_NS18transform_iteratorINSD_6detail14equal_to_valueIiEENSF_15normal_iteratorINSD_10device_ptrIiEEEEllEEPljS9_llNS7_10__identityEEEvT0_T1_T2_T3_T4_T6__param_1,
	.param .u32 _ZN3cub18CUB_300001_SM_10006detail6reduce28DeviceReduceSingleTileKernelINS2_10policy_hubIljN4cuda3std3__44plusIlEEE10Policy1000EN6thrust24THRUST_300001_SM_1000_NS18transform_iteratorINSD_6detail14equal_to_valueIiEENSF_15normal_iteratorINSD_10device_ptrIiEEEEllEEPljS9_llNS7_10__identityEEEvT0_T1_T2_T3_T4_T6__param_2,
	.param .align 1 .b8 _ZN3cub18CUB_300001_SM_10006detail6reduce28DeviceReduceSingleTileKernelINS2_10policy_hubIljN4cuda3std3__44plusIlEEE10Policy1000EN6thrust24THRUST_300001_SM_1000_NS18transform_iteratorINSD_6detail14equal_to_valueIiEENSF_15normal_iteratorINSD_10device_ptrIiEEEEllEEPljS9_llNS7_10__identityEEEvT0_T1_T2_T3_T4_T6__param_3[1],
	.param .u64 _ZN3cub18CUB_300001_SM_10006detail6reduce28DeviceReduceSingleTileKernelINS2_10policy_hubIljN4cuda3std3__44plusIlEEE10Policy1000EN6thrust24THRUST_300001_SM_1000_NS18transform_iteratorINSD_6detail14equal_to_valueIiEENSF_15normal_iteratorINSD_10device_ptrIiEEEEllEEPljS9_llNS7_10__identityEEEvT0_T1_T2_T3_T4_T6__param_4,
	.param .align 1 .b8 _ZN3cub18CUB_300001_SM_10006detail6reduce28DeviceReduceSingleTileKernelINS2_10policy_hubIljN4cuda3std3__44plusIlEEE10Policy1000EN6thrust24THRUST_300001_SM_1000_NS18transform_iteratorINSD_6detail14equal_to_valueIiEENSF_15normal_iteratorINSD_10device_ptrIiEEEEllEEPljS9_llNS7_10__identityEEEvT0_T1_T2_T3_T4_T6__param_5[1]
)
.maxntid 512
.minnctapersm 1
{
	.reg .pred 	%p<140>;
	.reg .b16 	%rs<5>;
	.reg .b32 	%r<365>;
	.reg .b64 	%rd<431>;
	// demoted variable
	.shared .align 8 .b8 _ZZN3cub18CUB_300001_SM_10006detail6reduce28DeviceReduceSingleTileKernelINS2_10policy_hubIljN4cuda3std3__44plusIlEEE10Policy1000EN6thrust24THRUST_300001_SM_1000_NS18transform_iteratorINSD_6detail14equal_to_valueIiEENSF_15normal_iteratorINSD_10device_ptrIiEEEEllEEPljS9_llNS7_10__identityEEEvT0_T1_T2_T3_T4_T6_E12temp_storage[152];
	ld.param.u32 	%r52, [_ZN3cub18CUB_300001_SM_10006detail6reduce28DeviceReduceSingleTileKernelINS2_10policy_hubIljN4cuda3std3__44plusIlEEE10Policy1000EN6thrust24THRUST_300001_SM_1000_NS18transform_iteratorINSD_6detail14equal_to_valueIiEENSF_15normal_iteratorINSD_10device_ptrIiEEEEllEEPljS9_llNS7_10__identityEEEvT0_T1_T2_T3_T4_T6__param_0+8];
	ld.param.u64 	%rd49, [_ZN3cub18CUB_300001_SM_10006detail6reduce28DeviceReduceSingleTileKernelINS2_10policy_hubIljN4cuda3std3__44plusIlEEE10Policy1000EN6thrust24THRUST_300001_SM_1000_NS18transform_iteratorINSD_6detail14equal_to_valueIiEENSF_15normal_iteratorINSD_10device_ptrIiEEEEllEEPljS9_llNS7_10__identityEEEvT0_T1_T2_T3_T4_T6__param_0];
	ld.param.u64 	%rd51, [_ZN3cub18CUB_300001_SM_10006detail6reduce28DeviceReduceSingleTileKernelINS2_10policy_hubIljN4cuda3std3__44plusIlEEE10Policy1000EN6thrust24THRUST_300001_SM_1000_NS18transform_iteratorINSD_6detail14equal_to_valueIiEENSF_15normal_iteratorINSD_10device_ptrIiEEEEllEEPljS9_llNS7_10__identityEEEvT0_T1_T2_T3_T4_T6__param_1];
	ld.param.u32 	%r53, [_ZN3cub18CUB_300001_SM_10006detail6reduce28DeviceReduceSingleTileKernelINS2_10policy_hubIljN4cuda3std3__44plusIlEEE10Policy1000EN6thrust24THRUST_300001_SM_1000_NS18transform_iteratorINSD_6detail14equal_to_valueIiEENSF_15normal_iteratorINSD_10device_ptrIiEEEEllEEPljS9_llNS7_10__identityEEEvT0_T1_T2_T3_T4_T6__param_2];
	ld.param.u64 	%rd50, [_ZN3cub18CUB_300001_SM_10006detail6reduce28DeviceReduceSingleTileKernelINS2_10policy_hubIljN4cuda3std3__44plusIlEEE10Policy1000EN6thrust24THRUST_300001_SM_1000_NS18transform_iteratorINSD_6detail14equal_to_valueIiEENSF_15normal_iteratorINSD_10device_ptrIiEEEEllEEPljS9_llNS7_10__identityEEEvT0_T1_T2_T3_T4_T6__param_4];
	cvta.to.global.u64 	%rd1, %rd51;
	setp.ne.s32 	%p1, %r53, 0;
	@%p1 bra 	$L__BB2_3;
	mov.u32 	%r347, %tid.x;
	setp.ne.s32 	%p139, %r347, 0;
	@%p139 bra 	$L__BB2_52;
	st.global.u64 	[%rd1], %rd50;
	bra.uni 	$L__BB2_52;
$L__BB2_3:
	cvta.to.global.u64 	%rd2, %rd49;
	setp.gt.u32 	%p2, %r53, 3583;
	@%p2 bra 	$L__BB2_28;
	mov.u32 	%r2, %tid.x;
	setp.ge.u32 	%p67, %r2, %r53;
	mov.b64 	%rd418, 0;
	mov.u32 	%r351, %r2;
	@%p67 bra 	$L__BB2_6;
	mul.wide.u32 	%rd239, %r2, 4;
	add.s64 	%rd240, %rd2, %rd239;
	ld.global.u32 	%r194, [%rd240];
	setp.eq.s32 	%p68, %r194, %r52;
	selp.u64 	%rd418, 1, 0, %p68;
	add.s32 	%r351, %r2, 512;
$L__BB2_6:
	setp.ge.u32 	%p69, %r351, %r53;
	@%p69 bra 	$L__BB2_19;
	not.b32 	%r195, %r351;
	add.s32 	%r196, %r53, %r195;
	shr.u32 	%r197, %r196, 9;
	add.s32 	%r5, %r197, 1;
	and.b32  	%r6, %r5, 15;
	setp.lt.u32 	%p70, %r196, 7680;
	@%p70 bra 	$L__BB2_10;
	and.b32  	%r198, %r5, 16777200;
	neg.s32 	%r349, %r198;
	mul.wide.u32 	%rd242, %r351, 4;
	add.s64 	%rd243, %rd242, %rd2;
	add.s64 	%rd408, %rd243, 16384;
$L__BB2_9:
	.pragma "nounroll";
	ld.global.u32 	%r199, [%rd408+-16384];
	setp.eq.s32 	%p71, %r199, %r52;
	selp.u64 	%rd244, 1, 0, %p71;
	add.s64 	%rd245, %rd418, %rd244;
	ld.global.u32 	%r200, [%rd408+-14336];
	setp.eq.s32 	%p72, %r200, %r52;
	selp.u64 	%rd246, 1, 0, %p72;
	add.s64 	%rd247, %rd245, %rd246;
	ld.global.u32 	%r201, [%rd408+-12288];
	setp.eq.s32 	%p73, %r201, %r52;
	selp.u64 	%rd248, 1, 0, %p73;
	add.s64 	%rd249, %rd247, %rd248;
	ld.global.u32 	%r202, [%rd408+-10240];
	setp.eq.s32 	%p74, %r202, %r52;
	selp.u64 	%rd250, 1, 0, %p74;
	add.s64 	%rd251, %rd249, %rd250;
	ld.global.u32 	%r203, [%rd408+-8192];
	setp.eq.s32 	%p75, %r203, %r52;
	selp.u64 	%rd252, 1, 0, %p75;
	add.s64 	%rd253, %rd251, %rd252;
	ld.global.u32 	%r204, [%rd408+-6144];
	setp.eq.s32 	%p76, %r204, %r52;
	selp.u64 	%rd254, 1, 0, %p76;
	add.s64 	%rd255, %rd253, %rd254;
	ld.global.u32 	%r205, [%rd408+-4096];
	setp.eq.s32 	%p77, %r205, %r52;
	selp.u64 	%rd256, 1, 0, %p77;
	add.s64 	%rd257, %rd255, %rd256;
	ld.global.u32 	%r206, [%rd408+-2048];
	setp.eq.s32 	%p78, %r206, %r52;
	selp.u64 	%rd258, 1, 0, %p78;
	add.s64 	%rd259, %rd257, %rd258;
	ld.global.u32 	%r207, [%rd408];
	setp.eq.s32 	%p79, %r207, %r52;
	selp.u64 	%rd260, 1, 0, %p79;
	add.s64 	%rd261, %rd259, %rd260;
	ld.global.u32 	%r208, [%rd408+2048];
	setp.eq.s32 	%p80, %r208, %r52;
	selp.u64 	%rd262, 1, 0, %p80;
	add.s64 	%rd263, %rd261, %rd262;
	ld.global.u32 	%r209, [%rd408+4096];
	setp.eq.s32 	%p81, %r209, %r52;
	selp.u64 	%rd264, 1, 0, %p81;
	add.s64 	%rd265, %rd263, %rd264;
	ld.global.u32 	%r210, [%rd408+6144];
	setp.eq.s32 	%p82, %r210, %r52;
	selp.u64 	%rd266, 1, 0, %p82;
	add.s64 	%rd267, %rd265, %rd266;
	ld.global.u32 	%r211, [%rd408+8192];
	setp.eq.s32 	%p83, %r211, %r52;
	selp.u64 	%rd268, 1, 0, %p83;
	add.s64 	%rd269, %rd267, %rd268;
	ld.global.u32 	%r212, [%rd408+10240];
	setp.eq.s32 	%p84, %r212, %r52;
	selp.u64 	%rd270, 1, 0, %p84;
	add.s64 	%rd271, %rd269, %rd270;
	ld.global.u32 	%r213, [%rd408+12288];
	setp.eq.s32 	%p85, %r213, %r52;
	selp.u64 	%rd272, 1, 0, %p85;
	add.s64 	%rd273, %rd271, %rd272;
	ld.global.u32 	%r214, [%rd408+14336];
	setp.eq.s32 	%p86, %r214, %r52;
	selp.u64 	%rd274, 1, 0, %p86;
	add.s64 	%rd418, %rd273, %rd274;
	add.s32 	%r351, %r351, 8192;
	add.s32 	%r349, %r349, 16;
	add.s64 	%rd408, %rd408, 32768;
	setp.ne.s32 	%p87, %r349, 0;
	@%p87 bra 	$L__BB2_9;
$L__BB2_10:
	setp.eq.s32 	%p88, %r6, 0;
	@%p88 bra 	$L__BB2_19;
	and.b32  	%r13, %r5, 7;
	setp.lt.u32 	%p89, %r6, 8;
	@%p89 bra 	$L__BB2_13;
	mul.wide.u32 	%rd276, %r351, 4;
	add.s64 	%rd277, %rd2, %rd276;
	ld.global.u32 	%r215, [%rd277];
	setp.eq.s32 	%p90, %r215, %r52;
	selp.u64 	%rd278, 1, 0, %p90;
	add.s64 	%rd279, %rd418, %rd278;
	ld.global.u32 	%r216, [%rd277+2048];
	setp.eq.s32 	%p91, %r216, %r52;
	selp.u64 	%rd280, 1, 0, %p91;
	add.s64 	%rd281, %rd279, %rd280;
	ld.global.u32 	%r217, [%rd277+4096];
	setp.eq.s32 	%p92, %r217, %r52;
	selp.u64 	%rd282, 1, 0, %p92;
	add.s64 	%rd283, %rd281, %rd282;
	ld.global.u32 	%r218, [%rd277+6144];
	setp.eq.s32 	%p93, %r218, %r52;
	selp.u64 	%rd284, 1, 0, %p93;
	add.s64 	%rd285, %rd283, %rd284;
	ld.global.u32 	%r219, [%rd277+8192];
	setp.eq.s32 	%p94, %r219, %r52;
	selp.u64 	%rd286, 1, 0, %p94;
	add.s64 	%rd287, %rd285, %rd286;
	ld.global.u32 	%r220, [%rd277+10240];
	setp.eq.s32 	%p95, %r220, %r52;
	selp.u64 	%rd288, 1, 0, %p95;
	add.s64 	%rd289, %rd287, %rd288;
	ld.global.u32 	%r221, [%rd277+12288];
	setp.eq.s32 	%p96, %r221, %r52;
	selp.u64 	%rd290, 1, 0, %p96;
	add.s64 	%rd291, %rd289, %rd290;
	ld.global.u32 	%r222, [%rd277+14336];
	setp.eq.s32 	%p97, %r222, %r52;
	selp.u64 	%rd292, 1, 0, %p97;
	add.s64 	%rd418, %rd291, %rd292;
	add.s32 	%r351, %r351, 4096;
$L__BB2_13:
	setp.eq.s32 	%p98, %r13, 0;
	@%p98 bra 	$L__BB2_19;
	and.b32  	%r16, %r5, 3;
	setp.lt.u32 	%p99, %r13, 4;
	@%p99 bra 	$L__BB2_16;
	mul.wide.u32 	%rd294, %r351, 4;
	add.s64 	%rd295, %rd2, %rd294;
	ld.global.u32 	%r223, [%rd295];
	setp.eq.s32 	%p100, %r223, %r52;
	selp.u64 	%rd296, 1, 0, %p100;
	add.s64 	%rd297, %rd418, %rd296;
	ld.global.u32 	%r224, [%rd295+2048];
	setp.eq.s32 	%p101, %r224, %r52;
	selp.u64 	%rd298, 1, 0, %p101;
	add.s64 	%rd299, %rd297, %rd298;
	ld.global.u32 	%r225, [%rd295+4096];
	setp.eq.s32 	%p102, %r225, %r52;
	selp.u64 	%rd300, 1, 0, %p102;
	add.s64 	%rd301, %rd299, %rd300;
	ld.global.u32 	%r226, [%rd295+6144];
	setp.eq.s32 	%p103, %r226, %r52;
	selp.u64 	%rd302, 1, 0, %p103;
	add.s64 	%rd418, %rd301, %rd302;
	add.s32 	%r351, %r351, 2048;
$L__BB2_16:
	setp.eq.s32 	%p104, %r16, 0;
	@%p104 bra 	$L__BB2_19;
	mul.wide.u32 	%rd303, %r351, 4;
	add.s64 	%rd416, %rd2, %rd303;
	neg.s32 	%r354, %r16;
$L__BB2_18:
	.pragma "nounroll";
	ld.global.u32 	%r227, [%rd416];
	setp.eq.s32 	%p105, %r227, %r52;
	selp.u64 	%rd304, 1, 0, %p105;
	add.s64 	%rd418, %rd418, %rd304;
	add.s64 	%rd416, %rd416, 2048;
	add.s32 	%r354, %r354, 1;
	setp.ne.s32 	%p106, %r354, 0;
	@%p106 bra 	$L__BB2_18;
$L__BB2_19:
	setp.lt.u32 	%p107, %r53, 512;
	@%p107 bra 	$L__BB2_24;
	// begin inline asm
	mov.u32 %r291, %laneid;
	// end inline asm
	mov.b64 	{%r293, %r298}, %rd418;
	mov.b32 	%r299, 1;
	mov.b32 	%r340, 31;
	mov.b32 	%r341, -1;
	// begin inline asm
	shfl.sync.down.b32 %r292, %r293, %r299, %r340, %r341;
	// end inline asm
	// begin inline asm
	shfl.sync.down.b32 %r297, %r298, %r299, %r340, %r341;
	// end inline asm
	mov.b64 	%rd363, {%r292, %r297};
	setp.gt.s32 	%p131, %r291, 30;
	selp.b64 	%rd364, 0, %rd363, %p131;
	add.s64 	%rd365, %rd364, %rd418;
	mov.b64 	{%r303, %r308}, %rd365;
	mov.b32 	%r309, 2;
	// begin inline asm
	shfl.sync.down.b32 %r302, %r303, %r309, %r340, %r341;
	// end inline asm
	// begin inline asm
	shfl.sync.down.b32 %r307, %r308, %r309, %r340, %r341;
	// end inline asm
	mov.b64 	%rd366, {%r302, %r307};
	setp.gt.s32 	%p132, %r291, 29;
	selp.b64 	%rd367, 0, %rd366, %p132;
	add.s64 	%rd368, %rd367, %rd365;
	mov.b64 	{%r313, %r318}, %rd368;
	mov.b32 	%r319, 4;
	// begin inline asm
	shfl.sync.down.b32 %r312, %r313, %r319, %r340, %r341;
	// end inline asm
	// begin inline asm
	shfl.sync.down.b32 %r317, %r318, %r319, %r340, %r341;
	// end inline asm
	mov.b64 	%rd369, {%r312, %r317};
	setp.gt.s32 	%p133, %r291, 27;
	selp.b64 	%rd370, 0, %rd369, %p133;
	add.s64 	%rd371, %rd370, %rd368;
	mov.b64 	{%r323, %r328}, %rd371;
	mov.b32 	%r329, 8;
	// begin inline asm
	shfl.sync.down.b32 %r322, %r323, %r329, %r340, %r341;
	// end inline asm
	// begin inline asm
	shfl.sync.down.b32 %r327, %r328, %r329, %r340, %r341;
	// end inline asm
	mov.b64 	%rd372, {%r322, %r327};
	setp.gt.s32 	%p134, %r291, 23;
	selp.b64 	%rd373, 0, %rd372, %p134;
	add.s64 	%rd374, %rd373, %rd371;
	mov.b64 	{%r333, %r338}, %rd374;
	mov.b32 	%r339, 16;
	// begin inline asm
	shfl.sync.down.b32 %r332, %r333, %r339, %r340, %r341;
	// end inline asm
	// begin inline asm
	shfl.sync.down.b32 %r337, %r338, %r339, %r340, %r341;
	// end inline asm
	mov.b64 	%rd375, {%r332, %r337};
	setp.gt.s32 	%p135, %r291, 15;
	selp.b64 	%rd376, 0, %rd375, %p135;
	add.s64 	%rd430, %rd376, %rd374;
	setp.ne.s32 	%p136, %r291, 0;
	@%p136 bra 	$L__BB2_22;
	shr.u32 	%r342, %r2, 2;
	and.b32  	%r343, %r342, 248;
	mov.u32 	%r344, _ZZN3cub18CUB_300001_SM_10006detail6reduce28DeviceReduceSingleTileKernelINS2_10policy_hubIljN4cuda3std3__44plusIlEEE10Policy1000EN6thrust24THRUST_300001_SM_1000_NS18transform_iteratorINSD_6detail14equal_to_valueIiEENSF_15normal_iteratorINSD_10device_ptrIiEEEEllEEPljS9_llNS7_10__identityEEEvT0_T1_T2_T3_T4_T6_E12temp_storage;
	add.s32 	%r345, %r344, %r343;
	st.shared.u64 	[%r345+16], %rd430;
$L__BB2_22:
	bar.sync 	0;
	setp.ne.s32 	%p137, %r2, 0;
	@%p137 bra 	$L__BB2_50;
	ld.shared.u64 	%rd377, [_ZZN3cub18CUB_300001_SM_10006detail6reduce28DeviceReduceSingleTileKernelINS2_10policy_hubIljN4cuda3std3__44plusIlEEE10Policy1000EN6thrust24THRUST_300001_SM_1000_NS18transform_iteratorINSD_6detail14equal_to_valueIiEENSF_15normal_iteratorINSD_10device_ptrIiEEEEllEEPljS9_llNS7_10__identityEEEvT0_T1_T2_T3_T4_T6_E12temp_storage+24];
	add.s64 	%rd378, %rd377, %rd430;
	ld.shared.u64 	%rd379, [_ZZN3cub18CUB_300001_SM_10006detail6reduce28DeviceReduceSingleTileKernelINS2_10policy_hubIljN4cuda3std3__44plusIlEEE10Policy1000EN6thrust24THRUST_300001_SM_1000_NS18transform_iteratorINSD_6detail14equal_to_valueIiEENSF_15normal_iteratorINSD_10device_ptrIiEEEEllEEPljS9_llNS7_10__identityEEEvT0_T1_T2_T3_T4_T6_E12temp_storage+32];
	add.s64 	%rd380, %rd378, %rd379;
	ld.shared.u64 	%rd381, [_ZZN3cub18CUB_300001_SM_10006detail6reduce28DeviceReduceSingleTileKernelINS2_10policy_hubIljN4cuda3std3__44plusIlEEE10Policy1000EN6thrust24THRUST_300001_SM_1000_NS18transform_iteratorINSD_6detail14equal_to_valueIiEENSF_15normal_iteratorINSD_10device_ptrIiEEEEllEEPljS9_llNS7_10__identityEEEvT0_T1_T2_T3_T4_T6_E12temp_storage+40];
	add.s64 	%rd382, %rd380, %rd381;
	ld.shared.u64 	%rd383, [_ZZN3cub18CUB_300001_SM_10006detail6reduce28DeviceReduceSingleTileKernelINS2_10policy_hubIljN4cuda3std3__44plusIlEEE10Policy1000EN6thrust24THRUST_300001_SM_1000_NS18transform_iteratorINSD_6detail14equal_to_valueIiEENSF_15normal_iteratorINSD_10device_ptrIiEEEEllEEPljS9_llNS7_10__identityEEEvT0_T1_T2_T3_T4_T6_E12temp_storage+48];
	add.s64 	%rd384, %rd382, %rd383;
	ld.shared.u64 	%rd385, [_ZZN3cub18CUB_300001_SM_10006detail6reduce28DeviceReduceSingleTileKernelINS2_10policy_hubIljN4cuda3std3__44plusIlEEE10Policy1000EN6thrust24THRUST_300001_SM_1000_NS18transform_iteratorINSD_6detail14equal_to_valueIiEENSF_15normal_iteratorINSD_10device_ptrIiEEEEllEEPljS9_llNS7_10__identityEEEvT0_T1_T2_T3_T4_T6_E12temp_storage+56];
	add.s64 	%rd386, %rd384, %rd385;
	ld.shared.u64 	%rd387, [_ZZN3cub18CUB_300001_SM_10006detail6reduce28DeviceReduceSingleTileKernelINS2_10policy_hubIljN4cuda3std3__44plusIlEEE10Policy1000EN6thrust24THRUST_300001_SM_1000_NS18transform_iteratorINSD_6detail14equal_to_valueIiEENSF_15normal_iteratorINSD_10device_ptrIiEEEEllEEPljS9_llNS7_10__identityEEEvT0_T1_T2_T3_T4_T6_E12temp_storage+64];
	add.s64 	%rd388, %rd386, %rd387;
	ld.shared.u64 	%rd389, [_ZZN3cub18CUB_300001_SM_10006detail6reduce28DeviceReduceSingleTileKernelINS2_10policy_hubIljN4cuda3std3__44plusIlEEE10Policy1000EN6thrust24THRUST_300001_SM_1000_NS18transform_iteratorINSD_6detail14equal_to_valueIiEENSF_15normal_iteratorINSD_10device_ptrIiEEEEllEEPljS9_llNS7_10__identityEEEvT0_T1_T2_T3_T4_T6_E12temp_storage+72];
	add.s64 	%rd390, %rd388, %rd389;
	ld.shared.u64 	%rd391, [_ZZN3cub18CUB_300001_SM_10006detail6reduce28DeviceReduceSingleTileKernelINS2_10policy_hubIljN4cuda3std3__44plusIlEEE10Policy1000EN6thrust24THRUST_300001_SM_1000_NS18transform_iteratorINSD_6detail14equal_to_valueIiEENSF_15normal_iteratorINSD_10device_ptrIiEEEEllEEPljS9_llNS7_10__identityEEEvT0_T1_T2_T3_T4_T6_E12temp_storage+80];
	add.s64 	%rd392, %rd390, %rd391;
	ld.shared.u64 	%rd393, [_ZZN3cub18CUB_300001_SM_10006detail6reduce28DeviceReduceSingleTileKernelINS2_10policy_hubIljN4cuda3std3__44plusIlEEE10Policy1000EN6thrust24THRUST_300001_SM_1000_NS18transform_iteratorINSD_6detail14equal_to_valueIiEENSF_15normal_iteratorINSD_10device_ptrIiEEEEllEEPljS9_llNS7_10__identityEEEvT0_T1_T2_T3_T4_T6_E12temp_storage+88];
	add.s64 	%rd394, %rd392, %rd393;
	ld.shared.u64 	%rd395, [_ZZN3cub18CUB_300001_SM_10006detail6reduce28DeviceReduceSingleTileKernelINS2_10policy_hubIljN4cuda3std3__44plusIlEEE10Policy1000EN6thrust24THRUST_300001_SM_1000_NS18transform_iteratorINSD_6detail14equal_to_valueIiEENSF_15normal_iteratorINSD_10device_ptrIiEEEEllEEPljS9_llNS7_10__identityEEEvT0_T1_T2_T3_T4_T6_E12temp_storage+96];
	add.s64 	%rd396, %rd394, %rd395;
	ld.shared.u64 	%rd397, [_ZZN3cub18CUB_300001_SM_10006detail6reduce28DeviceReduceSingleTileKernelINS2_10policy_hubIljN4cuda3std3__44plusIlEEE10Policy1000EN6thrust24THRUST_300001_SM_1000_NS18transform_iteratorINSD_6detail14equal_to_valueIiEENSF_15normal_iteratorINSD_10device_ptrIiEEEEllEEPljS9_llNS7_10__identityEEEvT0_T1_T2_T3_T4_T6_E12temp_storage+104];
	add.s64 	%rd398, %rd396, %rd397;
	ld.shared.u64 	%rd399, [_ZZN3cub18CUB_300001_SM_10006detail6reduce28DeviceReduceSingleTileKernelINS2_10policy_hubIljN4cuda3std3__44plusIlEEE10Policy1000EN6thrust24THRUST_300001_SM_1000_NS18transform_iteratorINSD_6detail14equal_to_valueIiEENSF_15normal_iteratorINSD_10device_ptrIiEEEEllEEPljS9_llNS7_10__identityEEEvT0_T1_T2_T3_T4_T6_E12temp_storage+112];
	add.s64 	%rd400, %rd398, %rd399;
	ld.shared.u64 	%rd401, [_ZZN3cub18CUB_300001_SM_10006detail6reduce28DeviceReduceSingleTileKernelINS2_10policy_hubIljN4cuda3std3__44plusIlEEE10Policy1000EN6thrust24THRUST_300001_SM_1000_NS18transform_iteratorINSD_6detail14equal_to_valueIiEENSF_15normal_iteratorINSD_10device_ptrIiEEEEllEEPljS9_llNS7_10__identityEEEvT0_T1_T2_T3_T4_T6_E12temp_storage+120];
	add.s64 	%rd402, %rd400, %rd401;
	ld.shared.u64 	%rd403, [_ZZN3cub18CUB_300001_SM_10006detail6reduce28DeviceReduceSingleTileKernelINS2_10policy_hubIljN4cuda3std3__44plusIlEEE10Policy1000EN6thrust24THRUST_300001_SM_1000_NS18transform_iteratorINSD_6detail14equal_to_valueIiEENSF_15normal_iteratorINSD_10device_ptrIiEEEEllEEPljS9_llNS7_10__identityEEEvT0_T1_T2_T3_T4_T6_E12temp_storage+128];
	add.s64 	%rd404, %rd402, %rd403;
	ld.shared.u64 	%rd405, [_ZZN3cub18CUB_300001_SM_10006detail6reduce28DeviceReduceSingleTileKernelINS2_10policy_hubIljN4cuda3std3__44plusIlEEE10Policy1000EN6thrust24THRUST_300001_SM_1000_NS18transform_iteratorINSD_6detail14equal_to_valueIiEENSF_15normal_iteratorINSD_10device_ptrIiEEEEllEEPljS9_llNS7_10__identityEEEvT0_T1_T2_T3_T4_T6_E12temp_storage+136];
	add.s64 	%rd430, %rd404, %rd405;
	bra.uni 	$L__BB2_50;
$L__BB2_24:
	// begin inline asm
	mov.u32 %r228, %laneid;
	// end inline asm
	and.b32  	%r279, %r2, 992;
	add.s32 	%r280, %r279, 32;
	setp.gt.u32 	%p108, %r280, %r53;
	not.b32 	%r281, %r279;
	add.s32 	%r282, %r53, %r281;
	selp.b32 	%r277, %r282, 31, %p108;
	mov.b64 	{%r230, %r235}, %rd418;
	mov.b32 	%r236, 1;
	mov.b32 	%r278, -1;
	// begin inline asm
	shfl.sync.down.b32 %r229, %r230, %r236, %r277, %r278;
	// end inline asm
	// begin inline asm
	shfl.sync.down.b32 %r234, %r235, %r236, %r277, %r278;
	// end inline asm
	mov.b64 	%rd305, {%r229, %r234};
	setp.lt.s32 	%p109, %r228, %r277;
	selp.b64 	%rd306, %rd305, 0, %p109;
	add.s64 	%rd307, %rd306, %rd418;
	mov.b64 	{%r240, %r245}, %rd307;
	mov.b32 	%r246, 2;
	// begin inline asm
	shfl.sync.down.b32 %r239, %r240, %r246, %r277, %r278;
	// end inline asm
	// begin inline asm
	shfl.sync.down.b32 %r244, %r245, %r246, %r277, %r278;
	// end inline asm
	mov.b64 	%rd308, {%r239, %r244};
	add.s32 	%r283, %r228, 2;
	setp.gt.s32 	%p110, %r283, %r277;
	selp.b64 	%rd309, 0, %rd308, %p110;
	add.s64 	%rd310, %rd309, %rd307;
	mov.b64 	{%r250, %r255}, %rd310;
	mov.b32 	%r256, 4;
	// begin inline asm
	shfl.sync.down.b32 %r249, %r250, %r256, %r277, %r278;
	// end inline asm
	// begin inline asm
	shfl.sync.down.b32 %r254, %r255, %r256, %r277, %r278;
	// end inline asm
	mov.b64 	%rd311, {%r249, %r254};
	add.s32 	%r284, %r228, 4;
	setp.gt.s32 	%p111, %r284, %r277;
	selp.b64 	%rd312, 0, %rd311, %p111;
	add.s64 	%rd313, %rd312, %rd310;
	mov.b64 	{%r260, %r265}, %rd313;
	mov.b32 	%r266, 8;
	// begin inline asm
	shfl.sync.down.b32 %r259, %r260, %r266, %r277, %r278;
	// end inline asm
	// begin inline asm
	shfl.sync.down.b32 %r264, %r265, %r266, %r277, %r278;
	// end inline asm
	mov.b64 	%rd314, {%r259, %r264};
	add.s32 	%r285, %r228, 8;
	setp.gt.s32 	%p112, %r285, %r277;
	selp.b64 	%rd315, 0, %rd314, %p112;
	add.s64 	%rd316, %rd315, %rd313;
	mov.b64 	{%r270, %r275}, %rd316;
	mov.b32 	%r276, 16;
	// begin inline asm
	shfl.sync.down.b32 %r269, %r270, %r276, %r277, %r278;
	// end inline asm
	// begin inline asm
	shfl.sync.down.b32 %r274, %r275, %r276, %r277, %r278;
	// end inline asm
	mov.b64 	%rd317, {%r269, %r274};
	add.s32 	%r286, %r228, 16;
	setp.gt.s32 	%p113, %r286, %r277;
	selp.b64 	%rd318, 0, %rd317, %p113;
	add.s64 	%rd430, %rd318, %rd316;
	setp.ne.s32 	%p114, %r228, 0;
	@%p114 bra 	$L__BB2_26;
	shr.u32 	%r287, %r2, 2;
	and.b32  	%r288, %r287, 248;
	mov.u32 	%r289, _ZZN3cub18CUB_300001_SM_10006detail6reduce28DeviceReduceSingleTileKernelINS2_10policy_hubIljN4cuda3std3__44plusIlEEE10Policy1000EN6thrust24THRUST_300001_SM_1000_NS18transform_iteratorINSD_6detail14equal_to_valueIiEENSF_15normal_iteratorINSD_10device_ptrIiEEEEllEEPljS9_llNS7_10__identityEEEvT0_T1_T2_T3_T4_T6_E12temp_storage;
	add.s32 	%r290, %r289, %r288;
	st.shared.u64 	[%r290+16], %rd430;
$L__BB2_26:
	bar.sync 	0;
	setp.ne.s32 	%p115, %r2, 0;
	@%p115 bra 	$L__BB2_50;
	setp.gt.u32 	%p116, %r53, 32;
	ld.shared.u64 	%rd319, [_ZZN3cub18CUB_300001_SM_10006detail6reduce28DeviceReduceSingleTileKernelINS2_10policy_hubIljN4cuda3std3__44plusIlEEE10Policy1000EN6thrust24THRUST_300001_SM_1000_NS18transform_iteratorINSD_6detail14equal_to_valueIiEENSF_15normal_iteratorINSD_10device_ptrIiEEEEllEEPljS9_llNS7_10__identityEEEvT0_T1_T2_T3_T4_T6_E12temp_storage+24];
	selp.b64 	%rd320, %rd319, 0, %p116;
	add.s64 	%rd321, %rd320, %rd430;
	setp.gt.u32 	%p117, %r53, 64;
	ld.shared.u64 	%rd322, [_ZZN3cub18CUB_300001_SM_10006detail6reduce28DeviceReduceSingleTileKernelINS2_10policy_hubIljN4cuda3std3__44plusIlEEE10Policy1000EN6thrust24THRUST_300001_SM_1000_NS18transform_iteratorINSD_6detail14equal_to_valueIiEENSF_15normal_iteratorINSD_10device_ptrIiEEEEllEEPljS9_llNS7_10__identityEEEvT0_T1_T2_T3_T4_T6_E12temp_storage+32];
	selp.b64 	%rd323, %rd322, 0, %p117;
	add.s64 	%rd324, %rd321, %rd323;
	setp.gt.u32 	%p118, %r53, 96;
	ld.shared.u64 	%rd325, [_ZZN3cub18CUB_300001_SM_10006detail6reduce28DeviceReduceSingleTileKernelINS2_10policy_hubIljN4cuda3std3__44plusIlEEE10Policy1000EN6thrust24THRUST_300001_SM_1000_NS18transform_iteratorINSD_6detail14equal_to_valueIiEENSF_15normal_iteratorINSD_10device_ptrIiEEEEllEEPljS9_llNS7_10__identityEEEvT0_T1_T2_T3_T4_T6_E12temp_storage+40];
	selp.b64 	%rd326, %rd325, 0, %p118;
	add.s64 	%rd327, %rd324, %rd326;
	setp.gt.u32 	%p119, %r53, 128;
	ld.shared.u64 	%rd328, [_ZZN3cub18CUB_300001_SM_10006detail6reduce28DeviceReduceSingleTileKernelINS2_10policy_hubIljN4cuda3std3__44plusIlEEE10Policy1000EN6thrust24THRUST_300001_SM_1000_NS18transform_iteratorINSD_6detail14equal_to_valueIiEENSF_15normal_iteratorINSD_10device_ptrIiEEEEllEEPljS9_llNS7_10__identityEEEvT0_T1_T2_T3_T4_T6_E12temp_storage+48];
	selp.b64 	%rd329, %rd328, 0, %p119;
	add.s64 	%rd330, %rd327, %rd329;
	setp.gt.u32 	%p120, %r53, 160;
	ld.shared.u64 	%rd331, [_ZZN3cub18CUB_300001_SM_10006detail6reduce28DeviceReduceSingleTileKernelINS2_10policy_hubIljN4cuda3std3__44plusIlEEE10Policy1000EN6thrust24THRUST_300001_SM_1000_NS18transform_iteratorINSD_6detail14equal_to_valueIiEENSF_15normal_iteratorINSD_10device_ptrIiEEEEllEEPljS9_llNS7_10__identityEEEvT0_T1_T2_T3_T4_T6_E12temp_storage+56];
	selp.b64 	%rd332, %rd331, 0, %p120;
	add.s64 	%rd333, %rd330, %rd332;
	setp.gt.u32 	%p121, %r53, 192;
	ld.shared.u64 	%rd334, [_ZZN3cub18CUB_300001_SM_10006detail6reduce28DeviceReduceSingleTileKernelINS2_10policy_hubIljN4cuda3std3__44plusIlEEE10Policy1000EN6thrust24THRUST_300001_SM_1000_NS18transform_iteratorINSD_6detail14equal_to_valueIiEENSF_15normal_iteratorINSD_10device_ptrIiEEEEllEEPljS9_llNS7_10__identityEEEvT0_T1_T2_T3_T4_T6_E12temp_storage+64];
	selp.b64 	%rd335, %rd334, 0, %p121;
	add.s64 	%rd336, %rd333, %rd335;
	setp.gt.u32 	%p122, %r53, 224;
	ld.shared.u64 	%rd337, [_ZZN3cub18CUB_300001_SM_10006detail6reduce28DeviceReduceSingleTileKernelINS2_10policy_hubIljN4cuda3std3__44plusIlEEE10Policy1000EN6thrust24THRUST_300001_SM_1000_NS18transform_iteratorINSD_6detail14equal_to_valueIiEENSF_15normal_iteratorINSD_10device_ptrIiEEEEllEEPljS9_llNS7_10__identityEEEvT0_T1_T2_T3_T4_T6_E12temp_storage+72];
	selp.b64 	%rd338, %rd337, 0, %p122;
	add.s64 	%rd339, %rd336, %rd338;
	setp.gt.u32 	%p123, %r53, 256;
	ld.shared.u64 	%rd340, [_ZZN3cub18CUB_300001_SM_10006detail6reduce28DeviceReduceSingleTileKernelINS2_10policy_hubIljN4cuda3std3__44plusIlEEE10Policy1000EN6thrust24THRUST_300001_SM_1000_NS18transform_iteratorINSD_6detail14equal_to_valueIiEENSF_15normal_iteratorINSD_10device_ptrIiEEEEllEEPljS9_llNS7_10__identityEEEvT0_T1_T2_T3_T4_T6_E12temp_storage+80];
	selp.b64 	%rd341, %rd340, 0, %p123;
	add.s64 	%rd342, %rd339, %rd341;
	setp.gt.u32 	%p124, %r53, 288;
	ld.shared.u64 	%rd343, [_ZZN3cub18CUB_300001_SM_10006detail6reduce28DeviceReduceSingleTileKernelINS2_10policy_hubIljN4cuda3std3__44plusIlEEE10Policy1000EN6thrust24THRUST_300001_SM_1000_NS18transform_iteratorINSD_6detail14equal_to_valueIiEENSF_15normal_iteratorINSD_10device_ptrIiEEEEllEEPljS9_llNS7_10__identityEEEvT0_T1_T2_T3_T4_T6_E12temp_storage+88];
	selp.b64 	%rd344, %rd343, 0, %p124;
	add.s64 	%rd345, %rd342, %rd344;
	setp.gt.u32 	%p125, %r53, 320;
	ld.shared.u64 	%rd346, [_ZZN3cub18CUB_300001_SM_10006detail6reduce28DeviceReduceSingleTileKernelINS2_10policy_hubIljN4cuda3std3__44plusIlEEE10Policy1000EN6thrust24THRUST_300001_SM_1000_NS18transform_iteratorINSD_6detail14equal_to_valueIiEENSF_15normal_iteratorINSD_10device_ptrIiEEEEllEEPljS9_llNS7_10__identityEEEvT0_T1_T2_T3_T4_T6_E12temp_storage+96];
	selp.b64 	%rd347, %rd346, 0, %p125;
	add.s64 	%rd348, %rd345, %rd347;
	setp.gt.u32 	%p126, %r53, 352;
	ld.shared.u64 	%rd349, [_ZZN3cub18CUB_300001_SM_10006detail6reduce28DeviceReduceSingleTileKernelINS2_10policy_hubIljN4cuda3std3__44plusIlEEE10Policy1000EN6thrust24THRUST_300001_SM_1000_NS18transform_iteratorINSD_6detail14equal_to_valueIiEENSF_15normal_iteratorINSD_10device_ptrIiEEEEllEEPljS9_llNS7_10__identityEEEvT0_T1_T2_T3_T4_T6_E12temp_storage+104];
	selp.b64 	%rd350, %rd349, 0, %p126;
	add.s64 	%rd351, %rd348, %rd350;
	setp.gt.u32 	%p127, %r53, 384;
	ld.shared.u64 	%rd352, [_ZZN3cub18CUB_300001_SM_10006detail6reduce28DeviceReduceSingleTileKernelINS2_10policy_hubIljN4cuda3std3__44plusIlEEE10Policy1000EN6thrust24THRUST_300001_SM_1000_NS18transform_iteratorINSD_6detail14equal_to_valueIiEENSF_15normal_iteratorINSD_10device_ptrIiEEEEllEEPljS9_llNS7_10__identityEEEvT0_T1_T2_T3_T4_T6_E12temp_storage+112];
	selp.b64 	%rd353, %rd352, 0, %p127;
	add.s64 	%rd354, %rd351, %rd353;
	setp.gt.u32 	%p128, %r53, 416;
	ld.shared.u64 	%rd355, [_ZZN3cub18CUB_300001_SM_10006detail6reduce28DeviceReduceSingleTileKernelINS2_10policy_hubIljN4cuda3std3__44plusIlEEE10Policy1000EN6thrust24THRUST_300001_SM_1000_NS18transform_iteratorINSD_6detail14equal_to_valueIiEENSF_15normal_iteratorINSD_10device_ptrIiEEEEllEEPljS9_llNS7_10__identityEEEvT0_T1_T2_T3_T4_T6_E12temp_storage+120];
	selp.b64 	%rd356, %rd355, 0, %p128;
	add.s64 	%rd357, %rd354, %rd356;
	setp.gt.u32 	%p129, %r53, 448;
	ld.shared.u64 	%rd358, [_ZZN3cub18CUB_300001_SM_10006detail6reduce28DeviceReduceSingleTileKernelINS2_10policy_hubIljN4cuda3std3__44plusIlEEE10Policy1000EN6thrust24THRUST_300001_SM_1000_NS18transform_iteratorINSD_6detail14equal_to_valueIiEENSF_15normal_iteratorINSD_10device_ptrIiEEEEllEEPljS9_llNS7_10__identityEEEvT0_T1_T2_T3_T4_T6_E12temp_storage+128];
	selp.b64 	%rd359, %rd358, 0, %p129;
	add.s64 	%rd360, %rd357, %rd359;
	setp.gt.u32 	%p130, %r53, 480;
	ld.shared.u64 	%rd361, [_ZZN3cub18CUB_300001_SM_10006detail6reduce28DeviceReduceSingleTileKernelINS2_10policy_hubIljN4cuda3std3__44plusIlEEE10Policy1000EN6thrust24THRUST_300001_SM_1000_NS18transform_iteratorINSD_6detail14equal_to_valueIiEENSF_15normal_iteratorINSD_10device_ptrIiEEEEllEEPljS9_llNS7_10__identityEEEvT0_T1_T2_T3_T4_T6_E12temp_storage+136];
	selp.b64 	%rd362, %rd361, 0, %p130;
	add.s64 	%rd430, %rd360, %rd362;
	bra.uni 	$L__BB2_50;
$L__BB2_28:
	mov.u32 	%r22, %tid.x;
	mul.wide.u32 	%rd52, %r22, 4;
	add.s64 	%rd28, %rd2, %rd52;
	ld.global.u32 	%r60, [%rd28];
	setp.eq.s32 	%p3, %r60, %r52;
	selp.u64 	%rd53, 1, 0, %p3;
	ld.global.u32 	%r61, [%rd28+2048];
	setp.eq.s32 	%p4, %r61, %r52;
	selp.u64 	%rd54, 1, 0, %p4;
	ld.global.u32 	%r62, [%rd28+4096];
	setp.eq.s32 	%p5, %r62, %r52;
	selp.u64 	%rd55, 1, 0, %p5;
	ld.global.u32 	%r63, [%rd28+6144];
	setp.eq.s32 	%p6, %r63, %r52;
	selp.u64 	%rd56, 1, 0, %p6;
	ld.global.u32 	%r64, [%rd28+8192];
	setp.eq.s32 	%p7, %r64, %r52;
	selp.u64 	%rd57, 1, 0, %p7;
	ld.global.u32 	%r65, [%rd28+10240];
	setp.eq.s32 	%p8, %r65, %r52;
	selp.u64 	%rd58, 1, 0, %p8;
	ld.global.u32 	%r66, [%rd28+12288];
	setp.eq.s32 	%p9, %r66, %r52;
	selp.u64 	%rd59, 1, 0, %p9;
	add.s64 	%rd60, %rd54, %rd53;
	add.s64 	%rd61, %rd60, %rd55;
	add.s64 	%rd62, %rd61, %rd56;
	add.s64 	%rd63, %rd62, %rd57;
	add.s64 	%rd64, %rd63, %rd58;
	add.s64 	%rd429, %rd64, %rd59;
	add.s32 	%r23, %r53, -3584;
	setp.lt.u32 	%p10, %r23, 3584;
	mov.b32 	%r356, 3584;
	@%p10 bra 	$L__BB2_32;
	mov.b32 	%r356, 3584;
$L__BB2_30:
	mul.wide.u32 	%rd65, %r356, 4;
	add.s64 	%rd66, %rd28, %rd65;
	ld.global.u32 	%r68, [%rd66];
	setp.eq.s32 	%p11, %r68, %r52;
	selp.u64 	%rd67, 1, 0, %p11;
	ld.global.u32 	%r69, [%rd66+2048];
	setp.eq.s32 	%p12, %r69, %r52;
	selp.u64 	%rd68, 1, 0, %p12;
	ld.global.u32 	%r70, [%rd66+4096];
	setp.eq.s32 	%p13, %r70, %r52;
	selp.u64 	%rd69, 1, 0, %p13;
	ld.global.u32 	%r71, [%rd66+6144];
	setp.eq.s32 	%p14, %r71, %r52;
	selp.u64 	%rd70, 1, 0, %p14;
	ld.global.u32 	%r72, [%rd66+8192];
	setp.eq.s32 	%p15, %r72, %r52;
	selp.u64 	%rd71, 1, 0, %p15;
	ld.global.u32 	%r73, [%rd66+10240];
	setp.eq.s32 	%p16, %r73, %r52;
	selp.u64 	%rd72, 1, 0, %p16;
	ld.global.u32 	%r74, [%rd66+12288];
	setp.eq.s32 	%p17, %r74, %r52;
	selp.u64 	%rd73, 1, 0, %p17;
	add.s64 	%rd74, %rd429, %rd67;
	add.s64 	%rd75, %rd74, %rd68;
	add.s64 	%rd76, %rd75, %rd69;
	add.s64 	%rd77, %rd76, %rd70;
	add.s64 	%rd78, %rd77, %rd71;
	add.s64 	%rd79, %rd78, %rd72;
	add.s64 	%rd429, %rd79, %rd73;
	sub.s32 	%r75, %r53, %r356;
	setp.lt.u32 	%p18, %r75, 3584;
	@%p18 bra 	$L__BB2_46;
	add.s32 	%r356, %r356, 3584;
	setp.le.u32 	%p19, %r356, %r23;
	@%p19 bra 	$L__BB2_30;
$L__BB2_32:
	setp.le.u32 	%p20, %r53, %r356;
	sub.s32 	%r76, %r53, %r356;
	setp.ge.s32 	%p21, %r22, %r76;
	or.pred  	%p22, %p20, %p21;
	@%p22 bra 	$L__BB2_46;
	not.b32 	%r78, %r22;
	add.s32 	%r79, %r53, %r78;
	sub.s32 	%r80, %r79, %r356;
	shr.u32 	%r81, %r80, 9;
	add.s32 	%r27, %r81, 1;
	and.b32  	%r28, %r27, 15;
	setp.lt.u32 	%p23, %r80, 7680;
	mov.u32 	%r361, %r22;
	@%p23 bra 	$L__BB2_37;
	or.b32  	%r359, %r22, 4096;
	add.s32 	%r358, %r22, %r356;
	and.b32  	%r82, %r27, 16777200;
	neg.s32 	%r357, %r82;
$L__BB2_35:
	.pragma "nounroll";
	mul.wide.u32 	%rd81, %r358, 4;
	add.s64 	%rd82, %rd2, %rd81;
	ld.global.u32 	%r83, [%rd82];
	setp.eq.s32 	%p24, %r83, %r52;
	selp.u64 	%rd83, 1, 0, %p24;
	add.s64 	%rd84, %rd429, %rd83;
	add.s32 	%r84, %r358, 512;
	mul.wide.u32 	%rd85, %r84, 4;
	add.s64 	%rd86, %rd2, %rd85;
	ld.global.u32 	%r85, [%rd86];
	setp.eq.s32 	%p25, %r85, %r52;
	selp.u64 	%rd87, 1, 0, %p25;
	add.s64 	%rd88, %rd84, %rd87;
	add.s32 	%r86, %r358, 1024;
	mul.wide.u32 	%rd89, %r86, 4;
	add.s64 	%rd90, %rd2, %rd89;
	ld.global.u32 	%r87, [%rd90];
	setp.eq.s32 	%p26, %r87, %r52;
	selp.u64 	%rd91, 1, 0, %p26;
	add.s64 	%rd92, %rd88, %rd91;
	add.s32 	%r88, %r358, 1536;
	mul.wide.u32 	%rd93, %r88, 4;
	add.s64 	%rd94, %rd2, %rd93;
	ld.global.u32 	%r89, [%rd94];
	setp.eq.s32 	%p27, %r89, %r52;
	selp.u64 	%rd95, 1, 0, %p27;
	add.s64 	%rd96, %rd92, %rd95;
	add.s32 	%r90, %r358, 2048;
	mul.wide.u32 	%rd97, %r90, 4;
	add.s64 	%rd98, %rd2, %rd97;
	ld.global.u32 	%r91, [%rd98];
	setp.eq.s32 	%p28, %r91, %r52;
	selp.u64 	%rd99, 1, 0, %p28;
	add.s64 	%rd100, %rd96, %rd99;
	add.s32 	%r92, %r358, 2560;
	mul.wide.u32 	%rd101, %r92, 4;
	add.s64 	%rd102, %rd2, %rd101;
	ld.global.u32 	%r93, [%rd102];
	setp.eq.s32 	%p29, %r93, %r52;
	selp.u64 	%rd103, 1, 0, %p29;
	add.s64 	%rd104, %rd100, %rd103;
	add.s32 	%r94, %r358, 3072;
	mul.wide.u32 	%rd105, %r94, 4;
	add.s64 	%rd106, %rd2, %rd105;
	ld.global.u32 	%r95, [%rd106];
	setp.eq.s32 	%p30, %r95, %r52;
	selp.u64 	%rd107, 1, 0, %p30;
	add.s64 	%rd108, %rd104, %rd107;
	add.s32 	%r96, %r358, 3584;
	mul.wide.u32 	%rd109, %r96, 4;
	add.s64 	%rd110, %rd2, %rd109;
	ld.global.u32 	%r97, [%rd110];
	setp.eq.s32 	%p31, %r97, %r52;
	selp.u64 	%rd111, 1, 0, %p31;
	add.s64 	%rd112, %rd108, %rd111;
	add.s32 	%r98, %r358, 4096;
	mul.wide.u32 	%rd113, %r98, 4;
	add.s64 	%rd114, %rd2, %rd113;
	ld.global.u32 	%r99, [%rd114];
	setp.eq.s32 	%p32, %r99, %r52;
	selp.u64 	%rd115, 1, 0, %p32;
	add.s64 	%rd116, %rd112, %rd115;
	add.s32 	%r100, %r358, 4608;
	mul.wide.u32 	%rd117, %r100, 4;
	add.s64 	%rd118, %rd2, %rd117;
	ld.global.u32 	%r101, [%rd118];
	setp.eq.s32 	%p33, %r101, %r52;
	selp.u64 	%rd119, 1, 0, %p33;
	add.s64 	%rd120, %rd116, %rd119;
	add.s32 	%r102, %r358, 5120;
	mul.wide.u32 	%rd121, %r102, 4;
	add.s64 	%rd122, %rd2, %rd121;
	ld.global.u32 	%r103, [%rd122];
	setp.eq.s32 	%p34, %r103, %r52;
	selp.u64 	%rd123, 1, 0, %p34;
	add.s64 	%rd124, %rd120, %rd123;
	add.s32 	%r104, %r358, 5632;
	mul.wide.u32 	%rd125, %r104, 4;
	add.s64 	%rd126, %rd2, %rd125;
	ld.global.u32 	%r105, [%rd126];
	setp.eq.s32 	%p35, %r105, %r52;
	selp.u64 	%rd127, 1, 0, %p35;
	add.s64 	%rd128, %rd124, %rd127;
	add.s32 	%r106, %r358, 6144;
	mul.wide.u32 	%rd129, %r106, 4;
	add.s64 	%rd130, %rd2, %rd129;
	ld.global.u32 	%r107, [%rd130];
	setp.eq.s32 	%p36, %r107, %r52;
	selp.u64 	%rd131, 1, 0, %p36;
	add.s64 	%rd132, %rd128, %rd131;
	add.s32 	%r108, %r358, 6656;
	mul.wide.u32 	%rd133, %r108, 4;
	add.s64 	%rd134, %rd2, %rd133;
	ld.global.u32 	%r109, [%rd134];
	setp.eq.s32 	%p37, %r109, %r52;
	selp.u64 	%rd135, 1, 0, %p37;
	add.s64 	%rd136, %rd132, %rd135;
	add.s32 	%r110, %r358, 7168;
	mul.wide.u32 	%rd137, %r110, 4;
	add.s64 	%rd138, %rd2, %rd137;
	ld.global.u32 	%r111, [%rd138];
	setp.eq.s32 	%p38, %r111, %r52;
	selp.u64 	%rd139, 1, 0, %p38;
	add.s64 	%rd140, %rd136, %rd139;
	add.s32 	%r112, %r358, 7680;
	mul.wide.u32 	%rd141, %r112, 4;
	add.s64 	%rd142, %rd2, %rd141;
	ld.global.u32 	%r113, [%rd142];
	setp.eq.s32 	%p39, %r113, %r52;
	selp.u64 	%rd143, 1, 0, %p39;
	add.s64 	%rd429, %rd140, %rd143;
	add.s32 	%r359, %r359, 8192;
	add.s32 	%r358, %r358, 8192;
	add.s32 	%r357, %r357, 16;
	setp.ne.s32 	%p40, %r357, 0;
	@%p40 bra 	$L__BB2_35;
	add.s32 	%r361, %r359, -4096;
$L__BB2_37:
	setp.eq.s32 	%p41, %r28, 0;
	@%p41 bra 	$L__BB2_46;
	and.b32  	%r40, %r27, 7;
	setp.lt.u32 	%p42, %r28, 8;
	@%p42 bra 	$L__BB2_40;
	add.s32 	%r114, %r361, %r356;
	mul.wide.u32 	%rd145, %r114, 4;
	add.s64 	%rd146, %rd2, %rd145;
	ld.global.u32 	%r115, [%rd146];
	setp.eq.s32 	%p43, %r115, %r52;
	selp.u64 	%rd147, 1, 0, %p43;
	add.s64 	%rd148, %rd429, %rd147;
	add.s32 	%r116, %r114, 512;
	mul.wide.u32 	%rd149, %r116, 4;
	add.s64 	%rd150, %rd2, %rd149;
	ld.global.u32 	%r117, [%rd150];
	setp.eq.s32 	%p44, %r117, %r52;
	selp.u64 	%rd151, 1, 0, %p44;
	add.s64 	%rd152, %rd148, %rd151;
	add.s32 	%r118, %r114, 1024;
	mul.wide.u32 	%rd153, %r118, 4;
	add.s64 	%rd154, %rd2, %rd153;
	ld.global.u32 	%r119, [%rd154];
	setp.eq.s32 	%p45, %r119, %r52;
	selp.u64 	%rd155, 1, 0, %p45;
	add.s64 	%rd156, %rd152, %rd155;
	add.s32 	%r120, %r114, 1536;
	mul.wide.u32 	%rd157, %r120, 4;
	add.s64 	%rd158, %rd2, %rd157;
	ld.global.u32 	%r121, [%rd158];
	setp.eq.s32 	%p46, %r121, %r52;
	selp.u64 	%rd159, 1, 0, %p46;
	add.s64 	%rd160, %rd156, %rd159;
	add.s32 	%r122, %r114, 2048;
	mul.wide.u32 	%rd161, %r122, 4;
	add.s64 	%rd162, %rd2, %rd161;
	ld.global.u32 	%r123, [%rd162];
	setp.eq.s32 	%p47, %r123, %r52;
	selp.u64 	%rd163, 1, 0, %p47;
	add.s64 	%rd164, %rd160, %rd163;
	add.s32 	%r124, %r114, 2560;
	mul.wide.u32 	%rd165, %r124, 4;
	add.s64 	%rd166, %rd2, %rd165;
	ld.global.u32 	%r125, [%rd166];
	setp.eq.s32 	%p48, %r125, %r52;
	selp.u64 	%rd167, 1, 0, %p48;
	add.s64 	%rd168, %rd164, %rd167;
	add.s32 	%r126, %r114, 3072;
	mul.wide.u32 	%rd169, %r126, 4;
	add.s64 	%rd170, %rd2, %rd169;
	ld.global.u32 	%r127, [%rd170];
	setp.eq.s32 	%p49, %r127, %r52;
	selp.u64 	%rd171, 1, 0, %p49;
	add.s64 	%rd172, %rd168, %rd171;
	add.s32 	%r128, %r114, 3584;
	mul.wide.u32 	%rd173, %r128, 4;
	add.s64 	%rd174, %rd2, %rd173;
	ld.global.u32 	%r129, [%rd174];
	setp.eq.s32 	%p50, %r129, %r52;
	selp.u64 	%rd175, 1, 0, %p50;
	add.s64 	%rd429, %rd172, %rd175;
	add.s32 	%r361, %r361, 4096;
$L__BB2_40:
	setp.eq.s32 	%p51, %r40, 0;
	@%p51 bra 	$L__BB2_46;
	and.b32  	%r43, %r27, 3;
	setp.lt.u32 	%p52, %r40, 4;
	@%p52 bra 	$L__BB2_43;
	add.s32 	%r130, %r361, %r356;
	mul.wide.u32 	%rd177, %r130, 4;
	add.s64 	%rd178, %rd2, %rd177;
	ld.global.u32 	%r131, [%rd178];
	setp.eq.s32 	%p53, %r131, %r52;
	selp.u64 	%rd179, 1, 0, %p53;
	add.s64 	%rd180, %rd429, %rd179;
	add.s32 	%r132, %r130, 512;
	mul.wide.u32 	%rd181, %r132, 4;
	add.s64 	%rd182, %rd2, %rd181;
	ld.global.u32 	%r133, [%rd182];
	setp.eq.s32 	%p54, %r133, %r52;
	selp.u64 	%rd183, 1, 0, %p54;
	add.s64 	%rd184, %rd180, %rd183;
	add.s32 	%r134, %r130, 1024;
	mul.wide.u32 	%rd185, %r134, 4;
	add.s64 	%rd186, %rd2, %rd185;
	ld.global.u32 	%r135, [%rd186];
	setp.eq.s32 	%p55, %r135, %r52;
	selp.u64 	%rd187, 1, 0, %p55;
	add.s64 	%rd188, %rd184, %rd187;
	add.s32 	%r136, %r130, 1536;
	mul.wide.u32 	%rd189, %r136, 4;
	add.s64 	%rd190, %rd2, %rd189;
	ld.global.u32 	%r137, [%rd190];
	setp.eq.s32 	%p56, %r137, %r52;
	selp.u64 	%rd191, 1, 0, %p56;
	add.s64 	%rd429, %rd188, %rd191;
	add.s32 	%r361, %r361, 2048;
$L__BB2_43:
	setp.eq.s32 	%p57, %r43, 0;
	@%p57 bra 	$L__BB2_46;
	add.s32 	%r364, %r361, %r356;
	neg.s32 	%r363, %r43;
$L__BB2_45:
	.pragma "nounroll";
	mul.wide.u32 	%rd192, %r364, 4;
	add.s64 	%rd193, %rd2, %rd192;
	ld.global.u32 	%r138, [%rd193];
	setp.eq.s32 	%p58, %r138, %r52;
	selp.u64 	%rd194, 1, 0, %p58;
	add.s64 	%rd429, %rd429, %rd194;
	add.s32 	%r364, %r364, 512;
	add.s32 	%r363, %r363, 1;
	setp.ne.s32 	%p59, %r363, 0;
	@%p59 bra 	$L__BB2_45;
$L__BB2_46:
	// begin inline asm
	mov.u32 %r139, %laneid;
	// end inline asm
	mov.b64 	{%r141, %r146}, %rd429;
	mov.b32 	%r147, 1;
	mov.b32 	%r188, 31;
	mov.b32 	%r189, -1;
	// begin inline asm
	shfl.sync.down.b32 %r140, %r141, %r147, %r188, %r189;
	// end inline asm
	// begin inline asm
	shfl.sync.down.b32 %r145, %r146, %r147, %r188, %r189;
	// end inline asm
	mov.b64 	%rd195, {%r140, %r145};
	setp.gt.s32 	%p60, %r139, 30;
	selp.b64 	%rd196, 0, %rd195, %p60;
	add.s64 	%rd197, %rd196, %rd429;
	mov.b64 	{%r151, %r156}, %rd197;
	mov.b32 	%r157, 2;
	// begin inline asm
	shfl.sync.down.b32 %r150, %r151, %r157, %r188, %r189;
	// end inline asm
	// begin inline asm
	shfl.sync.down.b32 %r155, %r156, %r157, %r188, %r189;
	// end inline asm
	mov.b64 	%rd198, {%r150, %r155};
	setp.gt.s32 	%p61, %r139, 29;
	selp.b64 	%rd199, 0, %rd198, %p61;
	add.s64 	%rd200, %rd199, %rd197;
	mov.b64 	{%r161, %r166}, %rd200;
	mov.b32 	%r167, 4;
	// begin inline asm
	shfl.sync.down.b32 %r160, %r161, %r167, %r188, %r189;
	// end inline asm
	// begin inline asm
	shfl.sync.down.b32 %r165, %r166, %r167, %r188, %r189;
	// end inline asm
	mov.b64 	%rd201, {%r160, %r165};
	setp.gt.s32 	%p62, %r139, 27;
	selp.b64 	%rd202, 0, %rd201, %p62;
	add.s64 	%rd203, %rd202, %rd200;
	mov.b64 	{%r171, %r176}, %rd203;
	mov.b32 	%r177, 8;
	// begin inline asm
	shfl.sync.down.b32 %r170, %r171, %r177, %r188, %r189;
	// end inline asm
	// begin inline asm
	shfl.sync.down.b32 %r175, %r176, %r177, %r188, %r189;
	// end inline asm
	mov.b64 	%rd204, {%r170, %r175};
	setp.gt.s32 	%p63, %r139, 23;
	selp.b64 	%rd205, 0, %rd204, %p63;
	add.s64 	%rd206, %rd205, %rd203;
	mov.b64 	{%r181, %r186}, %rd206;
	mov.b32 	%r187, 16;
	// begin inline asm
	shfl.sync.down.b32 %r180, %r181, %r187, %r188, %r189;
	// end inline asm
	// begin inline asm
	shfl.sync.down.b32 %r185, %r186, %r187, %r188, %r189;
	// end inline asm
	mov.b64 	%rd207, {%r180, %r185};
	setp.gt.s32 	%p64, %r139, 15;
	selp.b64 	%rd208, 0, %rd207, %p64;
	add.s64 	%rd430, %rd208, %rd206;
	setp.ne.s32 	%p65, %r139, 0;
	@%p65 bra 	$L__BB2_48;
	shr.u32 	%r190, %r22, 2;
	and.b32  	%r191, %r190, 248;
	mov.u32 	%r192, _ZZN3cub18CUB_300001_SM_10006detail6reduce28DeviceReduceSingleTileKernelINS2_10policy_hubIljN4cuda3std3__44plusIlEEE10Policy1000EN6thrust24THRUST_300001_SM_1000_NS18transform_iteratorINSD_6detail14equal_to_valueIiEENSF_15normal_iteratorINSD_10device_ptrIiEEEEllEEPljS9_llNS7_10__identityEEEvT0_T1_T2_T3_T4_T6_E12temp_storage;
	add.s32 	%r193, %r192, %r191;
	st.shared.u64 	[%r193+16], %rd430;
$L__BB2_48:
	bar.sync 	0;
	setp.ne.s32 	%p66, %r22, 0;
	@%p66 bra 	$L__BB2_50;
	ld.shared.u64 	%rd209, [_ZZN3cub18CUB_300001_SM_10006detail6reduce28DeviceReduceSingleTileKernelINS2_10policy_hubIljN4cuda3std3__44plusIlEEE10Policy1000EN6thrust24THRUST_300001_SM_1000_NS18transform_iteratorINSD_6detail14equal_to_valueIiEENSF_15normal_iteratorINSD_10device_ptrIiEEEEllEEPljS9_llNS7_10__identityEEEvT0_T1_T2_T3_T4_T6_E12temp_storage+24];
	add.s64 	%rd210, %rd209, %rd430;
	ld.shared.u64 	%rd211, [_ZZN3cub18CUB_300001_SM_10006detail6reduce28DeviceReduceSingleTileKernelINS2_10policy_hubIljN4cuda3std3__44plusIlEEE10Policy1000EN6thrust24THRUST_300001_SM_1000_NS18transform_iteratorINSD_6detail14equal_to_valueIiEENSF_15normal_iteratorINSD_10device_ptrIiEEEEllEEPljS9_llNS7_10__identityEEEvT0_T1_T2_T3_T4_T6_E12temp_storage+32];
	add.s64 	%rd212, %rd210, %rd211;
	ld.shared.u64 	%rd213, [_ZZN3cub18CUB_300001_SM_10006detail6reduce28DeviceReduceSingleTileKernelINS2_10policy_hubIljN4cuda3std3__44plusIlEEE10Policy1000EN6thrust24THRUST_300001_SM_1000_NS18transform_iteratorINSD_6detail14equal_to_valueIiEENSF_15normal_iteratorINSD_10device_ptrIiEEEEllEEPljS9_llNS7_10__identityEEEvT0_T1_T2_T3_T4_T6_E12temp_storage+40];
	add.s64 	%rd214, %rd212, %rd213;
	ld.shared.u64 	%rd215, [_ZZN3cub18CUB_300001_SM_10006detail6reduce28DeviceReduceSingleTileKernelINS2_10policy_hubIljN4cuda3std3__44plusIlEEE10Policy1000EN6thrust24THRUST_300001_SM_1000_NS18transform_iteratorINSD_6detail14equal_to_valueIiEENSF_15normal_iteratorINSD_10device_ptrIiEEEEllEEPljS9_llNS7_10__identityEEEvT0_T1_T2_T3_T4_T6_E12temp_storage+48];
	add.s64 	%rd216, %rd214, %rd215;
	ld.shared.u64 	%rd217, [_ZZN3cub18CUB_300001_SM_10006detail6reduce28DeviceReduceSingleTileKernelINS2_10policy_hubIljN4cuda3std3__44plusIlEEE10Policy1000EN6thrust24THRUST_300001_SM_1000_NS18transform_iteratorINSD_6detail14equal_to_valueIiEENSF_15normal_iteratorINSD_10device_ptrIiEEEEllEEPljS9_llNS7_10__identityEEEvT0_T1_T2_T3_T4_T6_E12temp_storage+56];
	add.s64 	%rd218, %rd216, %rd217;
	ld.shared.u64 	%rd219, [_ZZN3cub18CUB_300001_SM_10006detail6reduce28DeviceReduceSingleTileKernelINS2_10policy_hubIljN4cuda3std3__44plusIlEEE10Policy1000EN6thrust24THRUST_300001_SM_1000_NS18transform_iteratorINSD_6detail14equal_to_valueIiEENSF_15normal_iteratorINSD_10device_ptrIiEEEEllEEPljS9_llNS7_10__identityEEEvT0_T1_T2_T3_T4_T6_E12temp_storage+64];
	add.s64 	%rd220, %rd218, %rd219;
	ld.shared.u64 	%rd221, [_ZZN3cub18CUB_300001_SM_10006detail6reduce28DeviceReduceSingleTileKernelINS2_10policy_hubIljN4cuda3std3__44plusIlEEE10Policy1000EN6thrust24THRUST_300001_SM_1000_NS18transform_iteratorINSD_6detail14equal_to_valueIiEENSF_15normal_iteratorINSD_10device_ptrIiEEEEllEEPljS9_llNS7_10__identityEEEvT0_T1_T2_T3_T4_T6_E12temp_storage+72];
	add.s64 	%rd222, %rd220, %rd221;
	ld.shared.u64 	%rd223, [_ZZN3cub18CUB_300001_SM_10006detail6reduce28DeviceReduceSingleTileKernelINS2_10policy_hubIljN4cuda3std3__44plusIlEEE10Policy1000EN6thrust24THRUST_300001_SM_1000_NS18transform_iteratorINSD_6detail14equal_to_valueIiEENSF_15normal_iteratorINSD_10device_ptrIiEEEEllEEPljS9_llNS7_10__identityEEEvT0_T1_T2_T3_T4_T6_E12temp_storage+80];
	add.s64 	%rd224, %rd222, %rd223;
	ld.shared.u64 	%rd225, [_ZZN3cub18CUB_300001_SM_10006detail6reduce28DeviceReduceSingleTileKernelINS2_10policy_hubIljN4cuda3std3__44plusIlEEE10Policy1000EN6thrust24THRUST_300001_SM_1000_NS18transform_iteratorINSD_6detail14equal_to_valueIiEENSF_15normal_iteratorINSD_10device_ptrIiEEEEllEEPljS9_llNS7_10__identityEEEvT0_T1_T2_T3_T4_T6_E12temp_storage+88];
	add.s64 	%rd226, %rd224, %rd225;
	ld.shared.u64 	%rd227, [_ZZN3cub18CUB_300001_SM_10006detail6reduce28DeviceReduceSingleTileKernelINS2_10policy_hubIljN4cuda3std3__44plusIlEEE10Policy1000EN6thrust24THRUST_300001_SM_1000_NS18transform_iteratorINSD_6detail14equal_to_valueIiEENSF_15normal_iteratorINSD_10device_ptrIiEEEEllEEPljS9_llNS7_10__identityEEEvT0_T1_T2_T3_T4_T6_E12temp_storage+96];
	add.s64 	%rd228, %rd226, %rd227;
	ld.shared.u64 	%rd229, [_ZZN3cub18CUB_300001_SM_10006detail6reduce28DeviceReduceSingleTileKernelINS2_10policy_hubIljN4cuda3std3__44plusIlEEE10Policy1000EN6thrust24THRUST_300001_SM_1000_NS18transform_iteratorINSD_6detail14equal_to_valueIiEENSF_15normal_iteratorINSD_10device_ptrIiEEEEllEEPljS9_llNS7_10__identityEEEvT0_T1_T2_T3_T4_T6_E12temp_storage+104];
	add.s64 	%rd230, %rd228, %rd229;
	ld.shared.u64 	%rd231, [_ZZN3cub18CUB_300001_SM_10006detail6reduce28DeviceReduceSingleTileKernelINS2_10policy_hubIljN4cuda3std3__44plusIlEEE10Policy1000EN6thrust24THRUST_300001_SM_1000_NS18transform_iteratorINSD_6detail14equal_to_valueIiEENSF_15normal_iteratorINSD_10device_ptrIiEEEEllEEPljS9_llNS7_10__identityEEEvT0_T1_T2_T3_T4_T6_E12temp_storage+112];
	add.s64 	%rd232, %rd230, %rd231;
	ld.shared.u64 	%rd233, [_ZZN3cub18CUB_300001_SM_10006detail6reduce28DeviceReduceSingleTileKernelINS2_10policy_hubIljN4cuda3std3__44plusIlEEE10Policy1000EN6thrust24THRUST_300001_SM_1000_NS18transform_iteratorINSD_6detail14equal_to_valueIiEENSF_15normal_iteratorINSD_10device_ptrIiEEEEllEEPljS9_llNS7_10__identityEEEvT0_T1_T2_T3_T4_T6_E12temp_storage+120];
	add.s64 	%rd234, %rd232, %rd233;
	ld.shared.u64 	%rd235, [_ZZN3cub18CUB_300001_SM_10006detail6reduce28DeviceReduceSingleTileKernelINS2_10policy_hubIljN4cuda3std3__44plusIlEEE10Policy1000EN6thrust24THRUST_300001_SM_1000_NS18transform_iteratorINSD_6detail14equal_to_valueIiEENSF_15normal_iteratorINSD_10device_ptrIiEEEEllEEPljS9_llNS7_10__identityEEEvT0_T1_T2_T3_T4_T6_E12temp_storage+128];
	add.s64 	%rd236, %rd234, %rd235;
	ld.shared.u64 	%rd237, [_ZZN3cub18CUB_300001_SM_10006detail6reduce28DeviceReduceSingleTileKernelINS2_10policy_hubIljN4cuda3std3__44plusIlEEE10Policy1000EN6thrust24THRUST_300001_SM_1000_NS18transform_iteratorINSD_6detail14equal_to_valueIiEENSF_15normal_iteratorINSD_10device_ptrIiEEEEllEEPljS9_llNS7_10__identityEEEvT0_T1_T2_T3_T4_T6_E12temp_storage+136];
	add.s64 	%rd430, %rd236, %rd237;
$L__BB2_50:
	mov.u32 	%r346, %tid.x;
	setp.ne.s32 	%p138, %r346, 0;
	@%p138 bra 	$L__BB2_52;
	add.s64 	%rd406, %rd430, %rd50;
	st.global.u64 	[%rd1], %rd406;
$L__BB2_52:
	ret;

}
	// .globl	_ZN3cub18CUB_300001_SM_10006detail6reduce18DeviceReduceKernelINS2_10policy_hubIljN4cuda3std3__44plusIlEEE10Policy1000EN6thrust24THRUST_300001_SM_1000_NS18transform_iteratorINSD_6detail14equal_to_valueIiEENSF_15normal_iteratorINSD_10device_ptrIiEEEEllEEjS9_lNS7_10__identityEEEvT0_PT3_T1_NS0_13GridEvenShareISR_EET2_T4_
.visible .entry _ZN3cub18CUB_300001_SM_10006detail6reduce18DeviceReduceKernelINS2_10policy_hubIljN4cuda3std3__44plusIlEEE10Policy1000EN6thrust24THRUST_300001_SM_1000_NS18transform_iteratorINSD_6detail14equal_to_valueIiEENSF_15normal_iteratorINSD_10device_ptrIiEEEEllEEjS9_lNS7_10__identityEEEvT0_PT3_T1_NS0_13GridEvenShareISR_EET2_T4_(
	.param .align 8 .b8 _ZN3cub18CUB_300001_SM_10006detail6reduce18DeviceReduceKernelINS2_10policy_hubIljN4cuda3std3__44plusIlEEE10Policy1000EN6thrust24THRUST_300001_SM_1000_NS18transform_iteratorINSD_6detail14equal_to_valueIiEENSF_15normal_iteratorINSD_10device_ptrIiEEEEllEEjS9_lNS7_10__identityEEEvT0_PT3_T1_NS0_13GridEvenShareISR_EET2_T4__param_0[16],
	.param .u64 .ptr .align 1 _ZN3cub18CUB_300001_SM_10006detail6reduce18DeviceReduceKernelINS2_10policy_hubIljN4cuda3std3__44plusIlEEE10Policy1000EN6thrust24THRUST_300001_SM_1000_NS18transform_iteratorINSD_6detail14equal_to_valueIiEENSF_15normal_iteratorINSD_10device_ptrIiEEEEllEEjS9_lNS7_10__identityEEEvT0_PT3_T1_NS0_13GridEvenShareISR_EET2_T4__param_1,
	.param .u32 _ZN3cub18CUB_300001_SM_10006detail6reduce18DeviceReduceKernelINS2_10policy_hubIljN4cuda3std3__44plusIlEEE10Policy1000EN6thrust24THRUST_300001_SM_1000_NS18transform_iteratorINSD_6detail14equal_to_valueIiEENSF_15normal_iteratorINSD_10device_ptrIiEEEEllEEjS9_lNS7_10__identityEEEvT0_PT3_T1_NS0_13GridEvenShareISR_EET2_T4__param_2,
	.param .align 4 .b8 _ZN3cub18CUB_300001_SM_10006detail6reduce18DeviceReduceKernelINS2_10policy_hubIljN4cuda3std3__44plusIlEEE10Policy1000EN6thrust24THRUST_300001_SM_1000_NS18transform_iteratorINSD_6detail14equal_to_valueIiEENSF_15normal_iteratorINSD_10device_ptrIiEEEEllEEjS9_lNS7_10__identityEEEvT0_PT3_T1_NS0_13GridEvenShareISR_EET2_T4__param_3[40],
	.param .align 1 .b8 _ZN3cub18CUB_300001_SM_10006detail6reduce18DeviceReduceKernelINS2_10policy_hubIljN4cuda3std3__44plusIlEEE10Policy1000EN6thrust24THRUST_300001_SM_1000_NS18transform_iteratorINSD_6detail14equal_to_valueIiEENSF_15normal_iteratorINSD_10device_ptrIiEEEEllEEjS9_lNS7_10__identityEEEvT0_PT3_T1_NS0_13GridEvenShareISR_EET2_T4__param_4[1],
	.param .align 1 .b8 _ZN3cub18CUB_300001_SM_10006detail6reduce18DeviceReduceKernelINS2_10policy_hubIljN4cuda3std3__44plusIlEEE10Policy1000EN6thrust24THRUST_300001_SM_1000_NS18transform_iteratorINSD_6detail14equal_to_valueIiEENSF_15normal_iteratorINSD_10device_ptrIiEEEEllEEjS9_lNS7_10__identityEEEvT0_PT3_T1_NS0_13GridEvenShareISR_EET2_T4__param_5[1]
)
.maxntid 512
{
	.reg .pred 	%p<138>;
	.reg .b16 	%rs<4>;
	.reg .b32 	%r<424>;
	.reg .b64 	%rd<476>;
	// demoted variable
	.shared .align 8 .b8 _ZZN3cub18CUB_300001_SM_10006detail6reduce18DeviceReduceKernelINS2_10policy_hubIljN4cuda3std3__44plusIlEEE10Policy1000EN6thrust24THRUST_300001_SM_1000_NS18transform_iteratorINSD_6detail14equal_to_valueIiEENSF_15normal_iteratorINSD_10device_ptrIiEEEEllEEjS9_lNS7_10__identityEEEvT0_PT3_T1_NS0_13GridEvenShareISR_EET2_T4_E12temp_storage[152];
	ld.param.u32 	%r3, [_ZN3cub18CUB_300001_SM_10006detail6reduce18DeviceReduceKernelINS2_10policy_hubIljN4cuda3std3__44plusIlEEE10Policy1000EN6thrust24THRUST_300001_SM_1000_NS18transform_iteratorINSD_6detail14equal_to_valueIiEENSF_15normal_iteratorINSD_10device_ptrIiEEEEllEEjS9_lNS7_10__identityEEEvT0_PT3_T1_NS0_13GridEvenShareISR_EET2_T4__param_0+8];
	ld.param.u32 	%r1, [_ZN3cub18CUB_300001_SM_10006detail6reduce18DeviceReduceKernelINS2_10policy_hubIljN4cuda3std3__44plusIlEEE10Policy1000EN6thrust24THRUST_300001_SM_1000_NS18transform_iteratorINSD_6detail14equal_to_valueIiEENSF_15normal_iteratorINSD_10device_ptrIiEEEEllEEjS9_lNS7_10__identityEEEvT0_PT3_T1_NS0_13GridEvenShareISR_EET2_T4__param_3+20];
	ld.param.u32 	%r2, [_ZN3cub18CUB_300001_SM_10006detail6reduce18DeviceReduceKernelINS2_10policy_hubIljN4cuda3std3__44plusIlEEE10Policy1000EN6thrust24THRUST_300001_SM_1000_NS18transform_iteratorINSD_6detail14equal_to_valueIiEENSF_15normal_iteratorINSD_10device_ptrIiEEEEllEEjS9_lNS7_10__identityEEEvT0_PT3_T1_NS0_13GridEvenShareISR_EET2_T4__param_3+24];
	ld.param.u64 	%rd41, [_ZN3cub18CUB_300001_SM_10006detail6reduce18DeviceReduceKernelINS2_10policy_hubIljN4cuda3std3__44plusIlEEE10Policy1000EN6thrust24THRUST_300001_SM_1000_NS18transform_iteratorINSD_6detail14equal_to_valueIiEENSF_15normal_iteratorINSD_10device_ptrIiEEEEllEEjS9_lNS7_10__identityEEEvT0_PT3_T1_NS0_13GridEvenShareISR_EET2_T4__param_0];
	cvta.to.global.u64 	%rd1, %rd41;
	mov.u32 	%r4, %ctaid.x;
	mul.lo.s32 	%r5, %r2, 3584;
	mul.lo.s32 	%r415, %r4, 3584;
	sub.s32 	%r7, %r1, %r415;
	setp.gt.u32 	%p1, %r7, 3583;
	@%p1 bra 	$L__BB3_26;
	mov.u32 	%r8, %tid.x;
	setp.ge.u32 	%p66, %r8, %r7;
	mov.b64 	%rd464, 0;
	mov.u32 	%r406, %r8;
	@%p66 bra 	$L__BB3_3;
	add.s32 	%r220, %r415, %r8;
	mul.wide.u32 	%rd233, %r220, 4;
	add.s64 	%rd234, %rd1, %rd233;
	ld.global.u32 	%r221, [%rd234];
	setp.eq.s32 	%p67, %r221, %r3;
	selp.u64 	%rd464, 1, 0, %p67;
	add.s32 	%r406, %r8, 512;
$L__BB3_3:
	setp.ge.u32 	%p68, %r406, %r7;
	@%p68 bra 	$L__BB3_17;
	not.b32 	%r222, %r406;
	add.s32 	%r223, %r1, %r222;
	sub.s32 	%r224, %r223, %r415;
	shr.u32 	%r225, %r224, 9;
	add.s32 	%r11, %r225, 1;
	and.b32  	%r12, %r11, 15;
	setp.lt.u32 	%p69, %r224, 7680;
	@%p69 bra 	$L__BB3_8;
	or.b32  	%r405, %r406, 4096;
	add.s32 	%r404, %r406, %r415;
	and.b32  	%r226, %r11, 16777200;
	neg.s32 	%r403, %r226;
$L__BB3_6:
	.pragma "nounroll";
	mul.wide.u32 	%rd236, %r404, 4;
	add.s64 	%rd237, %rd1, %rd236;
	ld.global.u32 	%r227, [%rd237];
	setp.eq.s32 	%p70, %r227, %r3;
	selp.u64 	%rd238, 1, 0, %p70;
	add.s64 	%rd239, %rd464, %rd238;
	add.s32 	%r228, %r404, 512;
	mul.wide.u32 	%rd240, %r228, 4;
	add.s64 	%rd241, %rd1, %rd240;
	ld.global.u32 	%r229, [%rd241];
	setp.eq.s32 	%p71, %r229, %r3;
	selp.u64 	%rd242, 1, 0, %p71;
	add.s64 	%rd243, %rd239, %rd242;
	add.s32 	%r230, %r404, 1024;
	mul.wide.u32 	%rd244, %r230, 4;
	add.s64 	%rd245, %rd1, %rd244;
	ld.global.u32 	%r231, [%rd245];
	setp.eq.s32 	%p72, %r231, %r3;
	selp.u64 	%rd246, 1, 0, %p72;
	add.s64 	%rd247, %rd243, %rd246;
	add.s32 	%r232, %r404, 1536;
	mul.wide.u32 	%rd248, %r232, 4;
	add.s64 	%rd249, %rd1, %rd248;
	ld.global.u32 	%r233, [%rd249];
	setp.eq.s32 	%p73, %r233, %r3;
	selp.u64 	%rd250, 1, 0, %p73;
	add.s64 	%rd251, %rd247, %rd250;
	add.s32 	%r234, %r404, 2048;
	mul.wide.u32 	%rd252, %r234, 4;
	add.s64 	%rd253, %rd1, %rd252;
	ld.global.u32 	%r235, [%rd253];
	setp.eq.s32 	%p74, %r235, %r3;
	selp.u64 	%rd254, 1, 0, %p74;
	add.s64 	%rd255, %rd251, %rd254;
	add.s32 	%r236, %r404, 2560;
	mul.wide.u32 	%rd256, %r236, 4;
	add.s64 	%rd257, %rd1, %rd256;
	ld.global.u32 	%r237, [%rd257];
	setp.eq.s32 	%p75, %r237, %r3;
	selp.u64 	%rd258, 1, 0, %p75;
	add.s64 	%rd259, %rd255, %rd258;
	add.s32 	%r238, %r404, 3072;
	mul.wide.u32 	%rd260, %r238, 4;
	add.s64 	%rd261, %rd1, %rd260;
	ld.global.u32 	%r239, [%rd261];
	setp.eq.s32 	%p76, %r239, %r3;
	selp.u64 	%rd262, 1, 0, %p76;
	add.s64 	%rd263, %rd259, %rd262;
	add.s32 	%r240, %r404, 3584;
	mul.wide.u32 	%rd264, %r240, 4;
	add.s64 	%rd265, %rd1, %rd264;
	ld.global.u32 	%r241, [%rd265];
	setp.eq.s32 	%p77, %r241, %r3;
	selp.u64 	%rd266, 1, 0, %p77;
	add.s64 	%rd267, %rd263, %rd266;
	add.s32 	%r242, %r404, 4096;
	mul.wide.u32 	%rd268, %r242, 4;
	add.s64 	%rd269, %rd1, %rd268;
	ld.global.u32 	%r243, [%rd269];
	setp.eq.s32 	%p78, %r243, %r3;
	selp.u64 	%rd270, 1, 0, %p78;
	add.s64 	%rd271, %rd267, %rd270;
	add.s32 	%r244, %r404, 4608;
	mul.wide.u32 	%rd272, %r244, 4;
	add.s64 	%rd273, %rd1, %rd272;
	ld.global.u32 	%r245, [%rd273];
	setp.eq.s32 	%p79, %r245, %r3;
	selp.u64 	%rd274, 1, 0, %p79;
	add.s64 	%rd275, %rd271, %rd274;
	add.s32 	%r246, %r404, 5120;
	mul.wide.u32 	%rd276, %r246, 4;
	add.s64 	%rd277, %rd1, %rd276;
	ld.global.u32 	%r247, [%rd277];
	setp.eq.s32 	%p80, %r247, %r3;
	selp.u64 	%rd278, 1, 0, %p80;
	add.s64 	%rd279, %rd275, %rd278;
	add.s32 	%r248, %r404, 5632;
	mul.wide.u32 	%rd280, %r248, 4;
	add.s64 	%rd281, %rd1, %rd280;
	ld.global.u32 	%r249, [%rd281];
	setp.eq.s32 	%p81, %r249, %r3;
	selp.u64 	%rd282, 1, 0, %p81;
	add.s64 	%rd283, %rd279, %rd282;
	add.s32 	%r250, %r404, 6144;
	mul.wide.u32 	%rd284, %r250, 4;
	add.s64 	%rd285, %rd1, %rd284;
	ld.global.u32 	%r251, [%rd285];
	setp.eq.s32 	%p82, %r251, %r3;
	selp.u64 	%rd286, 1, 0, %p82;
	add.s64 	%rd287, %rd283, %rd286;
	add.s32 	%r252, %r404, 6656;
	mul.wide.u32 	%rd288, %r252, 4;
	add.s64 	%rd289, %rd1, %rd288;
	ld.global.u32 	%r253, [%rd289];
	setp.eq.s32 	%p83, %r253, %r3;
	selp.u64 	%rd290, 1, 0, %p83;
	add.s64 	%rd291, %rd287, %rd290;
	add.s32 	%r254, %r404, 7168;
	mul.wide.u32 	%rd292, %r254, 4;
	add.s64 	%rd293, %rd1, %rd292;
	ld.global.u32 	%r255, [%rd293];
	setp.eq.s32 	%p84, %r255, %r3;
	selp.u64 	%rd294, 1, 0, %p84;
	add.s64 	%rd295, %rd291, %rd294;
	add.s32 	%r256, %r404, 7680;
	mul.wide.u32 	%rd296, %r256, 4;
	add.s64 	%rd297, %rd1, %rd296;
	ld.global.u32 	%r257, [%rd297];
	setp.eq.s32 	%p85, %r257, %r3;
	selp.u64 	%rd298, 1, 0, %p85;
	add.s64 	%rd464, %rd295, %rd298;
	add.s32 	%r405, %r405, 8192;
	add.s32 	%r404, %r404, 8192;
	add.s32 	%r403, %r403, 16;
	setp.ne.s32 	%p86, %r403, 0;
	@%p86 bra 	$L__BB3_6;
	add.s32 	%r406, %r405, -4096;
$L__BB3_8:
	setp.eq.s32 	%p87, %r12, 0;
	@%p87 bra 	$L__BB3_17;
	and.b32  	%r24, %r11, 7;
	setp.lt.u32 	%p88, %r12, 8;
	@%p88 bra 	$L__BB3_11;
	add.s32 	%r258, %r406, %r415;
	mul.wide.u32 	%rd300, %r258, 4;
	add.s64 	%rd301, %rd1, %rd300;
	ld.global.u32 	%r259, [%rd301];
	setp.eq.s32 	%p89, %r259, %r3;
	selp.u64 	%rd302, 1, 0, %p89;
	add.s64 	%rd303, %rd464, %rd302;
	add.s32 	%r260, %r258, 512;
	mul.wide.u32 	%rd304, %r260, 4;
	add.s64 	%rd305, %rd1, %rd304;
	ld.global.u32 	%r261, [%rd305];
	setp.eq.s32 	%p90, %r261, %r3;
	selp.u64 	%rd306, 1, 0, %p90;
	add.s64 	%rd307, %rd303, %rd306;
	add.s32 	%r262, %r258, 1024;
	mul.wide.u32 	%rd308, %r262, 4;
	add.s64 	%rd309, %rd1, %rd308;
	ld.global.u32 	%r263, [%rd309];
	setp.eq.s32 	%p91, %r263, %r3;
	selp.u64 	%rd310, 1, 0, %p91;
	add.s64 	%rd311, %rd307, %rd310;
	add.s32 	%r264, %r258, 1536;
	mul.wide.u32 	%rd312, %r264, 4;
	add.s64 	%rd313, %rd1, %rd312;
	ld.global.u32 	%r265, [%rd313];
	setp.eq.s32 	%p92, %r265, %r3;
	selp.u64 	%rd314, 1, 0, %p92;
	add.s64 	%rd315, %rd311, %rd314;
	add.s32 	%r266, %r258, 2048;
	mul.wide.u32 	%rd316, %r266, 4;
	add.s64 	%rd317, %rd1, %rd316;
	ld.global.u32 	%r267, [%rd317];
	setp.eq.s32 	%p93, %r267, %r3;
	selp.u64 	%rd318, 1, 0, %p93;
	add.s64 	%rd319, %rd315, %rd318;
	add.s32 	%r268, %r258, 2560;
	mul.wide.u32 	%rd320, %r268, 4;
	add.s64 	%rd321, %rd1, %rd320;
	ld.global.u32 	%r269, [%rd321];
	setp.eq.s32 	%p94, %r269, %r3;
	selp.u64 	%rd322, 1, 0, %p94;
	add.s64 	%rd323, %rd319, %rd322;
	add.s32 	%r270, %r258, 3072;
	mul.wide.u32 	%rd324, %r270, 4;
	add.s64 	%rd325, %rd1, %rd324;
	ld.global.u32 	%r271, [%rd325];
	setp.eq.s32 	%p95, %r271, %r3;
	selp.u64 	%rd326, 1, 0, %p95;
	add.s64 	%rd327, %rd323, %rd326;
	add.s32 	%r272, %r258, 3584;
	mul.wide.u32 	%rd328, %r272, 4;
	add.s64 	%rd329, %rd1, %rd328;
	ld.global.u32 	%r273, [%rd329];
	setp.eq.s32 	%p96, %r273, %r3;
	selp.u64 	%rd330, 1, 0, %p96;
	add.s64 	%rd464, %rd327, %rd330;
	add.s32 	%r406, %r406, 4096;
$L__BB3_11:
	setp.eq.s32 	%p97, %r24, 0;
	@%p97 bra 	$L__BB3_17;
	and.b32  	%r27, %r11, 3;
	setp.lt.u32 	%p98, %r24, 4;
	@%p98 bra 	$L__BB3_14;
	add.s32 	%r274, %r406, %r415;
	mul.wide.u32 	%rd332, %r274, 4;
	add.s64 	%rd333, %rd1, %rd332;
	ld.global.u32 	%r275, [%rd333];
	setp.eq.s32 	%p99, %r275, %r3;
	selp.u64 	%rd334, 1, 0, %p99;
	add.s64 	%rd335, %rd464, %rd334;
	add.s32 	%r276, %r274, 512;
	mul.wide.u32 	%rd336, %r276, 4;
	add.s64 	%rd337, %rd1, %rd336;
	ld.global.u32 	%r277, [%rd337];
	setp.eq.s32 	%p100, %r277, %r3;
	selp.u64 	%rd338, 1, 0, %p100;
	add.s64 	%rd339, %rd335, %rd338;
	add.s32 	%r278, %r274, 1024;
	mul.wide.u32 	%rd340, %r278, 4;
	add.s64 	%rd341, %rd1, %rd340;
	ld.global.u32 	%r279, [%rd341];
	setp.eq.s32 	%p101, %r279, %r3;
	selp.u64 	%rd342, 1, 0, %p101;
	add.s64 	%rd343, %rd339, %rd342;
	add.s32 	%r280, %r274, 1536;
	mul.wide.u32 	%rd344, %r280, 4;
	add.s64 	%rd345, %rd1, %rd344;
	ld.global.u32 	%r281, [%rd345];
	setp.eq.s32 	%p102, %r281, %r3;
	selp.u64 	%rd346, 1, 0, %p102;
	add.s64 	%rd464, %rd343, %rd346;
	add.s32 	%r406, %r406, 2048;
$L__BB3_14:
	setp.eq.s32 	%p103, %r27, 0;
	@%p103 bra 	$L__BB3_17;
	add.s32 	%r410, %r406, %r415;
	neg.s32 	%r409, %r27;
$L__BB3_16:
	.pragma "nounroll";
	mul.wide.u32 	%rd347, %r410, 4;
	add.s64 	%rd348, %rd1, %rd347;
	ld.global.u32 	%r282, [%rd348];
	setp.eq.s32 	%p104, %r282, %r3;
	selp.u64 	%rd349, 1, 0, %p104;
	add.s64 	%rd464, %rd464, %rd349;
	add.s32 	%r410, %r410, 512;
	add.s32 	%r409, %r409, 1;
	setp.ne.s32 	%p105, %r409, 0;
	@%p105 bra 	$L__BB3_16;
$L__BB3_17:
	setp.lt.u32 	%p106, %r7, 512;
	@%p106 bra 	$L__BB3_22;
	// begin inline asm
	mov.u32 %r346, %laneid;
	// end inline asm
	mov.b64 	{%r348, %r353}, %rd464;
	mov.b32 	%r354, 1;
	mov.b32 	%r395, 31;
	mov.b32 	%r396, -1;
	// begin inline asm
	shfl.sync.down.b32 %r347, %r348, %r354, %r395, %r396;
	// end inline asm
	// begin inline asm
	shfl.sync.down.b32 %r352, %r353, %r354, %r395, %r396;
	// end inline asm
	mov.b64 	%rd408, {%r347, %r352};
	setp.gt.s32 	%p130, %r346, 30;
	selp.b64 	%rd409, 0, %rd408, %p130;
	add.s64 	%rd410, %rd409, %rd464;
	mov.b64 	{%r358, %r363}, %rd410;
	mov.b32 	%r364, 2;
	// begin inline asm
	shfl.sync.down.b32 %r357, %r358, %r364, %r395, %r396;
	// end inline asm
	// begin inline asm
	shfl.sync.down.b32 %r362, %r363, %r364, %r395, %r396;
	// end inline asm
	mov.b64 	%rd411, {%r357, %r362};
	setp.gt.s32 	%p131, %r346, 29;
	selp.b64 	%rd412, 0, %rd411, %p131;
	add.s64 	%rd413, %rd412, %rd410;
	mov.b64 	{%r368, %r373}, %rd413;
	mov.b32 	%r374, 4;
	// begin inline asm
	shfl.sync.down.b32 %r367, %r368, %r374, %r395, %r396;
	// end inline asm
	// begin inline asm
	shfl.sync.down.b32 %r372, %r373, %r374, %r395, %r396;
	// end inline asm
	mov.b64 	%rd414, {%r367, %r372};
	setp.gt.s32 	%p132, %r346, 27;
	selp.b64 	%rd415, 0, %rd414, %p132;
	add.s64 	%rd416, %rd415, %rd413;
	mov.b64 	{%r378, %r383}, %rd416;
	mov.b32 	%r384, 8;
	// begin inline asm
	shfl.sync.down.b32 %r377, %r378, %r384, %r395, %r396;
	// end inline asm
	// begin inline asm
	shfl.sync.down.b32 %r382, %r383, %r384, %r395, %r396;
	// end inline asm
	mov.b64 	%rd417, {%r377, %r382};
	setp.gt.s32 	%p133, %r346, 23;
	selp.b64 	%rd418, 0, %rd417, %p133;
	add.s64 	%rd419, %rd418, %rd416;
	mov.b64 	{%r388, %r393}, %rd419;
	mov.b32 	%r394, 16;
	// begin inline asm
	shfl.sync.down.b32 %r387, %r388, %r394, %r395, %r396;
	// end inline asm
	// begin inline asm
	shfl.sync.down.b32 %r392, %r393, %r394, %r395, %r396;
	// end inline asm
	mov.b64 	%rd420, {%r387, %r392};
	setp.gt.s32 	%p134, %r346, 15;
	selp.b64 	%rd421, 0, %rd420, %p134;
	add.s64 	%rd475, %rd421, %rd419;
	setp.ne.s32 	%p135, %r346, 0;
	@%p135 bra 	$L__BB3_20;
	shr.u32 	%r397, %r8, 2;
	and.b32  	%r398, %r397, 248;
	mov.u32 	%r399, _ZZN3cub18CUB_300001_SM_10006detail6reduce18DeviceReduceKernelINS2_10policy_hubIljN4cuda3std3__44plusIlEEE10Policy1000EN6thrust24THRUST_300001_SM_1000_NS18transform_iteratorINSD_6detail14equal_to_valueIiEENSF_15normal_iteratorINSD_10device_ptrIiEEEEllEEjS9_lNS7_10__identityEEEvT0_PT3_T1_NS0_13GridEvenShareISR_EET2_T4_E12temp_storage;
	add.s32 	%r400, %r399, %r398;
	st.shared.u64 	[%r400+16], %rd475;
$L__BB3_20:
	bar.sync 	0;
	setp.ne.s32 	%p136, %r8, 0;
	@%p136 bra 	$L__BB3_48;
	ld.shared.u64 	%rd422, [_ZZN3cub18CUB_300001_SM_10006detail6reduce18DeviceReduceKernelINS2_10policy_hubIljN4cuda3std3__44plusIlEEE10Policy1000EN6thrust24THRUST_300001_SM_1000_NS18transform_iteratorINSD_6detail14equal_to_valueIiEENSF_15normal_iteratorINSD_10device_ptrIiEEEEllEEjS9_lNS7_10__identityEEEvT0_PT3_T1_NS0_13GridEvenShareISR_EET2_T4_E12temp_storage+24];
	add.s64 	%rd423, %rd422, %rd475;
	ld.shared.u64 	%rd424, [_ZZN3cub18CUB_300001_SM_10006detail6reduce18DeviceReduceKernelINS2_10policy_hubIljN4cuda3std3__44plusIlEEE10Policy1000EN6thrust24THRUST_300001_SM_1000_NS18transform_iteratorINSD_6detail14equal_to_valueIiEENSF_15normal_iteratorINSD_10device_ptrIiEEEEllEEjS9_lNS7_10__identityEEEvT0_PT3_T1_NS0_13GridEvenShareISR_EET2_T4_E12temp_storage+32];
	add.s64 	%rd425, %rd423, %rd424;
	ld.shared.u64 	%rd426, [_ZZN3cub18CUB_300001_SM_10006detail6reduce18DeviceReduceKernelINS2_10policy_hubIljN4cuda3std3__44plusIlEEE10Policy1000EN6thrust24THRUST_300001_SM_1000_NS18transform_iteratorINSD_6detail14equal_to_valueIiEENSF_15normal_iteratorINSD_10device_ptrIiEEEEllEEjS9_lNS7_10__identityEEEvT0_PT3_T1_NS0_13GridEvenShareISR_EET2_T4_E12temp_storage+40];
	add.s64 	%rd427, %rd425, %rd426;
	ld.shared.u64 	%rd428, [_ZZN3cub18CUB_300001_SM_10006detail6reduce18DeviceReduceKernelINS2_10policy_hubIljN4cuda3std3__44plusIlEEE10Policy1000EN6thrust24THRUST_300001_SM_1000_NS18transform_iteratorINSD_6detail14equal_to_valueIiEENSF_15normal_iteratorINSD_10device_ptrIiEEEEllEEjS9_lNS7_10__identityEEEvT0_PT3_T1_NS0_13GridEvenShareISR_EET2_T4_E12temp_storage+48];
	add.s64 	%rd429, %rd427, %rd428;
	ld.shared.u64 	%rd430, [_ZZN3cub18CUB_300001_SM_10006detail6reduce18DeviceReduceKernelINS2_10policy_hubIljN4cuda3std3__44plusIlEEE10Policy1000EN6thrust24THRUST_300001_SM_1000_NS18transform_iteratorINSD_6detail14equal_to_valueIiEENSF_15normal_iteratorINSD_10device_ptrIiEEEEllEEjS9_lNS7_10__identityEEEvT0_PT3_T1_NS0_13GridEvenShareISR_EET2_T4_E12temp_storage+56];
	add.s64 	%rd431, %rd429, %rd430;
	ld.shared.u64 	%rd432, [_ZZN3cub18CUB_300001_SM_10006detail6reduce18DeviceReduceKernelINS2_10policy_hubIljN4cuda3std3__44plusIlEEE10Policy1000EN6thrust24THRUST_300001_SM_1000_NS18transform_iteratorINSD_6detail14equal_to_valueIiEENSF_15normal_iteratorINSD_10device_ptrIiEEEEllEEjS9_lNS7_10__identityEEEvT0_PT3_T1_NS0_13GridEvenShareISR_EET2_T4_E12temp_storage+64];
	add.s64 	%rd433, %rd431, %rd432;
	ld.shared.u64 	%rd434, [_ZZN3cub18CUB_300001_SM_10006detail6reduce18DeviceReduceKernelINS2_10policy_hubIljN4cuda3std3__44plusIlEEE10Policy1000EN6thrust24THRUST_300001_SM_1000_NS18transform_iteratorINSD_6detail14equal_to_valueIiEENSF_15normal_iteratorINSD_10device_ptrIiEEEEllEEjS9_lNS7_10__identityEEEvT0_PT3_T1_NS0_13GridEvenShareISR_EET2_T4_E12temp_storage+72];
	add.s64 	%rd435, %rd433, %rd434;
	ld.shared.u64 	%rd436, [_ZZN3cub18CUB_300001_SM_10006detail6reduce18DeviceReduceKernelINS2_10policy_hubIljN4cuda3std3__44plusIlEEE10Policy1000EN6thrust24THRUST_300001_SM_1000_NS18transform_iteratorINSD_6detail14equal_to_valueIiEENSF_15normal_iteratorINSD_10device_ptrIiEEEEllEEjS9_lNS7_10__identityEEEvT0_PT3_T1_NS0_13GridEvenShareISR_EET2_T4_E12temp_storage+80];
	add.s64 	%rd437, %rd435, %rd436;
	ld.shared.u64 	%rd438, [_ZZN3cub18CUB_300001_SM_10006detail6reduce18DeviceReduceKernelINS2_10policy_hubIljN4cuda3std3__44plusIlEEE10Policy1000EN6thrust24THRUST_300001_SM_1000_NS18transform_iteratorINSD_6detail14equal_to_valueIiEENSF_15normal_iteratorINSD_10device_ptrIiEEEEllEEjS9_lNS7_10__identityEEEvT0_PT3_T1_NS0_13GridEvenShareISR_EET2_T4_E12temp_storage+88];
	add.s64 	%rd439, %rd437, %rd438;
	ld.shared.u64 	%rd440, [_ZZN3cub18CUB_300001_SM_10006detail6reduce18DeviceReduceKernelINS2_10policy_hubIljN4cuda3std3__44plusIlEEE10Policy1000EN6thrust24THRUST_300001_SM_1000_NS18transform_iteratorINSD_6detail14equal_to_valueIiEENSF_15normal_iteratorINSD_10device_ptrIiEEEEllEEjS9_lNS7_10__identityEEEvT0_PT3_T1_NS0_13GridEvenShareISR_EET2_T4_E12temp_storage+96];
	add.s64 	%rd441, %rd439, %rd440;
	ld.shared.u64 	%rd442, [_ZZN3cub18CUB_300001_SM_10006detail6reduce18DeviceReduceKernelINS2_10policy_hubIljN4cuda3std3__44plusIlEEE10Policy1000EN6thrust24THRUST_300001_SM_1000_NS18transform_iteratorINSD_6detail14equal_to_valueIiEENSF_15normal_iteratorINSD_10device_ptrIiEEEEllEEjS9_lNS7_10__identityEEEvT0_PT3_T1_NS0_13GridEvenShareISR_EET2_T4_E12temp_storage+104];
	add.s64 	%rd443, %rd441, %rd442;
	ld.shared.u64 	%rd444, [_ZZN3cub18CUB_300001_SM_10006detail6reduce18DeviceReduceKernelINS2_10policy_hubIljN4cuda3std3__44plusIlEEE10Policy1000EN6thrust24THRUST_300001_SM_1000_NS18transform_iteratorINSD_6detail14equal_to_valueIiEENSF_15normal_iteratorINSD_10device_ptrIiEEEEllEEjS9_lNS7_10__identityEEEvT0_PT3_T1_NS0_13GridEvenShareISR_EET2_T4_E12temp_storage+112];
	add.s64 	%rd445, %rd443, %rd444;
	ld.shared.u64 	%rd446, [_ZZN3cub18CUB_300001_SM_10006detail6reduce18DeviceReduceKernelINS2_10policy_hubIljN4cuda3std3__44plusIlEEE10Policy1000EN6thrust24THRUST_300001_SM_1000_NS18transform_iteratorINSD_6detail14equal_to_valueIiEENSF_15normal_iteratorINSD_10device_ptrIiEEEEllEEjS9_lNS7_10__identityEEEvT0_PT3_T1_NS0_13GridEvenShareISR_EET2_T4_E12temp_storage+120];
	add.s64 	%rd447, %rd445, %rd446;
	ld.shared.u64 	%rd448, [_ZZN3cub18CUB_300001_SM_10006detail6reduce18DeviceReduceKernelINS2_10policy_hubIljN4cuda3std3__44plusIlEEE10Policy1000EN6thrust24THRUST_300001_SM_1000_NS18transform_iteratorINSD_6detail14equal_to_valueIiEENSF_15normal_iteratorINSD_10device_ptrIiEEEEllEEjS9_lNS7_10__identityEEEvT0_PT3_T1_NS0_13GridEvenShareISR_EET2_T4_E12temp_storage+128];
	add.s64 	%rd449, %rd447, %rd448;
	ld.shared.u64 	%rd450, [_ZZN3cub18CUB_300001_SM_10006detail6reduce18DeviceReduceKernelINS2_10policy_hubIljN4cuda3std3__44plusIlEEE10Policy1000EN6thrust24THRUST_300001_SM_1000_NS18transform_iteratorINSD_6detail14equal_to_valueIiEENSF_15normal_iteratorINSD_10device_ptrIiEEEEllEEjS9_lNS7_10__identityEEEvT0_PT3_T1_NS0_13GridEvenShareISR_EET2_T4_E12temp_storage+136];
	add.s64 	%rd475, %rd449, %rd450;
	bra.uni 	$L__BB3_48;
$L__BB3_22:
	// begin inline asm
	mov.u32 %r283, %laneid;
	// end inline asm
	and.b32  	%r334, %r8, 992;
	add.s32 	%r335, %r334, 32;
	setp.gt.u32 	%p107, %r335, %r7;
	not.b32 	%r336, %r334;
	add.s32 	%r337, %r7, %r336;
	selp.b32 	%r332, %r337, 31, %p107;
	mov.b64 	{%r285, %r290}, %rd464;
	mov.b32 	%r291, 1;
	mov.b32 	%r333, -1;
	// begin inline asm
	shfl.sync.down.b32 %r284, %r285, %r291, %r332, %r333;
	// end inline asm
	// begin inline asm
	shfl.sync.down.b32 %r289, %r290, %r291, %r332, %r333;
	// end inline asm
	mov.b64 	%rd350, {%r284, %r289};
	setp.lt.s32 	%p108, %r283, %r332;
	selp.b64 	%rd351, %rd350, 0, %p108;
	add.s64 	%rd352, %rd351, %rd464;
	mov.b64 	{%r295, %r300}, %rd352;
	mov.b32 	%r301, 2;
	// begin inline asm
	shfl.sync.down.b32 %r294, %r295, %r301, %r332, %r333;
	// end inline asm
	// begin inline asm
	shfl.sync.down.b32 %r299, %r300, %r301, %r332, %r333;
	// end inline asm
	mov.b64 	%rd353, {%r294, %r299};
	add.s32 	%r338, %r283, 2;
	setp.gt.s32 	%p109, %r338, %r332;
	selp.b64 	%rd354, 0, %rd353, %p109;
	add.s64 	%rd355, %rd354, %rd352;
	mov.b64 	{%r305, %r310}, %rd355;
	mov.b32 	%r311, 4;
	// begin inline asm
	shfl.sync.down.b32 %r304, %r305, %r311, %r332, %r333;
	// end inline asm
	// begin inline asm
	shfl.sync.down.b32 %r309, %r310, %r311, %r332, %r333;
	// end inline asm
	mov.b64 	%rd356, {%r304, %r309};
	add.s32 	%r339, %r283, 4;
	setp.gt.s32 	%p110, %r339, %r332;
	selp.b64 	%rd357, 0, %rd356, %p110;
	add.s64 	%rd358, %rd357, %rd355;
	mov.b64 	{%r315, %r320}, %rd358;
	mov.b32 	%r321, 8;
	// begin inline asm
	shfl.sync.down.b32 %r314, %r315, %r321, %r332, %r333;
	// end inline asm
	// begin inline asm
	shfl.sync.down.b32 %r319, %r320, %r321, %r332, %r333;
	// end inline asm
	mov.b64 	%rd359, {%r314, %r319};
	add.s32 	%r340, %r283, 8;
	setp.gt.s32 	%p111, %r340, %r332;
	selp.b64 	%rd360, 0, %rd359, %p111;
	add.s64 	%rd361, %rd360, %rd358;
	mov.b64 	{%r325, %r330}, %rd361;
	mov.b32 	%r331, 16;
	// begin inline asm
	shfl.sync.down.b32 %r324, %r325, %r331, %r332, %r333;
	// end inline asm
	// begin inline asm
	shfl.sync.down.b32 %r329, %r330, %r331, %r332, %r333;
	// end inline asm
	mov.b64 	%rd362, {%r324, %r329};
	add.s32 	%r341, %r283, 16;
	setp.gt.s32 	%p112, %r341, %r332;
	selp.b64 	%rd363, 0, %rd362, %p112;
	add.s64 	%rd475, %rd363, %rd361;
	setp.ne.s32 	%p113, %r283, 0;
	@%p113 bra 	$L__BB3_24;
	shr.u32 	%r342, %r8, 2;
	and.b32  	%r343, %r342, 248;
	mov.u32 	%r344, _ZZN3cub18CUB_300001_SM_10006detail6reduce18DeviceReduceKernelINS2_10policy_hubIljN4cuda3std3__44plusIlEEE10Policy1000EN6thrust24THRUST_300001_SM_1000_NS18transform_iteratorINSD_6detail14equal_to_valueIiEENSF_15normal_iteratorINSD_10device_ptrIiEEEEllEEjS9_lNS7_10__identityEEEvT0_PT3_T1_NS0_13GridEvenShareISR_EET2_T4_E12temp_storage;
	add.s32 	%r345, %r344, %r343;
	st.shared.u64 	[%r345+16], %rd475;
$L__BB3_24:
	bar.sync 	0;
	setp.ne.s32 	%p114, %r8, 0;
	@%p114 bra 	$L__BB3_48;
	setp.gt.u32 	%p115, %r7, 32;
	ld.shared.u64 	%rd364, [_ZZN3cub18CUB_300001_SM_10006detail6reduce18DeviceReduceKernelINS2_10policy_hubIljN4cuda3std3__44plusIlEEE10Policy1000EN6thrust24THRUST_300001_SM_1000_NS18transform_iteratorINSD_6detail14equal_to_valueIiEENSF_15normal_iteratorINSD_10device_ptrIiEEEEllEEjS9_lNS7_10__identityEEEvT0_PT3_T1_NS0_13GridEvenShareISR_EET2_T4_E12temp_storage+24];
	selp.b64 	%rd365, %rd364, 0, %p115;
	add.s64 	%rd366, %rd365, %rd475;
	setp.gt.u32 	%p116, %r7, 64;
	ld.shared.u64 	%rd367, [_ZZN3cub18CUB_300001_SM_10006detail6reduce18DeviceReduceKernelINS2_10policy_hubIljN4cuda3std3__44plusIlEEE10Policy1000EN6thrust24THRUST_300001_SM_1000_NS18transform_iteratorINSD_6detail14equal_to_valueIiEENSF_15normal_iteratorINSD_10device_ptrIiEEEEllEEjS9_lNS7_10__identityEEEvT0_PT3_T1_NS0_13GridEvenShareISR_EET2_T4_E12temp_storage+32];
	selp.b64 	%rd368, %rd367, 0, %p116;
	add.s64 	%rd369, %rd366, %rd368;
	setp.gt.u32 	%p117, %r7, 96;
	ld.shared.u64 	%rd370, [_ZZN3cub18CUB_300001_SM_10006detail6reduce18DeviceReduceKernelINS2_10policy_hubIljN4cuda3std3__44plusIlEEE10Policy1000EN6thrust24THRUST_300001_SM_1000_NS18transform_iteratorINSD_6detail14equal_to_valueIiEENSF_15normal_iteratorINSD_10device_ptrIiEEEEllEEjS9_lNS7_10__identityEEEvT0_PT3_T1_NS0_13GridEvenShareISR_EET2_T4_E12temp_storage+40];
	selp.b64 	%rd371, %rd370, 0, %p117;
	add.s64 	%rd372, %rd369, %rd371;
	setp.gt.u32 	%p118, %r7, 128;
	ld.shared.u64 	%rd373, [_ZZN3cub18CUB_300001_SM_10006detail6reduce18DeviceReduceKernelINS2_10policy_hubIljN4cuda3std3__44plusIlEEE10Policy1000EN6thrust24THRUST_300001_SM_1000_NS18transform_iteratorINSD_6detail14equal_to_valueIiEENSF_15normal_iteratorINSD_10device_ptrIiEEEEllEEjS9_lNS7_10__identityEEEvT0_PT3_T1_NS0_13GridEvenShareISR_EET2_T4_E12temp_storage+48];
	selp.b64 	%rd374, %rd373, 0, %p118;
	add.s64 	%rd375, %rd372, %rd374;
	setp.gt.u32 	%p119, %r7, 160;
	ld.shared.u64 	%rd376, [_ZZN3cub18CUB_300001_SM_10006detail6reduce18DeviceReduceKernelINS2_10policy_hubIljN4cuda3std3__44plusIlEEE10Policy1000EN6thrust24THRUST_300001_SM_1000_NS18transform_iteratorINSD_6detail14equal_to_valueIiEENSF_15normal_iteratorINSD_10device_ptrIiEEEEllEEjS9_lNS7_10__identityEEEvT0_PT3_T1_NS0_13GridEvenShareISR_EET2_T4_E12temp_storage+56];
	selp.b64 	%rd377, %rd376, 0, %p119;
	add.s64 	%rd378, %rd375, %rd377;
	setp.gt.u32 	%p120, %r7, 192;
	ld.shared.u64 	%rd379, [_ZZN3cub18CUB_300001_SM_10006detail6reduce18DeviceReduceKernelINS2_10policy_hubIljN4cuda3std3__44plusIlEEE10Policy1000EN6thrust24THRUST_300001_SM_1000_NS18transform_iteratorINSD_6detail14equal_to_valueIiEENSF_15normal_iteratorINSD_10device_ptrIiEEEEllEEjS9_lNS7_10__identityEEEvT0_PT3_T1_NS0_13GridEvenShareISR_EET2_T4_E12temp_storage+64];
	selp.b64 	%rd380, %rd379, 0, %p120;
	add.s64 	%rd381, %rd378, %rd380;
	setp.gt.u32 	%p121, %r7, 224;
	ld.shared.u64 	%rd382, [_ZZN3cub18CUB_300001_SM_10006detail6reduce18DeviceReduceKernelINS2_10policy_hubIljN4cuda3std3__44plusIlEEE10Policy1000EN6thrust24THRUST_300001_SM_1000_NS18transform_iteratorINSD_6detail14equal_to_valueIiEENSF_15normal_iteratorINSD_10device_ptrIiEEEEllEEjS9_lNS7_10__identityEEEvT0_PT3_T1_NS0_13GridEvenShareISR_EET2_T4_E12temp_storage+72];
	selp.b64 	%rd383, %rd382, 0, %p121;
	add.s64 	%rd384, %rd381, %rd383;
	setp.gt.u32 	%p122, %r7, 256;
	ld.shared.u64 	%rd385, [_ZZN3cub18CUB_300001_SM_10006detail6reduce18DeviceReduceKernelINS2_10policy_hubIljN4cuda3std3__44plusIlEEE10Policy1000EN6thrust24THRUST_300001_SM_1000_NS18transform_iteratorINSD_6detail14equal_to_valueIiEENSF_15normal_iteratorINSD_10device_ptrIiEEEEllEEjS9_lNS7_10__identityEEEvT0_PT3_T1_NS0_13GridEvenShareISR_EET2_T4_E12temp_storage+80];
	selp.b64 	%rd386, %rd385, 0, %p122;
	add.s64 	%rd387, %rd384, %rd386;
	setp.gt.u32 	%p123, %r7, 288;
	ld.shared.u64 	%rd388, [_ZZN3cub18CUB_300001_SM_10006detail6reduce18DeviceReduceKernelINS2_10policy_hubIljN4cuda3std3__44plusIlEEE10Policy1000EN6thrust24THRUST_300001_SM_1000_NS18transform_iteratorINSD_6detail14equal_to_valueIiEENSF_15normal_iteratorINSD_10device_ptrIiEEEEllEEjS9_lNS7_10__identityEEEvT0_PT3_T1_NS0_13GridEvenShareISR_EET2_T4_E12temp_storage+88];
	selp.b64 	%rd389, %rd388, 0, %p123;
	add.s64 	%rd390, %rd387, %rd389;
	setp.gt.u32 	%p124, %r7, 320;
	ld.shared.u64 	%rd391, [_ZZN3cub18CUB_300001_SM_10006detail6reduce18DeviceReduceKernelINS2_10policy_hubIljN4cuda3std3__44plusIlEEE10Policy1000EN6thrust24THRUST_300001_SM_1000_NS18transform_iteratorINSD_6detail14equal_to_valueIiEENSF_15normal_iteratorINSD_10device_ptrIiEEEEllEEjS9_lNS7_10__identityEEEvT0_PT3_T1_NS0_13GridEvenShareISR_EET2_T4_E12temp_storage+96];
	selp.b64 	%rd392, %rd391, 0, %p124;
	add.s64 	%rd393, %rd390, %rd392;
	setp.gt.u32 	%p125, %r7, 352;
	ld.shared.u64 	%rd394, [_ZZN3cub18CUB_300001_SM_10006detail6reduce18DeviceReduceKernelINS2_10policy_hubIljN4cuda3std3__44plusIlEEE10Policy1000EN6thrust24THRUST_300001_SM_1000_NS18transform_iteratorINSD_6detail14equal_to_valueIiEENSF_15normal_iteratorINSD_10device_ptrIiEEEEllEEjS9_lNS7_10__identityEEEvT0_PT3_T1_NS0_13GridEvenShareISR_EET2_T4_E12temp_storage+104];
	selp.b64 	%rd395, %rd394, 0, %p125;
	add.s64 	%rd396, %rd393, %rd395;
	setp.gt.u32 	%p126, %r7, 384;
	ld.shared.u64 	%rd397, [_ZZN3cub18CUB_300001_SM_10006detail6reduce18DeviceReduceKernelINS2_10policy_hubIljN4cuda3std3__44plusIlEEE10Policy1000EN6thrust24THRUST_300001_SM_1000_NS18transform_iteratorINSD_6detail14equal_to_valueIiEENSF_15normal_iteratorINSD_10device_ptrIiEEEEllEEjS9_lNS7_10__identityEEEvT0_PT3_T1_NS0_13GridEvenShareISR_EET2_T4_E12temp_storage+112];
	selp.b64 	%rd398, %rd397, 0, %p126;
	add.s64 	%rd399, %rd396, %rd398;
	setp.gt.u32 	%p127, %r7, 416;
	ld.shared.u64 	%rd400, [_ZZN3cub18CUB_300001_SM_10006detail6reduce18DeviceReduceKernelINS2_10policy_hubIljN4cuda3std3__44plusIlEEE10Policy1000EN6thrust24THRUST_300001_SM_1000_NS18transform_iteratorINSD_6detail14equal_to_valueIiEENSF_15normal_iteratorINSD_10device_ptrIiEEEEllEEjS9_lNS7_10__identityEEEvT0_PT3_T1_NS0_13GridEvenShareISR_EET2_T4_E12temp_storage+120];
	selp.b64 	%rd401, %rd400, 0, %p127;
	add.s64 	%rd402, %rd399, %rd401;
	setp.gt.u32 	%p128, %r7, 448;
	ld.shared.u64 	%rd403, [_ZZN3cub18CUB_300001_SM_10006detail6reduce18DeviceReduceKernelINS2_10policy_hubIljN4cuda3std3__44plusIlEEE10Policy1000EN6thrust24THRUST_300001_SM_1000_NS18transform_iteratorINSD_6detail14equal_to_valueIiEENSF_15normal_iteratorINSD_10device_ptrIiEEEEllEEjS9_lNS7_10__identityEEEvT0_PT3_T1_NS0_13GridEvenShareISR_EET2_T4_E12temp_storage+128];
	selp.b64 	%rd404, %rd403, 0, %p128;
	add.s64 	%rd405, %rd402, %rd404;
	setp.gt.u32 	%p129, %r7, 480;
	ld.shared.u64 	%rd406, [_ZZN3cub18CUB_300001_SM_10006detail6reduce18DeviceReduceKernelINS2_10policy_hubIljN4cuda3std3__44plusIlEEE10Policy1000EN6thrust24THRUST_300001_SM_1000_NS18transform_iteratorINSD_6detail14equal_to_valueIiEENSF_15normal_iteratorINSD_10device_ptrIiEEEEllEEjS9_lNS7_10__identityEEEvT0_PT3_T1_NS0_13GridEvenShareISR_EET2_T4_E12temp_storage+136];
	selp.b64 	%rd407, %rd406, 0, %p129;
	add.s64 	%rd475, %rd405, %rd407;
	bra.uni 	$L__BB3_48;
$L__BB3_26:
	mov.u32 	%r36, %tid.x;
	add.s32 	%r73, %r415, %r36;
	mul.wide.u32 	%rd42, %r73, 4;
	add.s64 	%rd43, %rd1, %rd42;
	ld.global.u32 	%r74, [%rd43];
	setp.eq.s32 	%p2, %r74, %r3;
	selp.u64 	%rd44, 1, 0, %p2;
	ld.global.u32 	%r75, [%rd43+2048];
	setp.eq.s32 	%p3, %r75, %r3;
	selp.u64 	%rd45, 1, 0, %p3;
	ld.global.u32 	%r76, [%rd43+4096];
	setp.eq.s32 	%p4, %r76, %r3;
	selp.u64 	%rd46, 1, 0, %p4;
	ld.global.u32 	%r77, [%rd43+6144];
	setp.eq.s32 	%p5, %r77, %r3;
	selp.u64 	%rd47, 1, 0, %p5;
	ld.global.u32 	%r78, [%rd43+8192];
	setp.eq.s32 	%p6, %r78, %r3;
	selp.u64 	%rd48, 1, 0, %p6;
	ld.global.u32 	%r79, [%rd43+10240];
	setp.eq.s32 	%p7, %r79, %r3;
	selp.u64 	%rd49, 1, 0, %p7;
	ld.global.u32 	%r80, [%rd43+12288];
	setp.eq.s32 	%p8, %r80, %r3;
	selp.u64 	%rd50, 1, 0, %p8;
	add.s64 	%rd51, %rd45, %rd44;
	add.s64 	%rd52, %rd51, %rd46;
	add.s64 	%rd53, %rd52, %rd47;
	add.s64 	%rd54, %rd53, %rd48;
	add.s64 	%rd55, %rd54, %rd49;
	add.s64 	%rd474, %rd55, %rd50;
	setp.lt.u32 	%p9, %r7, %r5;
	@%p9 bra 	$L__BB3_44;
	add.s32 	%r37, %r5, %r415;
	not.b32 	%r82, %r36;
	add.s32 	%r83, %r82, %r1;
	sub.s32 	%r84, %r83, %r5;
	sub.s32 	%r412, %r84, %r415;
	add.s32 	%r85, %r37, %r36;
	add.s32 	%r411, %r85, 4096;
	mov.b32 	%r414, 0;
	cvt.u64.u32 	%rd57, %r36;
	mov.u32 	%r413, %r37;
$L__BB3_28:
	add.s32 	%r415, %r415, %r5;
	add.s32 	%r86, %r1, -3584;
	setp.gt.u32 	%p10, %r415, %r86;
	@%p10 bra 	$L__BB3_30;
	cvt.u64.u32 	%rd56, %r415;
	add.s64 	%rd58, %rd57, %rd56;
	shl.b64 	%rd59, %rd58, 2;
	add.s64 	%rd60, %rd1, %rd59;
	ld.global.u32 	%r87, [%rd60];
	setp.eq.s32 	%p11, %r87, %r3;
	selp.u64 	%rd61, 1, 0, %p11;
	ld.global.u32 	%r88, [%rd60+2048];
	setp.eq.s32 	%p12, %r88, %r3;
	selp.u64 	%rd62, 1, 0, %p12;
	ld.global.u32 	%r89, [%rd60+4096];
	setp.eq.s32 	%p13, %r89, %r3;
	selp.u64 	%rd63, 1, 0, %p13;
	ld.global.u32 	%r90, [%rd60+6144];
	setp.eq.s32 	%p14, %r90, %r3;
	selp.u64 	%rd64, 1, 0, %p14;
	ld.global.u32 	%r91, [%rd60+8192];
	setp.eq.s32 	%p15, %r91, %r3;
	selp.u64 	%rd65, 1, 0, %p15;
	ld.global.u32 	%r92, [%rd60+10240];
	setp.eq.s32 	%p16, %r92, %r3;
	selp.u64 	%rd66, 1, 0, %p16;
	ld.global.u32 	%r93, [%rd60+12288];
	setp.eq.s32 	%p17, %r93, %r3;
	selp.u64 	%rd67, 1, 0, %p17;
	add.s64 	%rd68, %rd474, %rd61;
	add.s64 	%rd69, %rd68, %rd62;
	add.s64 	%rd70, %rd69, %rd63;
	add.s64 	%rd71, %rd70, %rd64;
	add.s64 	%rd72, %rd71, %rd65;
	add.s64 	%rd73, %rd72, %rd66;
	add.s64 	%rd474, %rd73, %rd67;
	sub.s32 	%r94, %r1, %r415;
	setp.lt.u32 	%p18, %r94, %r5;
	add.s32 	%r414, %r414, 1;
	add.s32 	%r413, %r413, %r5;
	sub.s32 	%r412, %r412, %r5;
	add.s32 	%r411, %r411, %r5;
	@%p18 bra 	$L__BB3_44;
	bra.uni 	$L__BB3_28;
$L__BB3_30:
	setp.le.u32 	%p19, %r1, %r415;
	sub.s32 	%r95, %r1, %r415;
	setp.ge.s32 	%p20, %r36, %r95;
	or.pred  	%p21, %p19, %p20;
	@%p21 bra 	$L__BB3_44;
	not.b32 	%r97, %r36;
	add.s32 	%r98, %r1, %r97;
	sub.s32 	%r99, %r98, %r37;
	mul.lo.s32 	%r100, %r2, %r414;
	mad.lo.s32 	%r101, %r100, -3584, %r99;
	shr.u32 	%r102, %r101, 9;
	add.s32 	%r50, %r102, 1;
	and.b32  	%r51, %r50, 15;
	setp.lt.u32 	%p22, %r101, 7680;
	mov.u32 	%r420, %r36;
	@%p22 bra 	$L__BB3_35;
	or.b32  	%r418, %r36, 4096;
	shr.u32 	%r103, %r412, 9;
	add.s32 	%r104, %r103, 1;
	and.b32  	%r105, %r104, 16777200;
	neg.s32 	%r416, %r105;
$L__BB3_33:
	.pragma "nounroll";
	add.s32 	%r106, %r411, -4096;
	mul.wide.u32 	%rd75, %r106, 4;
	add.s64 	%rd76, %rd1, %rd75;
	ld.global.u32 	%r107, [%rd76];
	setp.eq.s32 	%p23, %r107, %r3;
	selp.u64 	%rd77, 1, 0, %p23;
	add.s64 	%rd78, %rd474, %rd77;
	add.s32 	%r108, %r411, -3584;
	mul.wide.u32 	%rd79, %r108, 4;
	add.s64 	%rd80, %rd1, %rd79;
	ld.global.u32 	%r109, [%rd80];
	setp.eq.s32 	%p24, %r109, %r3;
	selp.u64 	%rd81, 1, 0, %p24;
	add.s64 	%rd82, %rd78, %rd81;
	add.s32 	%r110, %r411, -3072;
	mul.wide.u32 	%rd83, %r110, 4;
	add.s64 	%rd84, %rd1, %rd83;
	ld.global.u32 	%r111, [%rd84];
	setp.eq.s32 	%p25, %r111, %r3;
	selp.u64 	%rd85, 1, 0, %p25;
	add.s64 	%rd86, %rd82, %rd85;
	add.s32 	%r112, %r411, -2560;
	mul.wide.u32 	%rd87, %r112, 4;
	add.s64 	%rd88, %rd1, %rd87;
	ld.global.u32 	%r113, [%rd88];
	setp.eq.s32 	%p26, %r113, %r3;
	selp.u64 	%rd89, 1, 0, %p26;
	add.s64 	%rd90, %rd86, %rd89;
	add.s32 	%r114, %r411, -2048;
	mul.wide.u32 	%rd91, %r114, 4;
	add.s64 	%rd92, %rd1, %rd91;
	ld.global.u32 	%r115, [%rd92];
	setp.eq.s32 	%p27, %r115, %r3;
	selp.u64 	%rd93, 1, 0, %p27;
	add.s64 	%rd94, %rd90, %rd93;
	add.s32 	%r116, %r411, -1536;
	mul.wide.u32 	%rd95, %r116, 4;
	add.s64 	%rd96, %rd1, %rd95;
	ld.global.u32 	%r117, [%rd96];
	setp.eq.s32 	%p28, %r117, %r3;
	selp.u64 	%rd97, 1, 0, %p28;
	add.s64 	%rd98, %rd94, %rd97;
	add.s32 	%r118, %r411, -1024;
	mul.wide.u32 	%rd99, %r118, 4;
	add.s64 	%rd100, %rd1, %rd99;
	ld.global.u32 	%r119, [%rd100];
	setp.eq.s32 	%p29, %r119, %r3;
	selp.u64 	%rd101, 1, 0, %p29;
	add.s64 	%rd102, %rd98, %rd101;
	add.s32 	%r120, %r411, 3584;
	add.s32 	%r121, %r411, -512;
	mul.wide.u32 	%rd103, %r121, 4;
	add.s64 	%rd104, %rd1, %rd103;
	ld.global.u32 	%r122, [%rd104];
	setp.eq.s32 	%p30, %r122, %r3;
	selp.u64 	%rd105, 1, 0, %p30;
	add.s64 	%rd106, %rd102, %rd105;
	mul.wide.u32 	%rd107, %r411, 4;
	add.s64 	%rd108, %rd1, %rd107;
	ld.global.u32 	%r123, [%rd108];
	setp.eq.s32 	%p31, %r123, %r3;
	selp.u64 	%rd109, 1, 0, %p31;
	add.s64 	%rd110, %rd106, %rd109;
	add.s32 	%r124, %r411, 512;
	mul.wide.u32 	%rd111, %r124, 4;
	add.s64 	%rd112, %rd1, %rd111;
	ld.global.u32 	%r125, [%rd112];
	setp.eq.s32 	%p32, %r125, %r3;
	selp.u64 	%rd113, 1, 0, %p32;
	add.s64 	%rd114, %rd110, %rd113;
	add.s32 	%r126, %r411, 1024;
	mul.wide.u32 	%rd115, %r126, 4;
	add.s64 	%rd116, %rd1, %rd115;
	ld.global.u32 	%r127, [%rd116];
	setp.eq.s32 	%p33, %r127, %r3;
	selp.u64 	%rd117, 1, 0, %p33;
	add.s64 	%rd118, %rd114, %rd117;
	add.s32 	%r128, %r411, 1536;
	mul.wide.u32 	%rd119, %r128, 4;
	add.s64 	%rd120, %rd1, %rd119;
	ld.global.u32 	%r129, [%rd120];
	setp.eq.s32 	%p34, %r129, %r3;
	selp.u64 	%rd121, 1, 0, %p34;
	add.s64 	%rd122, %rd118, %rd121;
	add.s32 	%r130, %r411, 2048;
	mul.wide.u32 	%rd123, %r130, 4;
	add.s64 	%rd124, %rd1, %rd123;
	ld.global.u32 	%r131, [%rd124];
	setp.eq.s32 	%p35, %r131, %r3;
	selp.u64 	%rd125, 1, 0, %p35;
	add.s64 	%rd126, %rd122, %rd125;
	add.s32 	%r132, %r411, 2560;
	mul.wide.u32 	%rd127, %r132, 4;
	add.s64 	%rd128, %rd1, %rd127;
	ld.global.u32 	%r133, [%rd128];
	setp.eq.s32 	%p36, %r133, %r3;
	selp.u64 	%rd129, 1, 0, %p36;
	add.s64 	%rd130, %rd126, %rd129;
	add.s32 	%r134, %r411, 3072;
	mul.wide.u32 	%rd131, %r134, 4;
	add.s64 	%rd132, %rd1, %rd131;
	ld.global.u32 	%r135, [%rd132];
	setp.eq.s32 	%p37, %r135, %r3;
	selp.u64 	%rd133, 1, 0, %p37;
	add.s64 	%rd134, %rd130, %rd133;
	mul.wide.u32 	%rd135, %r120, 4;
	add.s64 	%rd136, %rd1, %rd135;
	ld.global.u32 	%r136, [%rd136];
	setp.eq.s32 	%p38, %r136, %r3;
	selp.u64 	%rd137, 1, 0, %p38;
	add.s64 	%rd474, %rd134, %rd137;
	add.s32 	%r418, %r418, 8192;
	add.s32 	%r411, %r411, 8192;
	add.s32 	%r416, %r416, 16;
	setp.ne.s32 	%p39, %r416, 0;
	@%p39 bra 	$L__BB3_33;
	add.s32 	%r420, %r418, -4096;
$L__BB3_35:
	setp.eq.s32 	%p40, %r51, 0;
	@%p40 bra 	$L__BB3_44;
	and.b32  	%r62, %r50, 7;
	setp.lt.u32 	%p41, %r51, 8;
	@%p41 bra 	$L__BB3_38;
	add.s32 	%r137, %r420, %r415;
	mul.wide.u32 	%rd139, %r137, 4;
	add.s64 	%rd140, %rd1, %rd139;
	ld.global.u32 	%r138, [%rd140];
	setp.eq.s32 	%p42, %r138, %r3;
	selp.u64 	%rd141, 1, 0, %p42;
	add.s64 	%rd142, %rd474, %rd141;
	add.s32 	%r139, %r137, 512;
	mul.wide.u32 	%rd143, %r139, 4;
	add.s64 	%rd144, %rd1, %rd143;
	ld.global.u32 	%r140, [%rd144];
	setp.eq.s32 	%p43, %r140, %r3;
	selp.u64 	%rd145, 1, 0, %p43;
	add.s64 	%rd146, %rd142, %rd145;
	add.s32 	%r141, %r137, 1024;
	mul.wide.u32 	%rd147, %r141, 4;
	add.s64 	%rd148, %rd1, %rd147;
	ld.global.u32 	%r142, [%rd148];
	setp.eq.s32 	%p44, %r142, %r3;
	selp.u64 	%rd149, 1, 0, %p44;
	add.s64 	%rd150, %rd146, %rd149;
	add.s32 	%r143, %r137, 1536;
	mul.wide.u32 	%rd151, %r143, 4;
	add.s64 	%rd152, %rd1, %rd151;
	ld.global.u32 	%r144, [%rd152];
	setp.eq.s32 	%p45, %r144, %r3;
	selp.u64 	%rd153, 1, 0, %p45;
	add.s64 	%rd154, %rd150, %rd153;
	add.s32 	%r145, %r137, 2048;
	mul.wide.u32 	%rd155, %r145, 4;
	add.s64 	%rd156, %rd1, %rd155;
	ld.global.u32 	%r146, [%rd156];
	setp.eq.s32 	%p46, %r146, %r3;
	selp.u64 	%rd157, 1, 0, %p46;
	add.s64 	%rd158, %rd154, %rd157;
	add.s32 	%r147, %r137, 2560;
	mul.wide.u32 	%rd159, %r147, 4;
	add.s64 	%rd160, %rd1, %rd159;
	ld.global.u32 	%r148, [%rd160];
	setp.eq.s32 	%p47, %r148, %r3;
	selp.u64 	%rd161, 1, 0, %p47;
	add.s64 	%rd162, %rd158, %rd161;
	add.s32 	%r149, %r137, 3072;
	mul.wide.u32 	%rd163, %r149, 4;
	add.s64 	%rd164, %rd1, %rd163;
	ld.global.u32 	%r150, [%rd164];
	setp.eq.s32 	%p48, %r150, %r3;
	selp.u64 	%rd165, 1, 0, %p48;
	add.s64 	%rd166, %rd162, %rd165;
	add.s32 	%r151, %r137, 3584;
	mul.wide.u32 	%rd167, %r151, 4;
	add.s64 	%rd168, %rd1, %rd167;
	ld.global.u32 	%r152, [%rd168];
	setp.eq.s32 	%p49, %r152, %r3;
	selp.u64 	%rd169, 1, 0, %p49;
	add.s64 	%rd474, %rd166, %rd169;
	add.s32 	%r420, %r420, 4096;
$L__BB3_38:
	setp.eq.s32 	%p50, %r62, 0;
	@%p50 bra 	$L__BB3_44;
	setp.lt.u32 	%p51, %r62, 4;
	@%p51 bra 	$L__BB3_41;
	add.s32 	%r153, %r420, %r415;
	mul.wide.u32 	%rd171, %r153, 4;
	add.s64 	%rd172, %rd1, %rd171;
	ld.global.u32 	%r154, [%rd172];
	setp.eq.s32 	%p52, %r154, %r3;
	selp.u64 	%rd173, 1, 0, %p52;
	add.s64 	%rd174, %rd474, %rd173;
	add.s32 	%r155, %r153, 512;
	mul.wide.u32 	%rd175, %r155, 4;
	add.s64 	%rd176, %rd1, %rd175;
	ld.global.u32 	%r156, [%rd176];
	setp.eq.s32 	%p53, %r156, %r3;
	selp.u64 	%rd177, 1, 0, %p53;
	add.s64 	%rd178, %rd174, %rd177;
	add.s32 	%r157, %r153, 1024;
	mul.wide.u32 	%rd179, %r157, 4;
	add.s64 	%rd180, %rd1, %rd179;
	ld.global.u32 	%r158, [%rd180];
	setp.eq.s32 	%p54, %r158, %r3;
	selp.u64 	%rd181, 1, 0, %p54;
	add.s64 	%rd182, %rd178, %rd181;
	add.s32 	%r159, %r153, 1536;
	mul.wide.u32 	%rd183, %r159, 4;
	add.s64 	%rd184, %rd1, %rd183;
	ld.global.u32 	%r160, [%rd184];
	setp.eq.s32 	%p55, %r160, %r3;
	selp.u64 	%rd185, 1, 0, %p55;
	add.s64 	%rd474, %rd182, %rd185;
	add.s32 	%r420, %r420, 2048;
$L__BB3_41:
	and.b32  	%r161, %r50, 3;
	setp.eq.s32 	%p56, %r161, 0;
	@%p56 bra 	$L__BB3_44;
	add.s32 	%r423, %r420, %r413;
	cvt.u16.u32 	%rs1, %r412;
	shr.u16 	%rs2, %rs1, 9;
	add.s16 	%rs3, %rs2, 1;
	cvt.u32.u16 	%r162, %rs3;
	and.b32  	%r163, %r162, 3;
	neg.s32 	%r422, %r163;
$L__BB3_43:
	.pragma "nounroll";
	mul.wide.u32 	%rd186, %r423, 4;
	add.s64 	%rd187, %rd1, %rd186;
	ld.global.u32 	%r164, [%rd187];
	setp.eq.s32 	%p57, %r164, %r3;
	selp.u64 	%rd188, 1, 0, %p57;
	add.s64 	%rd474, %rd474, %rd188;
	add.s32 	%r423, %r423, 512;
	add.s32 	%r422, %r422, 1;
	setp.ne.s32 	%p58, %r422, 0;
	@%p58 bra 	$L__BB3_43;
$L__BB3_44:
	// begin inline asm
	mov.u32 %r165, %laneid;
	// end inline asm
	mov.b64 	{%r167, %r172}, %rd474;
	mov.b32 	%r173, 1;
	mov.b32 	%r214, 31;
	mov.b32 	%r215, -1;
	// begin inline asm
	shfl.sync.down.b32 %r166, %r167, %r173, %r214, %r215;
	// end inline asm
	// begin inline asm
	shfl.sync.down.b32 %r171, %r172, %r173, %r214, %r215;
	// end inline asm
	mov.b64 	%rd189, {%r166, %r171};
	setp.gt.s32 	%p59, %r165, 30;
	selp.b64 	%rd190, 0, %rd189, %p59;
	add.s64 	%rd191, %rd190, %rd474;
	mov.b64 	{%r177, %r182}, %rd191;
	mov.b32 	%r183, 2;
	// begin inline asm
	shfl.sync.down.b32 %r176, %r177, %r183, %r214, %r215;
	// end inline asm
	// begin inline asm
	shfl.sync.down.b32 %r181, %r182, %r183, %r214, %r215;
	// end inline asm
	mov.b64 	%rd192, {%r176, %r181};
	setp.gt.s32 	%p60, %r165, 29;
	selp.b64 	%rd193, 0, %rd192, %p60;
	add.s64 	%rd194, %rd193, %rd191;
	mov.b64 	{%r187, %r192}, %rd194;
	mov.b32 	%r193, 4;
	// begin inline asm
	shfl.sync.down.b32 %r186, %r187, %r193, %r214, %r215;
	// end inline asm
	// begin inline asm
	shfl.sync.down.b32 %r191, %r192, %r193, %r214, %r215;
	// end inline asm
	mov.b64 	%rd195, {%r186, %r191};
	setp.gt.s32 	%p61, %r165, 27;
	selp.b64 	%rd196, 0, %rd195, %p61;
	add.s64 	%rd197, %rd196, %rd194;
	mov.b64 	{%r197, %r202}, %rd197;
	mov.b32 	%r203, 8;
	// begin inline asm
	shfl.sync.down.b32 %r196, %r197, %r203, %r214, %r215;
	// end inline asm
	// begin inline asm
	shfl.sync.down.b32 %r201, %r202, %r203, %r214, %r215;
	// end inline asm
	mov.b64 	%rd198, {%r196, %r201};
	setp.gt.s32 	%p62, %r165, 23;
	selp.b64 	%rd199, 0, %rd198, %p62;
	add.s64 	%rd200, %rd199, %rd197;
	mov.b64 	{%r207, %r212}, %rd200;
	mov.b32 	%r213, 16;
	// begin inline asm
	shfl.sync.down.b32 %r206, %r207, %r213, %r214, %r215;
	// end inline asm
	// begin inline asm
	shfl.sync.down.b32 %r211, %r212, %r213, %r214, %r215;
	// end inline asm
	mov.b64 	%rd201, {%r206, %r211};
	setp.gt.s32 	%p63, %r165, 15;
	selp.b64 	%rd202, 0, %rd201, %p63;
	add.s64 	%rd475, %rd202, %rd200;
	setp.ne.s32 	%p64, %r165, 0;
	@%p64 bra 	$L__BB3_46;
	shr.u32 	%r216, %r36, 2;
	and.b32  	%r217, %r216, 248;
	mov.u32 	%r218, _ZZN3cub18CUB_300001_SM_10006detail6reduce18DeviceReduceKernelINS2_10policy_hubIljN4cuda3std3__44plusIlEEE10Policy1000EN6thrust24THRUST_300001_SM_1000_NS18transform_iteratorINSD_6detail14equal_to_valueIiEENSF_15normal_iteratorINSD_10device_ptrIiEEEEllEEjS9_lNS7_10__identityEEEvT0_PT3_T1_NS0_13GridEvenShareISR_EET2_T4_E12temp_storage;
	add.s32 	%r219, %r218, %r217;
	st.shared.u64 	[%r219+16], %rd475;
$L__BB3_46:
	bar.sync 	0;
	setp.ne.s32 	%p65, %r36, 0;
	@%p65 bra 	$L__BB3_48;
	ld.shared.u64 	%rd203, [_ZZN3cub18CUB_300001_SM_10006detail6reduce18DeviceReduceKernelINS2_10policy_hubIljN4cuda3std3__44plusIlEEE10Policy1000EN6thrust24THRUST_300001_SM_1000_NS18transform_iteratorINSD_6detail14equal_to_valueIiEENSF_15normal_iteratorINSD_10device_ptrIiEEEEllEEjS9_lNS7_10__identityEEEvT0_PT3_T1_NS0_13GridEvenShareISR_EET2_T4_E12temp_storage+24];
	add.s64 	%rd204, %rd203, %rd475;
	ld.shared.u64 	%rd205, [_ZZN3cub18CUB_300001_SM_10006detail6reduce18DeviceReduceKernelINS2_10policy_hubIljN4cuda3std3__44plusIlEEE10Policy1000EN6thrust24THRUST_300001_SM_1000_NS18transform_iteratorINSD_6detail14equal_to_valueIiEENSF_15normal_iteratorINSD_10device_ptrIiEEEEllEEjS9_lNS7_10__identityEEEvT0_PT3_T1_NS0_13GridEvenShareISR_EET2_T4_E12temp_storage+32];
	add.s64 	%rd206, %rd204, %rd205;
	ld.shared.u64 	%rd207, [_ZZN3cub18CUB_300001_SM_10006detail6reduce18DeviceReduceKernelINS2_10policy_hubIljN4cuda3std3__44plusIlEEE10Policy1000EN6thrust24THRUST_300001_SM_1000_NS18transform_iteratorINSD_6detail14equal_to_valueIiEENSF_15normal_iteratorINSD_10device_ptrIiEEEEllEEjS9_lNS7_10__identityEEEvT0_PT3_T1_NS0_13GridEvenShareISR_EET2_T4_E12temp_storage+40];
	add.s64 	%rd208, %rd206, %rd207;
	ld.shared.u64 	%rd209, [_ZZN3cub18CUB_300001_SM_10006detail6reduce18DeviceReduceKernelINS2_10policy_hubIljN4cuda3std3__44plusIlEEE10Policy1000EN6thrust24THRUST_300001_SM_1000_NS18transform_iteratorINSD_6detail14equal_to_valueIiEENSF_15normal_iteratorINSD_10device_ptrIiEEEEllEEjS9_lNS7_10__identityEEEvT0_PT3_T1_NS0_13GridEvenShareISR_EET2_T4_E12temp_storage+48];
	add.s64 	%rd210, %rd208, %rd209;
	ld.shared.u64 	%rd211, [_ZZN3cub18CUB_300001_SM_10006detail6reduce18DeviceReduceKernelINS2_10policy_hubIljN4cuda3std3__44plusIlEEE10Policy1000EN6thrust24THRUST_300001_SM_1000_NS18transform_iteratorINSD_6detail14equal_to_valueIiEENSF_15normal_iteratorINSD_10device_ptrIiEEEEllEEjS9_lNS7_10__identityEEEvT0_PT3_T1_NS0_13GridEvenShareISR_EET2_T4_E12temp_storage+56];
	add.s64 	%rd212, %rd210, %rd211;
	ld.shared.u64 	%rd213, [_ZZN3cub18CUB_300001_SM_10006detail6reduce18DeviceReduceKernelINS2_10policy_hubIljN4cuda3std3__44plusIlEEE10Policy1000EN6thrust24THRUST_300001_SM_1000_NS18transform_iteratorINSD_6detail14equal_to_valueIiEENSF_15normal_iteratorINSD_10device_ptrIiEEEEllEEjS9_lNS7_10__identityEEEvT0_PT3_T1_NS0_13GridEvenShareISR_EET2_T4_E12temp_storage+64];
	add.s64 	%rd214, %rd212, %rd213;
	ld.shared.u64 	%rd215, [_ZZN3cub18CUB_300001_SM_10006detail6reduce18DeviceReduceKernelINS2_10policy_hubIljN4cuda3std3__44plusIlEEE10Policy1000EN6thrust24THRUST_300001_SM_1000_NS18transform_iteratorINSD_6detail14equal_to_valueIiEENSF_15normal_iteratorINSD_10device_ptrIiEEEEllEEjS9_lNS7_10__identityEEEvT0_PT3_T1_NS0_13GridEvenShareISR_EET2_T4_E12temp_storage+72];
	add.s64 	%rd216, %rd214, %rd215;
	ld.shared.u64 	%rd217, [_ZZN3cub18CUB_300001_SM_10006detail6reduce18DeviceReduceKernelINS2_10policy_hubIljN4cuda3std3__44plusIlEEE10Policy1000EN6thrust24THRUST_300001_SM_1000_NS18transform_iteratorINSD_6detail14equal_to_valueIiEENSF_15normal_iteratorINSD_10device_ptrIiEEEEllEEjS9_lNS7_10__identityEEEvT0_PT3_T1_NS0_13GridEvenShareISR_EET2_T4_E12temp_storage+80];
	add.s64 	%rd218, %rd216, %rd217;
	ld.shared.u64 	%rd219, [_ZZN3cub18CUB_300001_SM_10006detail6reduce18DeviceReduceKernelINS2_10policy_hubIljN4cuda3std3__44plusIlEEE10Policy1000EN6thrust24THRUST_300001_SM_1000_NS18transform_iteratorINSD_6detail14equal_to_valueIiEENSF_15normal_iteratorINSD_10device_ptrIiEEEEllEEjS9_lNS7_10__identityEEEvT0_PT3_T1_NS0_13GridEvenShareISR_EET2_T4_E12temp_storage+88];
	add.s64 	%rd220, %rd218, %rd219;
	ld.shared.u64 	%rd221, [_ZZN3cub18CUB_300001_SM_10006detail6reduce18DeviceReduceKernelINS2_10policy_hubIljN4cuda3std3__44plusIlEEE10Policy1000EN6thrust24THRUST_300001_SM_1000_NS18transform_iteratorINSD_6detail14equal_to_valueIiEENSF_15normal_iteratorINSD_10device_ptrIiEEEEllEEjS9_lNS7_10__identityEEEvT0_PT3_T1_NS0_13GridEvenShareISR_EET2_T4_E12temp_storage+96];
	add.s64 	%rd222, %rd220, %rd221;
	ld.shared.u64 	%rd223, [_ZZN3cub18CUB_300001_SM_10006detail6reduce18DeviceReduceKernelINS2_10policy_hubIljN4cuda3std3__44plusIlEEE10Policy1000EN6thrust24THRUST_300001_SM_1000_NS18transform_iteratorINSD_6detail14equal_to_valueIiEENSF_15normal_iteratorINSD_10device_ptrIiEEEEllEEjS9_lNS7_10__identityEEEvT0_PT3_T1_NS0_13GridEvenShareISR_EET2_T4_E12temp_storage+104];
	add.s64 	%rd224, %rd222, %rd223;
	ld.shared.u64 	%rd225, [_ZZN3cub18CUB_300001_SM_10006detail6reduce18DeviceReduceKernelINS2_10policy_hubIljN4cuda3std3__44plusIlEEE10Policy1000EN6thrust24THRUST_300001_SM_1000_NS18transform_iteratorINSD_6detail14equal_to_valueIiEENSF_15normal_iteratorINSD_10device_ptrIiEEEEllEEjS9_lNS7_10__identityEEEvT0_PT3_T1_NS0_13GridEvenShareISR_EET2_T4_E12temp_storage+112];
	add.s64 	%rd226, %rd224, %rd225;
	ld.shared.u64 	%rd227, [_ZZN3cub18CUB_300001_SM_10006detail6reduce18DeviceReduceKernelINS2_10policy_hubIljN4cuda3std3__44plusIlEEE10Policy1000EN6thrust24THRUST_300001_SM_1000_NS18transform_iteratorINSD_6detail14equal_to_valueIiEENSF_15normal_iteratorINSD_10device_ptrIiEEEEllEEjS9_lNS7_10__identityEEEvT0_PT3_T1_NS0_13GridEvenShareISR_EET2_T4_E12temp_storage+120];
	add.s64 	%rd228, %rd226, %rd227;
	ld.shared.u64 	%rd229, [_ZZN3cub18CUB_300001_SM_10006detail6reduce18DeviceReduceKernelINS2_10policy_hubIljN4cuda3std3__44plusIlEEE10Policy1000EN6thrust24THRUST_300001_SM_1000_NS18transform_iteratorINSD_6detail14equal_to_valueIiEENSF_15normal_iteratorINSD_10device_ptrIiEEEEllEEjS9_lNS7_10__identityEEEvT0_PT3_T1_NS0_13GridEvenShareISR_EET2_T4_E12temp_storage+128];
	add.s64 	%rd230, %rd228, %rd229;
	ld.shared.u64 	%rd231, [_ZZN3cub18CUB_300001_SM_10006detail6reduce18DeviceReduceKernelINS2_10policy_hubIljN4cuda3std3__44plusIlEEE10Policy1000EN6thrust24THRUST_300001_SM_1000_NS18transform_iteratorINSD_6detail14equal_to_valueIiEENSF_15normal_iteratorINSD_10device_ptrIiEEEEllEEjS9_lNS7_10__identityEEEvT0_PT3_T1_NS0_13GridEvenShareISR_EET2_T4_E12temp_storage+136];
	add.s64 	%rd475, %rd230, %rd231;
$L__BB3_48:
	mov.u32 	%r401, %tid.x;
	setp.ne.s32 	%p137, %r401, 0;
	@%p137 bra 	$L__BB3_50;
	ld.param.u64 	%rd454, [_ZN3cub18CUB_300001_SM_10006detail6reduce18DeviceReduceKernelINS2_10policy_hubIljN4cuda3std3__44plusIlEEE10Policy1000EN6thrust24THRUST_300001_SM_1000_NS18transform_iteratorINSD_6detail14equal_to_valueIiEENSF_15normal_iteratorINSD_10device_ptrIiEEEEllEEjS9_lNS7_10__identityEEEvT0_PT3_T1_NS0_13GridEvenShareISR_EET2_T4__param_1];
	cvta.to.global.u64 	%rd451, %rd454;
	mul.wide.u32 	%rd452, %r4, 8;
	add.s64 	%rd453, %rd451, %rd452;
	st.global.u64 	[%rd453], %rd475;
$L__BB3_50:
	ret;

}
	// .globl	_ZN3cub18CUB_300001_SM_10006detail6reduce28DeviceReduceSingleTileKernelINS2_10policy_hubIljN4cuda3std3__44plusIlEEE10Policy1000EPlSC_iS9_llNS7_10__identityEEEvT0_T1_T2_T3_T4_T6_
.visible .entry _ZN3cub18CUB_300001_SM_10006detail6reduce28DeviceReduceSingleTileKernelINS2_10policy_hubIljN4cuda3std3__44plusIlEEE10Policy1000EPlSC_iS9_llNS7_10__identityEEEvT0_T1_T2_T3_T4_T6_(
	.param .u64 .ptr .align 1 _ZN3cub18CUB_300001_SM_10006detail6reduce28DeviceReduceSingleTileKernelINS2_10policy_hubIljN4cuda3std3__44plusIlEEE10Policy1000EPlSC_iS9_llNS7_10__identityEEEvT0_T1_T2_T3_T4_T6__param_0,
	.param .u64 .ptr .align 1 _ZN3cub18CUB_300001_SM_10006detail6reduce28DeviceReduceSingleTileKernelINS2_10policy_hubIljN4cuda3std3__44plusIlEEE10Policy1000EPlSC_iS9_llNS7_10__identityEEEvT0_T1_T2_T3_T4_T6__param_1,
	.param .u32 _ZN3cub18CUB_300001_SM_10006detail6reduce28DeviceReduceSingleTileKernelINS2_10policy_hubIljN4cuda3std3__44plusIlEEE10Policy1000EPlSC_iS9_llNS7_10__identityEEEvT0_T1_T2_T3_T4_T6__param_2,
	.param .align 1 .b8 _ZN3cub18CUB_300001_SM_10006detail6reduce28DeviceReduceSingleTileKernelINS2_10policy_hubIljN4cuda3std3__44plusIlEEE10Policy1000EPlSC_iS9_llNS7_10__identityEEEvT0_T1_T2_T3_T4_T6__param_3[1],
	.param .u64 _ZN3cub18CUB_300001_SM_10006detail6reduce28DeviceReduceSingleTileKernelINS2_10policy_hubIljN4cuda3std3__44plusIlEEE10Policy1000EPlSC_iS9_llNS7_10__identityEEEvT0_T1_T2_T3_T4_T6__param_4,
	.param .align 1 .b8 _ZN3cub18CUB_300001_SM_10006detail6reduce28DeviceReduceSingleTileKernelINS2_10policy_hubIljN4cuda3std3__44plusIlEEE10Policy1000EPlSC_iS9_llNS7_10__identityEEEvT0_T1_T2_T3_T4_T6__param_5[1]
)
.maxntid 512
.minnctapersm 1
{
	.reg .pred 	%p<58>;
	.reg .b32 	%r<238>;
	.reg .b64 	%rd<281>;
	// demoted variable
	.shared .align 8 .b8 _ZZN3cub18CUB_300001_SM_10006detail6reduce28DeviceReduceSingleTileKernelINS2_10policy_hubIljN4cuda3std3__44plusIlEEE10Policy1000EPlSC_iS9_llNS7_10__identityEEEvT0_T1_T2_T3_T4_T6_E12temp_storage[152];
	ld.param.u64 	%rd35, [_ZN3cub18CUB_300001_SM_10006detail6reduce28DeviceReduceSingleTileKernelINS2_10policy_hubIljN4cuda3std3__44plusIlEEE10Policy1000EPlSC_iS9_llNS7_10__identityEEEvT0_T1_T2_T3_T4_T6__param_0];
	ld.param.u64 	%rd37, [_ZN3cub18CUB_300001_SM_10006detail6reduce28DeviceReduceSingleTileKernelINS2_10policy_hubIljN4cuda3std3__44plusIlEEE10Policy1000EPlSC_iS9_llNS7_10__identityEEEvT0_T1_T2_T3_T4_T6__param_1];
	ld.param.u32 	%r34, [_ZN3cub18CUB_300001_SM_10006detail6reduce28DeviceReduceSingleTileKernelINS2_10policy_hubIljN4cuda3std3__44plusIlEEE10Policy1000EPlSC_iS9_llNS7_10__identityEEEvT0_T1_T2_T3_T4_T6__param_2];
	ld.param.u64 	%rd36, [_ZN3cub18CUB_300001_SM_10006detail6reduce28DeviceReduceSingleTileKernelINS2_10policy_hubIljN4cuda3std3__44plusIlEEE10Policy1000EPlSC_iS9_llNS7_10__identityEEEvT0_T1_T2_T3_T4_T6__param_4];
	cvta.to.global.u64 	%rd1, %rd37;
	setp.ne.s32 	%p1, %r34, 0;
	@%p1 bra 	$L__BB4_3;
	mov.u32 	%r224, %tid.x;
	setp.ne.s32 	%p57, %r224, 0;
	@%p57 bra 	$L__BB4_39;
	st.global.u64 	[%rd1], %rd36;
	bra.uni 	$L__BB4_39;
$L__BB4_3:
	setp.gt.s32 	%p2, %r34, 3583;
	@%p2 bra 	$L__BB4_21;
	mov.u32 	%r1, %tid.x;
	setp.ge.s32 	%p19, %r1, %r34;
	mov.b64 	%rd271, 0;
	mov.u32 	%r228, %r1;
	@%p19 bra 	$L__BB4_6;
	mul.wide.u32 	%rd146, %r1, 8;
	add.s64 	%rd145, %rd35, %rd146;
	// begin inline asm
	ld.global.nc.u64 %rd271, [%rd145];
	// end inline asm
	add.s32 	%r228, %r1, 512;
$L__BB4_6:
	setp.ge.s32 	%p20, %r228, %r34;
	@%p20 bra 	$L__BB4_12;
	not.b32 	%r100, %r228;
	add.s32 	%r4, %r34, %r100;
	and.b32  	%r101, %r4, 1536;
	setp.eq.s32 	%p21, %r101, 1536;
	@%p21 bra 	$L__BB4_10;
	mul.wide.u32 	%rd148, %r228, 8;
	add.s64 	%rd266, %rd35, %rd148;
	shr.u32 	%r102, %r4, 9;
	add.s32 	%r103, %r102, 1;
	and.b32  	%r104, %r103, 3;
	neg.s32 	%r226, %r104;
$L__BB4_9:
	.pragma "nounroll";
	// begin inline asm
	ld.global.nc.u64 %rd149, [%rd266];
	// end inline asm
	add.s64 	%rd271, %rd149, %rd271;
	add.s32 	%r228, %r228, 512;
	add.s64 	%rd266, %rd266, 4096;
	add.s32 	%r226, %r226, 1;
	setp.ne.s32 	%p22, %r226, 0;
	@%p22 bra 	$L__BB4_9;
$L__BB4_10:
	setp.lt.u32 	%p23, %r4, 1536;
	@%p23 bra 	$L__BB4_12;
$L__BB4_11:
	mul.wide.s32 	%rd159, %r228, 8;
	add.s64 	%rd152, %rd35, %rd159;
	// begin inline asm
	ld.global.nc.u64 %rd151, [%rd152];
	// end inline asm
	add.s64 	%rd160, %rd151, %rd271;
	add.s64 	%rd154, %rd152, 4096;
	// begin inline asm
	ld.global.nc.u64 %rd153, [%rd154];
	// end inline asm
	add.s64 	%rd161, %rd153, %rd160;
	add.s64 	%rd156, %rd152, 8192;
	// begin inline asm
	ld.global.nc.u64 %rd155, [%rd156];
	// end inline asm
	add.s64 	%rd162, %rd155, %rd161;
	add.s64 	%rd158, %rd152, 12288;
	// begin inline asm
	ld.global.nc.u64 %rd157, [%rd158];
	// end inline asm
	add.s64 	%rd271, %rd157, %rd162;
	add.s32 	%r228, %r228, 2048;
	setp.lt.s32 	%p24, %r228, %r34;
	@%p24 bra 	$L__BB4_11;
$L__BB4_12:
	setp.lt.s32 	%p25, %r34, 512;
	@%p25 bra 	$L__BB4_17;
	// begin inline asm
	mov.u32 %r168, %laneid;
	// end inline asm
	mov.b64 	{%r170, %r175}, %rd271;
	mov.b32 	%r176, 1;
	mov.b32 	%r217, 31;
	mov.b32 	%r218, -1;
	// begin inline asm
	shfl.sync.down.b32 %r169, %r170, %r176, %r217, %r218;
	// end inline asm
	// begin inline asm
	shfl.sync.down.b32 %r174, %r175, %r176, %r217, %r218;
	// end inline asm
	mov.b64 	%rd221, {%r169, %r174};
	setp.gt.s32 	%p49, %r168, 30;
	selp.b64 	%rd222, 0, %rd221, %p49;
	add.s64 	%rd223, %rd222, %rd271;
	mov.b64 	{%r180, %r185}, %rd223;
	mov.b32 	%r186, 2;
	// begin inline asm
	shfl.sync.down.b32 %r179, %r180, %r186, %r217, %r218;
	// end inline asm
	// begin inline asm
	shfl.sync.down.b32 %r184, %r185, %r186, %r217, %r218;
	// end inline asm
	mov.b64 	%rd224, {%r179, %r184};
	setp.gt.s32 	%p50, %r168, 29;
	selp.b64 	%rd225, 0, %rd224, %p50;
	add.s64 	%rd226, %rd225, %rd223;
	mov.b64 	{%r190, %r195}, %rd226;
	mov.b32 	%r196, 4;
	// begin inline asm
	shfl.sync.down.b32 %r189, %r190, %r196, %r217, %r218;
	// end inline asm
	// begin inline asm
	shfl.sync.down.b32 %r194, %r195, %r196, %r217, %r218;
	// end inline asm
	mov.b64 	%rd227, {%r189, %r194};
	setp.gt.s32 	%p51, %r168, 27;
	selp.b64 	%rd228, 0, %rd227, %p51;
	add.s64 	%rd229, %rd228, %rd226;
	mov.b64 	{%r200, %r205}, %rd229;
	mov.b32 	%r206, 8;
	// begin inline asm
	shfl.sync.down.b32 %r199, %r200, %r206, %r217, %r218;
	// end inline asm
	// begin inline asm
	shfl.sync.down.b32 %r204, %r205, %r206, %r217, %r218;
	// end inline asm
	mov.b64 	%rd230, {%r199, %r204};
	setp.gt.s32 	%p52, %r168, 23;
	selp.b64 	%rd231, 0, %rd230, %p52;
	add.s64 	%rd232, %rd231, %rd229;
	mov.b64 	{%r210, %r215}, %rd232;
	mov.b32 	%r216, 16;
	// begin inline asm
	shfl.sync.down.b32 %r209, %r210, %r216, %r217, %r218;
	// end inline asm
	// begin inline asm
	shfl.sync.down.b32 %r214, %r215, %r216, %r217, %r218;
	// end inline asm
	mov.b64 	%rd233, {%r209, %r214};
	setp.gt.s32 	%p53, %r168, 15;
	selp.b64 	%rd234, 0, %rd233, %p53;
	add.s64 	%rd280, %rd234, %rd232;
	setp.ne.s32 	%p54, %r168, 0;
	@%p54 bra 	$L__BB4_15;
	shr.u32 	%r219, %r1, 2;
	and.b32  	%r220, %r219, 248;
	mov.u32 	%r221, _ZZN3cub18CUB_300001_SM_10006detail6reduce28DeviceReduceSingleTileKernelINS2_10policy_hubIljN4cuda3std3__44plusIlEEE10Policy1000EPlSC_iS9_llNS7_10__identityEEEvT0_T1_T2_T3_T4_T6_E12temp_storage;
	add.s32 	%r222, %r221, %r220;
	st.shared.u64 	[%r222+16], %rd280;
$L__BB4_15:
	bar.sync 	0;
	setp.ne.s32 	%p55, %r1, 0;
	@%p55 bra 	$L__BB4_37;
	ld.shared.u64 	%rd235, [_ZZN3cub18CUB_300001_SM_10006detail6reduce28DeviceReduceSingleTileKernelINS2_10policy_hubIljN4cuda3std3__44plusIlEEE10Policy1000EPlSC_iS9_llNS7_10__identityEEEvT0_T1_T2_T3_T4_T6_E12temp_storage+24];
	add.s64 	%rd236, %rd235, %rd280;
	ld.shared.u64 	%rd237, [_ZZN3cub18CUB_300001_SM_10006detail6reduce28DeviceReduceSingleTileKernelINS2_10policy_hubIljN4cuda3std3__44plusIlEEE10Policy1000EPlSC_iS9_llNS7_10__identityEEEvT0_T1_T2_T3_T4_T6_E12temp_storage+32];
	add.s64 	%rd238, %rd236, %rd237;
	ld.shared.u64 	%rd239, [_ZZN3cub18CUB_300001_SM_10006detail6reduce28DeviceReduceSingleTileKernelINS2_10policy_hubIljN4cuda3std3__44plusIlEEE10Policy1000EPlSC_iS9_llNS7_10__identityEEEvT0_T1_T2_T3_T4_T6_E12temp_storage+40];
	add.s64 	%rd240, %rd238, %rd239;
	ld.shared.u64 	%rd241, [_ZZN3cub18CUB_300001_SM_10006detail6reduce28DeviceReduceSingleTileKernelINS2_10policy_hubIljN4cuda3std3__44plusIlEEE10Policy1000EPlSC_iS9_llNS7_10__identityEEEvT0_T1_T2_T3_T4_T6_E12temp_storage+48];
	add.s64 	%rd242, %rd240, %rd241;
	ld.shared.u64 	%rd243, [_ZZN3cub18CUB_300001_SM_10006detail6reduce28DeviceReduceSingleTileKernelINS2_10policy_hubIljN4cuda3std3__44plusIlEEE10Policy1000EPlSC_iS9_llNS7_10__identityEEEvT0_T1_T2_T3_T4_T6_E12temp_storage+56];
	add.s64 	%rd244, %rd242, %rd243;
	ld.shared.u64 	%rd245, [_ZZN3cub18CUB_300001_SM_10006detail6reduce28DeviceReduceSingleTileKernelINS2_10policy_hubIljN4cuda3std3__44plusIlEEE10Policy1000EPlSC_iS9_llNS7_10__identityEEEvT0_T1_T2_T3_T4_T6_E12temp_storage+64];
	add.s64 	%rd246, %rd244, %rd245;
	ld.shared.u64 	%rd247, [_ZZN3cub18CUB_300001_SM_10006detail6reduce28DeviceReduceSingleTileKernelINS2_10policy_hubIljN4cuda3std3__44plusIlEEE10Policy1000EPlSC_iS9_llNS7_10__identityEEEvT0_T1_T2_T3_T4_T6_E12temp_storage+72];
	add.s64 	%rd248, %rd246, %rd247;
	ld.shared.u64 	%rd249, [_ZZN3cub18CUB_300001_SM_10006detail6reduce28DeviceReduceSingleTileKernelINS2_10policy_hubIljN4cuda3std3__44plusIlEEE10Policy1000EPlSC_iS9_llNS7_10__identityEEEvT0_T1_T2_T3_T4_T6_E12temp_storage+80];
	add.s64 	%rd250, %rd248, %rd249;
	ld.shared.u64 	%rd251, [_ZZN3cub18CUB_300001_SM_10006detail6reduce28DeviceReduceSingleTileKernelINS2_10policy_hubIljN4cuda3std3__44plusIlEEE10Policy1000EPlSC_iS9_llNS7_10__identityEEEvT0_T1_T2_T3_T4_T6_E12temp_storage+88];
	add.s64 	%rd252, %rd250, %rd251;
	ld.shared.u64 	%rd253, [_ZZN3cub18CUB_300001_SM_10006detail6reduce28DeviceReduceSingleTileKernelINS2_10policy_hubIljN4cuda3std3__44plusIlEEE10Policy1000EPlSC_iS9_llNS7_10__identityEEEvT0_T1_T2_T3_T4_T6_E12temp_storage+96];
	add.s64 	%rd254, %rd252, %rd253;
	ld.shared.u64 	%rd255, [_ZZN3cub18CUB_300001_SM_10006detail6reduce28DeviceReduceSingleTileKernelINS2_10policy_hubIljN4cuda3std3__44plusIlEEE10Policy1000EPlSC_iS9_llNS7_10__identityEEEvT0_T1_T2_T3_T4_T6_E12temp_storage+104];
	add.s64 	%rd256, %rd254, %rd255;
	ld.shared.u64 	%rd257, [_ZZN3cub18CUB_300001_SM_10006detail6reduce28DeviceReduceSingleTileKernelINS2_10policy_hubIljN4cuda3std3__44plusIlEEE10Policy1000EPlSC_iS9_llNS7_10__identityEEEvT0_T1_T2_T3_T4_T6_E12temp_storage+112];
	add.s64 	%rd258, %rd256, %rd257;
	ld.shared.u64 	%rd259, [_ZZN3cub18CUB_300001_SM_10006detail6reduce28DeviceReduceSingleTileKernelINS2_10policy_hubIljN4cuda3std3__44plusIlEEE10Policy1000EPlSC_iS9_llNS7_10__identityEEEvT0_T1_T2_T3_T4_T6_E12temp_storage+120];
	add.s64 	%rd260, %rd258, %rd259;
	ld.shared.u64 	%rd261, [_ZZN3cub18CUB_300001_SM_10006detail6reduce28DeviceReduceSingleTileKernelINS2_10policy_hubIljN4cuda3std3__44plusIlEEE10Policy1000EPlSC_iS9_llNS7_10__identityEEEvT0_T1_T2_T3_T4_T6_E12temp_storage+128];
	add.s64 	%rd262, %rd260, %rd261;
	ld.shared.u64 	%rd263, [_ZZN3cub18CUB_300001_SM_10006detail6reduce28DeviceReduceSingleTileKernelINS2_10policy_hubIljN4cuda3std3__44plusIlEEE10Policy1000EPlSC_iS9_llNS7_10__identityEEEvT0_T1_T2_T3_T4_T6_E12temp_storage+136];
	add.s64 	%rd280, %rd262, %rd263;
	bra.uni 	$L__BB4_37;
$L__BB4_17:
	// begin inline asm
	mov.u32 %r105, %laneid;
	// end inline asm
	and.b32  	%r156, %r1, 992;
	add.s32 	%r157, %r156, 32;
	setp.gt.s32 	%p26, %r157, %r34;
	not.b32 	%r158, %r156;
	add.s32 	%r159, %r34, %r158;
	selp.b32 	%r154, %r159, 31, %p26;
	mov.b64 	{%r107, %r112}, %rd271;
	mov.b32 	%r113, 1;
	mov.b32 	%r155, -1;
	// begin inline asm
	shfl.sync.down.b32 %r106, %r107, %r113, %r154, %r155;
	// end inline asm
	// begin inline asm
	shfl.sync.down.b32 %r111, %r112, %r113, %r154, %r155;
	// end inline asm
	mov.b64 	%rd163, {%r106, %r111};
	setp.lt.s32 	%p27, %r105, %r154;
	selp.b64 	%rd164, %rd163, 0, %p27;
	add.s64 	%rd165, %rd164, %rd271;
	mov.b64 	{%r117, %r122}, %rd165;
	mov.b32 	%r123, 2;
	// begin inline asm
	shfl.sync.down.b32 %r116, %r117, %r123, %r154, %r155;
	// end inline asm
	// begin inline asm
	shfl.sync.down.b32 %r121, %r122, %r123, %r154, %r155;
	// end inline asm
	mov.b64 	%rd166, {%r116, %r121};
	add.s32 	%r160, %r105, 2;
	setp.gt.s32 	%p28, %r160, %r154;
	selp.b64 	%rd167, 0, %rd166, %p28;
	add.s64 	%rd168, %rd167, %rd165;
	mov.b64 	{%r127, %r132}, %rd168;
	mov.b32 	%r133, 4;
	// begin inline asm
	shfl.sync.down.b32 %r126, %r127, %r133, %r154, %r155;
	// end inline asm
	// begin inline asm
	shfl.sync.down.b32 %r131, %r132, %r133, %r154, %r155;
	// end inline asm
	mov.b64 	%rd169, {%r126, %r131};
	add.s32 	%r161, %r105, 4;
	setp.gt.s32 	%p29, %r161, %r154;
	selp.b64 	%rd170, 0, %rd169, %p29;
	add.s64 	%rd171, %rd170, %rd168;
	mov.b64 	{%r137, %r142}, %rd171;
	mov.b32 	%r143, 8;
	// begin inline asm
	shfl.sync.down.b32 %r136, %r137, %r143, %r154, %r155;
	// end inline asm
	// begin inline asm
	shfl.sync.down.b32 %r141, %r142, %r143, %r154, %r155;
	// end inline asm
	mov.b64 	%rd172, {%r136, %r141};
	add.s32 	%r162, %r105, 8;
	setp.gt.s32 	%p30, %r162, %r154;
	selp.b64 	%rd173, 0, %rd172, %p30;
	add.s64 	%rd174, %rd173, %rd171;
	mov.b64 	{%r147, %r152}, %rd174;
	mov.b32 	%r153, 16;
	// begin inline asm
	shfl.sync.down.b32 %r146, %r147, %r153, %r154, %r155;
	// end inline asm
	// begin inline asm
	shfl.sync.down.b32 %r151, %r152, %r153, %r154, %r155;
	// end inline asm
	mov.b64 	%rd175, {%r146, %r151};
	add.s32 	%r163, %r105, 16;
	setp.gt.s32 	%p31, %r163, %r154;
	selp.b64 	%rd176, 0, %rd175, %p31;
	add.s64 	%rd280, %rd176, %rd174;
	setp.ne.s32 	%p32, %r105, 0;
	@%p32 bra 	$L__BB4_19;
	shr.u32 	%r164, %r1, 2;
	and.b32  	%r165, %r164, 248;
	mov.u32 	%r166, _ZZN3cub18CUB_300001_SM_10006detail6reduce28DeviceReduceSingleTileKernelINS2_10policy_hubIljN4cuda3std3__44plusIlEEE10Policy1000EPlSC_iS9_llNS7_10__identityEEEvT0_T1_T2_T3_T4_T6_E12temp_storage;
	add.s32 	%r167, %r166, %r165;
	st.shared.u64 	[%r167+16], %rd280;
$L__BB4_19:
	bar.sync 	0;
	setp.ne.s32 	%p33, %r1, 0;
	@%p33 bra 	$L__BB4_37;
	setp.gt.s32 	%p34, %r34, 32;
	ld.shared.u64 	%rd177, [_ZZN3cub18CUB_300001_SM_10006detail6reduce28DeviceReduceSingleTileKernelINS2_10policy_hubIljN4cuda3std3__44plusIlEEE10Policy1000EPlSC_iS9_llNS7_10__identityEEEvT0_T1_T2_T3_T4_T6_E12temp_storage+24];
	selp.b64 	%rd178, %rd177, 0, %p34;
	add.s64 	%rd179, %rd178, %rd280;
	setp.gt.s32 	%p35, %r34, 64;
	ld.shared.u64 	%rd180, [_ZZN3cub18CUB_300001_SM_10006detail6reduce28DeviceReduceSingleTileKernelINS2_10policy_hubIljN4cuda3std3__44plusIlEEE10Policy1000EPlSC_iS9_llNS7_10__identityEEEvT0_T1_T2_T3_T4_T6_E12temp_storage+32];
	selp.b64 	%rd181, %rd180, 0, %p35;
	add.s64 	%rd182, %rd179, %rd181;
	setp.gt.s32 	%p36, %r34, 96;
	ld.shared.u64 	%rd183, [_ZZN3cub18CUB_300001_SM_10006detail6reduce28DeviceReduceSingleTileKernelINS2_10policy_hubIljN4cuda3std3__44plusIlEEE10Policy1000EPlSC_iS9_llNS7_10__identityEEEvT0_T1_T2_T3_T4_T6_E12temp_storage+40];
	selp.b64 	%rd184, %rd183, 0, %p36;
	add.s64 	%rd185, %rd182, %rd184;
	setp.gt.s32 	%p37, %r34, 128;
	ld.shared.u64 	%rd186, [_ZZN3cub18CUB_300001_SM_10006detail6reduce28DeviceReduceSingleTileKernelINS2_10policy_hubIljN4cuda3std3__44plusIlEEE10Policy1000EPlSC_iS9_llNS7_10__identityEEEvT0_T1_T2_T3_T4_T6_E12temp_storage+48];
	selp.b64 	%rd187, %rd186, 0, %p37;
	add.s64 	%rd188, %rd185, %rd187;
	setp.gt.s32 	%p38, %r34, 160;
	ld.shared.u64 	%rd189, [_ZZN3cub18CUB_300001_SM_10006detail6reduce28DeviceReduceSingleTileKernelINS2_10policy_hubIljN4cuda3std3__44plusIlEEE10Policy1000EPlSC_iS9_llNS7_10__identityEEEvT0_T1_T2_T3_T4_T6_E12temp_storage+56];
	selp.b64 	%rd190, %rd189, 0, %p38;
	add.s64 	%rd191, %rd188, %rd190;
	setp.gt.s32 	%p39, %r34, 192;
	ld.shared.u64 	%rd192, [_ZZN3cub18CUB_300001_SM_10006detail6reduce28DeviceReduceSingleTileKernelINS2_10policy_hubIljN4cuda3std3__44plusIlEEE10Policy1000EPlSC_iS9_llNS7_10__identityEEEvT0_T1_T2_T3_T4_T6_E12temp_storage+64];
	selp.b64 	%rd193, %rd192, 0, %p39;
	add.s64 	%rd194, %rd191, %rd193;
	setp.gt.s32 	%p40, %r34, 224;
	ld.shared.u64 	%rd195, [_ZZN3cub18CUB_300001_SM_10006detail6reduce28DeviceReduceSingleTileKernelINS2_10policy_hubIljN4cuda3std3__44plusIlEEE10Policy1000EPlSC_iS9_llNS7_10__identityEEEvT0_T1_T2_T3_T4_T6_E12temp_storage+72];
	selp.b64 	%rd196, %rd195, 0, %p40;
	add.s64 	%rd197, %rd194, %rd196;
	setp.gt.s32 	%p41, %r34, 256;
	ld.shared.u64 	%rd198, [_ZZN3cub18CUB_300001_SM_10006detail6reduce28DeviceReduceSingleTileKernelINS2_10policy_hubIljN4cuda3std3__44plusIlEEE10Policy1000EPlSC_iS9_llNS7_10__identityEEEvT0_T1_T2_T3_T4_T6_E12temp_storage+80];
	selp.b64 	%rd199, %rd198, 0, %p41;
	add.s64 	%rd200, %rd197, %rd199;
	setp.gt.s32 	%p42, %r34, 288;
	ld.shared.u64 	%rd201, [_ZZN3cub18CUB_300001_SM_10006detail6reduce28DeviceReduceSingleTileKernelINS2_10policy_hubIljN4cuda3std3__44plusIlEEE10Policy1000EPlSC_iS9_llNS7_10__identityEEEvT0_T1_T2_T3_T4_T6_E12temp_storage+88];
	selp.b64 	%rd202, %rd201, 0, %p42;
	add.s64 	%rd203, %rd200, %rd202;
	setp.gt.s32 	%p43, %r34, 320;
	ld.shared.u64 	%rd204, [_ZZN3cub18CUB_300001_SM_10006detail6reduce28DeviceReduceSingleTileKernelINS2_10policy_hubIljN4cuda3std3__44plusIlEEE10Policy1000EPlSC_iS9_llNS7_10__identityEEEvT0_T1_T2_T3_T4_T6_E12temp_storage+96];
	selp.b64 	%rd205, %rd204, 0, %p43;
	add.s64 	%rd206, %rd203, %rd205;
	setp.gt.s32 	%p44, %r34, 352;
	ld.shared.u64 	%rd207, [_ZZN3cub18CUB_300001_SM_10006detail6reduce28DeviceReduceSingleTileKernelINS2_10policy_hubIljN4cuda3std3__44plusIlEEE10Policy1000EPlSC_iS9_llNS7_10__identityEEEvT0_T1_T2_T3_T4_T6_E12temp_storage+104];
	selp.b64 	%rd208, %rd207, 0, %p44;
	add.s64 	%rd209, %rd206, %rd208;
	setp.gt.s32 	%p45, %r34, 384;
	ld.shared.u64 	%rd210, [_ZZN3cub18CUB_300001_SM_10006detail6reduce28DeviceReduceSingleTileKernelINS2_10policy_hubIljN4cuda3std3__44plusIlEEE10Policy1000EPlSC_iS9_llNS7_10__identityEEEvT0_T1_T2_T3_T4_T6_E12temp_storage+112];
	selp.b64 	%rd211, %rd210, 0, %p45;
	add.s64 	%rd212, %rd209, %rd211;
	setp.gt.s32 	%p46, %r34, 416;
	ld.shared.u64 	%rd213, [_ZZN3cub18CUB_300001_SM_10006detail6reduce28DeviceReduceSingleTileKernelINS2_10policy_hubIljN4cuda3std3__44plusIlEEE10Policy1000EPlSC_iS9_llNS7_10__identityEEEvT0_T1_T2_T3_T4_T6_E12temp_storage+120];
	selp.b64 	%rd214, %rd213, 0, %p46;
	add.s64 	%rd215, %rd212, %rd214;
	setp.gt.s32 	%p47, %r34, 448;
	ld.shared.u64 	%rd216, [_ZZN3cub18CUB_300001_SM_10006detail6reduce28DeviceReduceSingleTileKernelINS2_10policy_hubIljN4cuda3std3__44plusIlEEE10Policy1000EPlSC_iS9_llNS7_10__identityEEEvT0_T1_T2_T3_T4_T6_E12temp_storage+128];
	selp.b64 	%rd217, %rd216, 0, %p47;
	add.s64 	%rd218, %rd215, %rd217;
	setp.gt.s32 	%p48, %r34, 480;
	ld.shared.u64 	%rd219, [_ZZN3cub18CUB_300001_SM_10006detail6reduce28DeviceReduceSingleTileKernelINS2_10policy_hubIljN4cuda3std3__44plusIlEEE10Policy1000EPlSC_iS9_llNS7_10__identityEEEvT0_T1_T2_T3_T4_T6_E12temp_storage+136];
	selp.b64 	%rd220, %rd219, 0, %p48;
	add.s64 	%rd280, %rd218, %rd220;
	bra.uni 	$L__BB4_37;
$L__BB4_21:
	mov.u32 	%r13, %tid.x;
	mul.wide.u32 	%rd52, %r13, 8;
	add.s64 	%rd39, %rd35, %rd52;
	// begin inline asm
	ld.global.nc.u64 %rd38, [%rd39];
	// end inline asm
	add.s64 	%rd41, %rd39, 4096;
	// begin inline asm
	ld.global.nc.u64 %rd40, [%rd41];
	// end inline asm
	add.s64 	%rd43, %rd39, 8192;
	// begin inline asm
	ld.global.nc.u64 %rd42, [%rd43];
	// end inline asm
	add.s64 	%rd45, %rd39, 12288;
	// begin inline asm
	ld.global.nc.u64 %rd44, [%rd45];
	// end inline asm
	add.s64 	%rd47, %rd39, 16384;
	// begin inline asm
	ld.global.nc.u64 %rd46, [%rd47];
	// end inline asm
	add.s64 	%rd49, %rd39, 20480;
	// begin inline asm
	ld.global.nc.u64 %rd48, [%rd49];
	// end inline asm
	add.s64 	%rd51, %rd39, 24576;
	// begin inline asm
	ld.global.nc.u64 %rd50, [%rd51];
	// end inline asm
	add.s64 	%rd53, %rd40, %rd38;
	add.s64 	%rd54, %rd42, %rd53;
	add.s64 	%rd55, %rd44, %rd54;
	add.s64 	%rd56, %rd46, %rd55;
	add.s64 	%rd57, %rd48, %rd56;
	add.s64 	%rd279, %rd50, %rd57;
	setp.lt.u32 	%p3, %r34, 7168;
	mov.b32 	%r231, 3584;
	@%p3 bra 	$L__BB4_25;
	add.s32 	%r14, %r34, -3584;
	mov.b32 	%r231, 3584;
$L__BB4_23:
	add.s32 	%r37, %r231, %r13;
	mul.wide.u32 	%rd72, %r37, 8;
	add.s64 	%rd59, %rd35, %rd72;
	// begin inline asm
	ld.global.nc.u64 %rd58, [%rd59];
	// end inline asm
	add.s64 	%rd61, %rd59, 4096;
	// begin inline asm
	ld.global.nc.u64 %rd60, [%rd61];
	// end inline asm
	add.s64 	%rd63, %rd59, 8192;
	// begin inline asm
	ld.global.nc.u64 %rd62, [%rd63];
	// end inline asm
	add.s64 	%rd65, %rd59, 12288;
	// begin inline asm
	ld.global.nc.u64 %rd64, [%rd65];
	// end inline asm
	add.s64 	%rd67, %rd59, 16384;
	// begin inline asm
	ld.global.nc.u64 %rd66, [%rd67];
	// end inline asm
	add.s64 	%rd69, %rd59, 20480;
	// begin inline asm
	ld.global.nc.u64 %rd68, [%rd69];
	// end inline asm
	add.s64 	%rd71, %rd59, 24576;
	// begin inline asm
	ld.global.nc.u64 %rd70, [%rd71];
	// end inline asm
	add.s64 	%rd73, %rd58, %rd279;
	add.s64 	%rd74, %rd60, %rd73;
	add.s64 	%rd75, %rd62, %rd74;
	add.s64 	%rd76, %rd64, %rd75;
	add.s64 	%rd77, %rd66, %rd76;
	add.s64 	%rd78, %rd68, %rd77;
	add.s64 	%rd279, %rd70, %rd78;
	sub.s32 	%r38, %r34, %r231;
	setp.lt.s32 	%p4, %r38, 3584;
	@%p4 bra 	$L__BB4_33;
	add.s32 	%r231, %r231, 3584;
	setp.le.s32 	%p5, %r231, %r14;
	@%p5 bra 	$L__BB4_23;
$L__BB4_25:
	setp.le.s32 	%p6, %r34, %r231;
	@%p6 bra 	$L__BB4_33;
	sub.s32 	%r18, %r34, %r231;
	setp.ge.s32 	%p7, %r13, %r18;
	@%p7 bra 	$L__BB4_33;
	not.b32 	%r39, %r13;
	add.s32 	%r40, %r34, %r39;
	sub.s32 	%r19, %r40, %r231;
	and.b32  	%r41, %r19, 1536;
	setp.eq.s32 	%p8, %r41, 1536;
	mov.u32 	%r235, %r13;
	@%p8 bra 	$L__BB4_30;
	add.s32 	%r233, %r13, %r231;
	shr.u32 	%r42, %r19, 9;
	add.s32 	%r43, %r42, 1;
	and.b32  	%r44, %r43, 3;
	neg.s32 	%r232, %r44;
	mov.u32 	%r235, %r13;
$L__BB4_29:
	.pragma "nounroll";
	mul.wide.u32 	%rd82, %r233, 8;
	add.s64 	%rd81, %rd35, %rd82;
	// begin inline asm
	ld.global.nc.u64 %rd80, [%rd81];
	// end inline asm
	add.s64 	%rd279, %rd80, %rd279;
	add.s32 	%r235, %r235, 512;
	add.s32 	%r233, %r233, 512;
	add.s32 	%r232, %r232, 1;
	setp.ne.s32 	%p9, %r232, 0;
	@%p9 bra 	$L__BB4_29;
$L__BB4_30:
	setp.lt.u32 	%p10, %r19, 1536;
	@%p10 bra 	$L__BB4_33;
	cvt.u64.u32 	%rd83, %r235;
	cvt.u64.u32 	%rd84, %r231;
	add.s64 	%rd85, %rd83, %rd84;
	shl.b64 	%rd86, %rd85, 3;
	add.s64 	%rd87, %rd86, %rd35;
	add.s64 	%rd277, %rd87, 8192;
	add.s32 	%r236, %r235, %r231;
$L__BB4_32:
	mul.wide.u32 	%rd96, %r236, 8;
	add.s64 	%rd89, %rd35, %rd96;
	// begin inline asm
	ld.global.nc.u64 %rd88, [%rd89];
	// end inline asm
	add.s64 	%rd97, %rd88, %rd279;
	add.s64 	%rd91, %rd277, -4096;
	// begin inline asm
	ld.global.nc.u64 %rd90, [%rd91];
	// end inline asm
	add.s64 	%rd98, %rd90, %rd97;
	// begin inline asm
	ld.global.nc.u64 %rd92, [%rd277];
	// end inline asm
	add.s64 	%rd99, %rd92, %rd98;
	add.s64 	%rd95, %rd277, 4096;
	// begin inline asm
	ld.global.nc.u64 %rd94, [%rd95];
	// end inline asm
	add.s64 	%rd279, %rd94, %rd99;
	add.s32 	%r235, %r235, 2048;
	add.s64 	%rd277, %rd277, 16384;
	add.s32 	%r236, %r236, 2048;
	setp.lt.s32 	%p11, %r235, %r18;
	@%p11 bra 	$L__BB4_32;
$L__BB4_33:
	// begin inline asm
	mov.u32 %r45, %laneid;
	// end inline asm
	mov.b64 	{%r47, %r52}, %rd279;
	mov.b32 	%r53, 1;
	mov.b32 	%r94, 31;
	mov.b32 	%r95, -1;
	// begin inline asm
	shfl.sync.down.b32 %r46, %r47, %r53, %r94, %r95;
	// end inline asm
	// begin inline asm
	shfl.sync.down.b32 %r51, %r52, %r53, %r94, %r95;
	// end inline asm
	mov.b64 	%rd100, {%r46, %r51};
	setp.gt.s32 	%p12, %r45, 30;
	selp.b64 	%rd101, 0, %rd100, %p12;
	add.s64 	%rd102, %rd101, %rd279;
	mov.b64 	{%r57, %r62}, %rd102;
	mov.b32 	%r63, 2;
	// begin inline asm
	shfl.sync.down.b32 %r56, %r57, %r63, %r94, %r95;
	// end inline asm
	// begin inline asm
	shfl.sync.down.b32 %r61, %r62, %r63, %r94, %r95;
	// end inline asm
	mov.b64 	%rd103, {%r56, %r61};
	setp.gt.s32 	%p13, %r45, 29;
	selp.b64 	%rd104, 0, %rd103, %p13;
	add.s64 	%rd105, %rd104, %rd102;
	mov.b64 	{%r67, %r72}, %rd105;
	mov.b32 	%r73, 4;
	// begin inline asm
	shfl.sync.down.b32 %r66, %r67, %r73, %r94, %r95;
	// end inline asm
	// begin inline asm
	shfl.sync.down.b32 %r71, %r72, %r73, %r94, %r95;
	// end inline asm
	mov.b64 	%rd106, {%r66, %r71};
	setp.gt.s32 	%p14, %r45, 27;
	selp.b64 	%rd107, 0, %rd106, %p14;
	add.s64 	%rd108, %rd107, %rd105;
	mov.b64 	{%r77, %r82}, %rd108;
	mov.b32 	%r83, 8;
	// begin inline asm
	shfl.sync.down.b32 %r76, %r77, %r83, %r94, %r95;
	// end inline asm
	// begin inline asm
	shfl.sync.down.b32 %r81, %r82, %r83, %r94, %r95;
	// end inline asm
	mov.b64 	%rd109, {%r76, %r81};
	setp.gt.s32 	%p15, %r45, 23;
	selp.b64 	%rd110, 0, %rd109, %p15;
	add.s64 	%rd111, %rd110, %rd108;
	mov.b64 	{%r87, %r92}, %rd111;
	mov.b32 	%r93, 16;
	// begin inline asm
	shfl.sync.down.b32 %r86, %r87, %r93, %r94, %r95;
	// end inline asm
	// begin inline asm
	shfl.sync.down.b32 %r91, %r92, %r93, %r94, %r95;
	// end inline asm
	mov.b64 	%rd112, {%r86, %r91};
	setp.gt.s32 	%p16, %r45, 15;
	selp.b64 	%rd113, 0, %rd112, %p16;
	add.s64 	%rd280, %rd113, %rd111;
	setp.ne.s32 	%p17, %r45, 0;
	@%p17 bra 	$L__BB4_35;
	shr.u32 	%r96, %r13, 2;
	and.b32  	%r97, %r96, 248;
	mov.u32 	%r98, _ZZN3cub18CUB_300001_SM_10006detail6reduce28DeviceReduceSingleTileKernelINS2_10policy_hubIljN4cuda3std3__44plusIlEEE10Policy1000EPlSC_iS9_llNS7_10__identityEEEvT0_T1_T2_T3_T4_T6_E12temp_storage;
	add.s32 	%r99, %r98, %r97;
	st.shared.u64 	[%r99+16], %rd280;
$L__BB4_35:
	bar.sync 	0;
	setp.ne.s32 	%p18, %r13, 0;
	@%p18 bra 	$L__BB4_37;
	ld.shared.u64 	%rd114, [_ZZN3cub18CUB_300001_SM_10006detail6reduce28DeviceReduceSingleTileKernelINS2_10policy_hubIljN4cuda3std3__44plusIlEEE10Policy1000EPlSC_iS9_llNS7_10__identityEEEvT0_T1_T2_T3_T4_T6_E12temp_storage+24];
	add.s64 	%rd115, %rd114, %rd280;
	ld.shared.u64 	%rd116, [_ZZN3cub18CUB_300001_SM_10006detail6reduce28DeviceReduceSingleTileKernelINS2_10policy_hubIljN4cuda3std3__44plusIlEEE10Policy1000EPlSC_iS9_llNS7_10__identityEEEvT0_T1_T2_T3_T4_T6_E12temp_storage+32];
	add.s64 	%rd117, %rd115, %rd116;
	ld.shared.u64 	%rd118, [_ZZN3cub18CUB_300001_SM_10006detail6reduce28DeviceReduceSingleTileKernelINS2_10policy_hubIljN4cuda3std3__44plusIlEEE10Policy1000EPlSC_iS9_llNS7_10__identityEEEvT0_T1_T2_T3_T4_T6_E12temp_storage+40];
	add.s64 	%rd119, %rd117, %rd118;
	ld.shared.u64 	%rd120, [_ZZN3cub18CUB_300001_SM_10006detail6reduce28DeviceReduceSingleTileKernelINS2_10policy_hubIljN4cuda3std3__44plusIlEEE10Policy1000EPlSC_iS9_llNS7_10__identityEEEvT0_T1_T2_T3_T4_T6_E12temp_storage+48];
	add.s64 	%rd121, %rd119, %rd120;
	ld.shared.u64 	%rd122, [_ZZN3cub18CUB_300001_SM_10006detail6reduce28DeviceReduceSingleTileKernelINS2_10policy_hubIljN4cuda3std3__44plusIlEEE10Policy1000EPlSC_iS9_llNS7_10__identityEEEvT0_T1_T2_T3_T4_T6_E12temp_storage+56];
	add.s64 	%rd123, %rd121, %rd122;
	ld.shared.u64 	%rd124, [_ZZN3cub18CUB_300001_SM_10006detail6reduce28DeviceReduceSingleTileKernelINS2_10policy_hubIljN4cuda3std3__44plusIlEEE10Policy1000EPlSC_iS9_llNS7_10__identityEEEvT0_T1_T2_T3_T4_T6_E12temp_storage+64];
	add.s64 	%rd125, %rd123, %rd124;
	ld.shared.u64 	%rd126, [_ZZN3cub18CUB_300001_SM_10006detail6reduce28DeviceReduceSingleTileKernelINS2_10policy_hubIljN4cuda3std3__44plusIlEEE10Policy1000EPlSC_iS9_llNS7_10__identityEEEvT0_T1_T2_T3_T4_T6_E12temp_storage+72];
	add.s64 	%rd127, %rd125, %rd126;
	ld.shared.u64 	%rd128, [_ZZN3cub18CUB_300001_SM_10006detail6reduce28DeviceReduceSingleTileKernelINS2_10policy_hubIljN4cuda3std3__44plusIlEEE10Policy1000EPlSC_iS9_llNS7_10__identityEEEvT0_T1_T2_T3_T4_T6_E12temp_storage+80];
	add.s64 	%rd129, %rd127, %rd128;
	ld.shared.u64 	%rd130, [_ZZN3cub18CUB_300001_SM_10006detail6reduce28DeviceReduceSingleTileKernelINS2_10policy_hubIljN4cuda3std3__44plusIlEEE10Policy1000EPlSC_iS9_llNS7_10__identityEEEvT0_T1_T2_T3_T4_T6_E12temp_storage+88];
	add.s64 	%rd131, %rd129, %rd130;
	ld.shared.u64 	%rd132, [_ZZN3cub18CUB_300001_SM_10006detail6reduce28DeviceReduceSingleTileKernelINS2_10policy_hubIljN4cuda3std3__44plusIlEEE10Policy1000EPlSC_iS9_llNS7_10__identityEEEvT0_T1_T2_T3_T4_T6_E12temp_storage+96];
	add.s64 	%rd133, %rd131, %rd132;
	ld.shared.u64 	%rd134, [_ZZN3cub18CUB_300001_SM_10006detail6reduce28DeviceReduceSingleTileKernelINS2_10policy_hubIljN4cuda3std3__44plusIlEEE10Policy1000EPlSC_iS9_llNS7_10__identityEEEvT0_T1_T2_T3_T4_T6_E12temp_storage+104];
	add.s64 	%rd135, %rd133, %rd134;
	ld.shared.u64 	%rd136, [_ZZN3cub18CUB_300001_SM_10006detail6reduce28DeviceReduceSingleTileKernelINS2_10policy_hubIljN4cuda3std3__44plusIlEEE10Policy1000EPlSC_iS9_llNS7_10__identityEEEvT0_T1_T2_T3_T4_T6_E12temp_storage+112];
	add.s64 	%rd137, %rd135, %rd136;
	ld.shared.u64 	%rd138, [_ZZN3cub18CUB_300001_SM_10006detail6reduce28DeviceReduceSingleTileKernelINS2_10policy_hubIljN4cuda3std3__44plusIlEEE10Policy1000EPlSC_iS9_llNS7_10__identityEEEvT0_T1_T2_T3_T4_T6_E12temp_storage+120];
	add.s64 	%rd139, %rd137, %rd138;
	ld.shared.u64 	%rd140, [_ZZN3cub18CUB_300001_SM_10006detail6reduce28DeviceReduceSingleTileKernelINS2_10policy_hubIljN4cuda3std3__44plusIlEEE10Policy1000EPlSC_iS9_llNS7_10__identityEEEvT0_T1_T2_T3_T4_T6_E12temp_storage+128];
	add.s64 	%rd141, %rd139, %rd140;
	ld.shared.u64 	%rd142, [_ZZN3cub18CUB_300001_SM_10006detail6reduce28DeviceReduceSingleTileKernelINS2_10policy_hubIljN4cuda3std3__44plusIlEEE10Policy1000EPlSC_iS9_llNS7_10__identityEEEvT0_T1_T2_T3_T4_T6_E12temp_storage+136];
	add.s64 	%rd280, %rd141, %rd142;
$L__BB4_37:
	mov.u32 	%r223, %tid.x;
	setp.ne.s32 	%p56, %r223, 0;
	@%p56 bra 	$L__BB4_39;
	add.s64 	%rd264, %rd280, %rd36;
	st.global.u64 	[%rd1], %rd264;
$L__BB4_39:
	ret;

}
	// .globl	_ZN3cub18CUB_300001_SM_10006detail6reduce28DeviceReduceSingleTileKernelINS2_10policy_hubIlyN4cuda3std3__44plusIlEEE10Policy1000EN6thrust24THRUST_300001_SM_1000_NS18transform_iteratorINSD_6detail14equal_to_valueIiEENSF_15normal_iteratorINSD_10device_ptrIiEEEEllEEPlyS9_llNS7_10__identityEEEvT0_T1_T2_T3_T4_T6_
.visible .entry _ZN3cub18CUB_300001_SM_10006detail6reduce28DeviceReduceSingleTileKernelINS2_10policy_hubIlyN4cuda3std3__44plusIlEEE10Policy1000EN6thrust24THRUST_300001_SM_1000_NS18transform_iteratorINSD_6detail14equal_to_valueIiEENSF_15normal_iteratorINSD_10device_ptrIiEEEEllEEPlyS9_llNS7_10__identityEEEvT0_T1_T2_T3_T4_T6_(
	.param .align 8 .b8 _ZN3cub18CUB_300001_SM_10006detail6reduce28DeviceReduceSingleTileKernelINS2_10policy_hubIlyN4cuda3std3__44plusIlEEE10Policy1000EN6thrust24THRUST_300001_SM_1000_NS18transform_iteratorINSD_6detail14equal_to_valueIiEENSF_15normal_iteratorINSD_10device_ptrIiEEEEllEEPlyS9_llNS7_10__identityEEEvT0_T1_T2_T3_T4_T6__param_0[16],
	.param .u64 .ptr .align 1 _ZN3cub18CUB_300001_SM_10006detail6reduce28DeviceReduceSingleTileKernelINS2_10policy_hubIlyN4cuda3std3__44plusIlEEE10Policy1000EN6thrust24THRUST_300001_SM_1000_NS18transform_iteratorINSD_6detail14equal_to_valueIiEENSF_15normal_iteratorINSD_10device_ptrIiEEEEllEEPlyS9_llNS7_10__identityEEEvT0_T1_T2_T3_T4_T6__param_1,
	.param .u64 _ZN3cub18CUB_300001_SM_10006detail6reduce28DeviceReduceSingleTileKernelINS2_10policy_hubIlyN4cuda3std3__44plusIlEEE10Policy1000EN6thrust24THRUST_300001_SM_1000_NS18transform_iteratorINSD_6detail14equal_to_valueIiEENSF_15normal_iteratorINSD_10device_ptrIiEEEEllEEPlyS9_llNS7_10__identityEEEvT0_T1_T2_T3_T4_T6__param_2,
	.param .align 1 .b8 _ZN3cub18CUB_300001_SM_10006detail6reduce28DeviceReduceSingleTileKernelINS2_10policy_hubIlyN4cuda3std3__44plusIlEEE10Policy1000EN6thrust24THRUST_300001_SM_1000_NS18transform_iteratorINSD_6detail14equal_to_valueIiEENSF_15normal_iteratorINSD_10device_ptrIiEEEEllEEPlyS9_llNS7_10__identityEEEvT0_T1_T2_T3_T4_T6__param_3[1],
	.param .u64 _ZN3cub18CUB_300001_SM_10006detail6reduce28DeviceReduceSingleTileKernelINS2_10policy_hubIlyN4cuda3std3__44plusIlEEE10Policy1000EN6thrust24THRUST_300001_SM_1000_NS18transform_iteratorINSD_6detail14equal_to_valueIiEENSF_15normal_iteratorINSD_10device_ptrIiEEEEllEEPlyS9_llNS7_10__identityEEEvT0_T1_T2_T3_T4_T6__param_4,
	.param .align 1 .b8 _ZN3cub18CUB_300001_SM_10006detail6reduce28DeviceReduceSingleTileKernelINS2_10policy_hubIlyN4cuda3std3__44plusIlEEE10Policy1000EN6thrust24THRUST_300001_SM_1000_NS18transform_iteratorINSD_6detail14equal_to_valueIiEENSF_15normal_iteratorINSD_10device_ptrIiEEEEllEEPlyS9_llNS7_10__identityEEEvT0_T1_T2_T3_T4_T6__param_5[1]
)
.maxntid 512
.minnctapersm 1
{
	.reg .pred 	%p<140>;
	.reg .b16 	%rs<5>;
	.reg .b32 	%r<326>;
	.reg .b64 	%rd<403>;
	// demoted variable
	.shared .align 8 .b8 _ZZN3cub18CUB_300001_SM_10006detail6reduce28DeviceReduceSingleTileKernelINS2_10policy_hubIlyN4cuda3std3__44plusIlEEE10Policy1000EN6thrust24THRUST_300001_SM_1000_NS18transform_iteratorINSD_6detail14equal_to_valueIiEENSF_15normal_iteratorINSD_10device_ptrIiEEEEllEEPlyS9_llNS7_10__identityEEEvT0_T1_T2_T3_T4_T6_E12temp_storage[152];
	ld.param.u32 	%r43, [_ZN3cub18CUB_300001_SM_10006detail6reduce28DeviceReduceSingleTileKernelINS2_10policy_hubIlyN4cuda3std3__44plusIlEEE10Policy1000EN6thrust24THRUST_300001_SM_1000_NS18transform_iteratorINSD_6detail14equal_to_valueIiEENSF_15normal_iteratorINSD_10device_ptrIiEEEEllEEPlyS9_llNS7_10__identityEEEvT0_T1_T2_T3_T4_T6__param_0+8];
	ld.param.u64 	%rd57, [_ZN3cub18CUB_300001_SM_10006detail6reduce28DeviceReduceSingleTileKernelINS2_10policy_hubIlyN4cuda3std3__44plusIlEEE10Policy1000EN6thrust24THRUST_300001_SM_1000_NS18transform_iteratorINSD_6detail14equal_to_valueIiEENSF_15normal_iteratorINSD_10device_ptrIiEEEEllEEPlyS9_llNS7_10__identityEEEvT0_T1_T2_T3_T4_T6__param_0];
	ld.param.u64 	%rd60, [_ZN3cub18CUB_300001_SM_10006detail6reduce28DeviceReduceSingleTileKernelINS2_10policy_hubIlyN4cuda3std3__44plusIlEEE10Policy1000EN6thrust24THRUST_300001_SM_1000_NS18transform_iteratorINSD_6detail14equal_to_valueIiEENSF_15normal_iteratorINSD_10device_ptrIiEEEEllEEPlyS9_llNS7_10__identityEEEvT0_T1_T2_T3_T4_T6__param_1];
	ld.param.u64 	%rd58, [_ZN3cub18CUB_300001_SM_10006detail6reduce28DeviceReduceSingleTileKernelINS2_10policy_hubIlyN4cuda3std3__44plusIlEEE10Policy1000EN6thrust24THRUST_300001_SM_1000_NS18transform_iteratorINSD_6detail14equal_to_valueIiEENSF_15normal_iteratorINSD_10device_ptrIiEEEEllEEPlyS9_llNS7_10__identityEEEvT0_T1_T2_T3_T4_T6__param_2];
	ld.param.u64 	%rd59, [_ZN3cub18CUB_300001_SM_10006detail6reduce28DeviceReduceSingleTileKernelINS2_10policy_hubIlyN4cuda3std3__44plusIlEEE10Policy1000EN6thrust24THRUST_300001_SM_1000_NS18transform_iteratorINSD_6detail14equal_to_valueIiEENSF_15normal_iteratorINSD_10device_ptrIiEEEEllEEPlyS9_llNS7_10__identityEEEvT0_T1_T2_T3_T4_T6__param_4];
	cvta.to.global.u64 	%rd1, %rd60;
	setp.ne.s64 	%p1, %rd58, 0;
	@%p1 bra 	$L__BB5_3;
	mov.u32 	%r311, %tid.x;
	setp.ne.s32 	%p139, %r311, 0;
	@%p139 bra 	$L__BB5_51;
	st.global.u64 	[%rd1], %rd59;
	bra.uni 	$L__BB5_51;
$L__BB5_3:
	cvta.to.global.u64 	%rd2, %rd57;
	setp.gt.u64 	%p2, %rd58, 3583;
	@%p2 bra 	$L__BB5_28;
	cvt.u32.u64 	%r2, %rd58;
	mov.u32 	%r3, %tid.x;
	setp.ge.u32 	%p67, %r3, %r2;
	mov.b64 	%rd386, 0;
	mov.u32 	%r315, %r3;
	@%p67 bra 	$L__BB5_6;
	mul.wide.u32 	%rd207, %r3, 4;
	add.s64 	%rd208, %rd2, %rd207;
	ld.global.u32 	%r158, [%rd208];
	setp.eq.s32 	%p68, %r158, %r43;
	selp.u64 	%rd386, 1, 0, %p68;
	add.s32 	%r315, %r3, 512;
$L__BB5_6:
	setp.ge.u32 	%p69, %r315, %r2;
	@%p69 bra 	$L__BB5_19;
	not.b32 	%r159, %r315;
	add.s32 	%r160, %r159, %r2;
	shr.u32 	%r161, %r160, 9;
	add.s32 	%r6, %r161, 1;
	and.b32  	%r7, %r6, 15;
	setp.lt.u32 	%p70, %r160, 7680;
	@%p70 bra 	$L__BB5_10;
	and.b32  	%r162, %r6, 16777200;
	neg.s32 	%r313, %r162;
	mul.wide.u32 	%rd210, %r315, 4;
	add.s64 	%rd211, %rd210, %rd2;
	add.s64 	%rd377, %rd211, 16384;
$L__BB5_9:
	.pragma "nounroll";
	ld.global.u32 	%r163, [%rd377+-16384];
	setp.eq.s32 	%p71, %r163, %r43;
	selp.u64 	%rd212, 1, 0, %p71;
	add.s64 	%rd213, %rd386, %rd212;
	ld.global.u32 	%r164, [%rd377+-14336];
	setp.eq.s32 	%p72, %r164, %r43;
	selp.u64 	%rd214, 1, 0, %p72;
	add.s64 	%rd215, %rd213, %rd214;
	ld.global.u32 	%r165, [%rd377+-12288];
	setp.eq.s32 	%p73, %r165, %r43;
	selp.u64 	%rd216, 1, 0, %p73;
	add.s64 	%rd217, %rd215, %rd216;
	ld.global.u32 	%r166, [%rd377+-10240];
	setp.eq.s32 	%p74, %r166, %r43;
	selp.u64 	%rd218, 1, 0, %p74;
	add.s64 	%rd219, %rd217, %rd218;
	ld.global.u32 	%r167, [%rd377+-8192];
	setp.eq.s32 	%p75, %r167, %r43;
	selp.u64 	%rd220, 1, 0, %p75;
	add.s64 	%rd221, %rd219, %rd220;
	ld.global.u32 	%r168, [%rd377+-6144];
	setp.eq.s32 	%p76, %r168, %r43;
	selp.u64 	%rd222, 1, 0, %p76;
	add.s64 	%rd223, %rd221, %rd222;
	ld.global.u32 	%r169, [%rd377+-4096];
	setp.eq.s32 	%p77, %r169, %r43;
	selp.u64 	%rd224, 1, 0, %p77;
	add.s64 	%rd225, %rd223, %rd224;
	ld.global.u32 	%r170, [%rd377+-2048];
	setp.eq.s32 	%p78, %r170, %r43;
	selp.u64 	%rd226, 1, 0, %p78;
	add.s64 	%rd227, %rd225, %rd226;
	ld.global.u32 	%r171, [%rd377];
	setp.eq.s32 	%p79, %r171, %r43;
	selp.u64 	%rd228, 1, 0, %p79;
	add.s64 	%rd229, %rd227, %rd228;
	ld.global.u32 	%r172, [%rd377+2048];
	setp.eq.s32 	%p80, %r172, %r43;
	selp.u64 	%rd230, 1, 0, %p80;
	add.s64 	%rd231, %rd229, %rd230;
	ld.global.u32 	%r173, [%rd377+4096];
	setp.eq.s32 	%p81, %r173, %r43;
	selp.u64 	%rd232, 1, 0, %p81;
	add.s64 	%rd233, %rd231, %rd232;
	ld.global.u32 	%r174, [%rd377+6144];
	setp.eq.s32 	%p82, %r174, %r43;
	selp.u64 	%rd234, 1, 0, %p82;
	add.s64 	%rd235, %rd233, %rd234;
	ld.global.u32 	%r175, [%rd377+8192];
	setp.eq.s32 	%p83, %r175, %r43;
	selp.u64 	%rd236, 1, 0, %p83;
	add.s64 	%rd237, %rd235, %rd236;
	ld.global.u32 	%r176, [%rd377+10240];
	setp.eq.s32 	%p84, %r176, %r43;
	selp.u64 	%rd238, 1, 0, %p84;
	add.s64 	%rd239, %rd237, %rd238;
	ld.global.u32 	%r177, [%rd377+12288];
	setp.eq.s32 	%p85, %r177, %r43;
	selp.u64 	%rd240, 1, 0, %p85;
	add.s64 	%rd241, %rd239, %rd240;
	ld.global.u32 	%r178, [%rd377+14336];
	setp.eq.s32 	%p86, %r178, %r43;
	selp.u64 	%rd242, 1, 0, %p86;
	add.s64 	%rd386, %rd241, %rd242;
	add.s32 	%r315, %r315, 8192;
	add.s32 	%r313, %r313, 16;
	add.s64 	%rd377, %rd377, 32768;
	setp.ne.s32 	%p87, %r313, 0;
	@%p87 bra 	$L__BB5_9;
$L__BB5_10:
	setp.eq.s32 	%p88, %r7, 0;
	@%p88 bra 	$L__BB5_19;
	and.b32  	%r14, %r6, 7;
	setp.lt.u32 	%p89, %r7, 8;
	@%p89 bra 	$L__BB5_13;
	mul.wide.s32 	%rd244, %r315, 4;
	add.s64 	%rd245, %rd2, %rd244;
	ld.global.u32 	%r179, [%rd245];
	setp.eq.s32 	%p90, %r179, %r43;
	selp.u64 	%rd246, 1, 0, %p90;
	add.s64 	%rd247, %rd386, %rd246;
	ld.global.u32 	%r180, [%rd245+2048];
	setp.eq.s32 	%p91, %r180, %r43;
	selp.u64 	%rd248, 1, 0, %p91;
	add.s64 	%rd249, %rd247, %rd248;
	ld.global.u32 	%r181, [%rd245+4096];
	setp.eq.s32 	%p92, %r181, %r43;
	selp.u64 	%rd250, 1, 0, %p92;
	add.s64 	%rd251, %rd249, %rd250;
	ld.global.u32 	%r182, [%rd245+6144];
	setp.eq.s32 	%p93, %r182, %r43;
	selp.u64 	%rd252, 1, 0, %p93;
	add.s64 	%rd253, %rd251, %rd252;
	ld.global.u32 	%r183, [%rd245+8192];
	setp.eq.s32 	%p94, %r183, %r43;
	selp.u64 	%rd254, 1, 0, %p94;
	add.s64 	%rd255, %rd253, %rd254;
	ld.global.u32 	%r184, [%rd245+10240];
	setp.eq.s32 	%p95, %r184, %r43;
	selp.u64 	%rd256, 1, 0, %p95;
	add.s64 	%rd257, %rd255, %rd256;
	ld.global.u32 	%r185, [%rd245+12288];
	setp.eq.s32 	%p96, %r185, %r43;
	selp.u64 	%rd258, 1, 0, %p96;
	add.s64 	%rd259, %rd257, %rd258;
	ld.global.u32 	%r186, [%rd245+14336];
	setp.eq.s32 	%p97, %r186, %r43;
	selp.u64 	%rd260, 1, 0, %p97;
	add.s64 	%rd386, %rd259, %rd260;
	add.s32 	%r315, %r315, 4096;
$L__BB5_13:
	setp.eq.s32 	%p98, %r14, 0;
	@%p98 bra 	$L__BB5_19;
	and.b32  	%r17, %r6, 3;
	setp.lt.u32 	%p99, %r14, 4;
	@%p99 bra 	$L__BB5_16;
	mul.wide.s32 	%rd262, %r315, 4;
	add.s64 	%rd263, %rd2, %rd262;
	ld.global.u32 	%r187, [%rd263];
	setp.eq.s32 	%p100, %r187, %r43;
	selp.u64 	%rd264, 1, 0, %p100;
	add.s64 	%rd265, %rd386, %rd264;
	ld.global.u32 	%r188, [%rd263+2048];
	setp.eq.s32 	%p101, %r188, %r43;
	selp.u64 	%rd266, 1, 0, %p101;
	add.s64 	%rd267, %rd265, %rd266;
	ld.global.u32 	%r189, [%rd263+4096];
	setp.eq.s32 	%p102, %r189, %r43;
	selp.u64 	%rd268, 1, 0, %p102;
	add.s64 	%rd269, %rd267, %rd268;
	ld.global.u32 	%r190, [%rd263+6144];
	setp.eq.s32 	%p103, %r190, %r43;
	selp.u64 	%rd270, 1, 0, %p103;
	add.s64 	%rd386, %rd269, %rd270;
	add.s32 	%r315, %r315, 2048;
$L__BB5_16:
	setp.eq.s32 	%p104, %r17, 0;
	@%p104 bra 	$L__BB5_19;
	neg.s32 	%r318, %r17;
$L__BB5_18:
	.pragma "nounroll";
	mul.wide.s32 	%rd271, %r315, 4;
	add.s64 	%rd272, %rd2, %rd271;
	ld.global.u32 	%r191, [%rd272];
	setp.eq.s32 	%p105, %r191, %r43;
	selp.u64 	%rd273, 1, 0, %p105;
	add.s64 	%rd386, %rd386, %rd273;
	add.s32 	%r315, %r315, 512;
	add.s32 	%r318, %r318, 1;
	setp.ne.s32 	%p106, %r318, 0;
	@%p106 bra 	$L__BB5_18;
$L__BB5_19:
	setp.lt.u64 	%p107, %rd58, 512;
	@%p107 bra 	$L__BB5_24;
	// begin inline asm
	mov.u32 %r255, %laneid;
	// end inline asm
	mov.b64 	{%r257, %r262}, %rd386;
	mov.b32 	%r263, 1;
	mov.b32 	%r304, 31;
	mov.b32 	%r305, -1;
	// begin inline asm
	shfl.sync.down.b32 %r256, %r257, %r263, %r304, %r305;
	// end inline asm
	// begin inline asm
	shfl.sync.down.b32 %r261, %r262, %r263, %r304, %r305;
	// end inline asm
	mov.b64 	%rd332, {%r256, %r261};
	setp.gt.s32 	%p131, %r255, 30;
	selp.b64 	%rd333, 0, %rd332, %p131;
	add.s64 	%rd334, %rd333, %rd386;
	mov.b64 	{%r267, %r272}, %rd334;
	mov.b32 	%r273, 2;
	// begin inline asm
	shfl.sync.down.b32 %r266, %r267, %r273, %r304, %r305;
	// end inline asm
	// begin inline asm
	shfl.sync.down.b32 %r271, %r272, %r273, %r304, %r305;
	// end inline asm
	mov.b64 	%rd335, {%r266, %r271};
	setp.gt.s32 	%p132, %r255, 29;
	selp.b64 	%rd336, 0, %rd335, %p132;
	add.s64 	%rd337, %rd336, %rd334;
	mov.b64 	{%r277, %r282}, %rd337;
	mov.b32 	%r283, 4;
	// begin inline asm
	shfl.sync.down.b32 %r276, %r277, %r283, %r304, %r305;
	// end inline asm
	// begin inline asm
	shfl.sync.down.b32 %r281, %r282, %r283, %r304, %r305;
	// end inline asm
	mov.b64 	%rd338, {%r276, %r281};
	setp.gt.s32 	%p133, %r255, 27;
	selp.b64 	%rd339, 0, %rd338, %p133;
	add.s64 	%rd340, %rd339, %rd337;
	mov.b64 	{%r287, %r292}, %rd340;
	mov.b32 	%r293, 8;
	// begin inline asm
	shfl.sync.down.b32 %r286, %r287, %r293, %r304, %r305;
	// end inline asm
	// begin inline asm
	shfl.sync.down.b32 %r291, %r292, %r293, %r304, %r305;
	// end inline asm
	mov.b64 	%rd341, {%r286, %r291};
	setp.gt.s32 	%p134, %r255, 23;
	selp.b64 	%rd342, 0, %rd341, %p134;
	add.s64 	%rd343, %rd342, %rd340;
	mov.b64 	{%r297, %r302}, %rd343;
	mov.b32 	%r303, 16;
	// begin inline asm
	shfl.sync.down.b32 %r296, %r297, %r303, %r304, %r305;
	// end inline asm
	// begin inline asm
	shfl.sync.down.b32 %r301, %r302, %r303, %r304, %r305;
	// end inline asm
	mov.b64 	%rd344, {%r296, %r301};
	setp.gt.s32 	%p135, %r255, 15;
	selp.b64 	%rd345, 0, %rd344, %p135;
	add.s64 	%rd402, %rd345, %rd343;
	setp.ne.s32 	%p136, %r255, 0;
	@%p136 bra 	$L__BB5_22;
	shr.u32 	%r306, %r3, 2;
	and.b32  	%r307, %r306, 248;
	mov.u32 	%r308, _ZZN3cub18CUB_300001_SM_10006detail6reduce28DeviceReduceSingleTileKernelINS2_10policy_hubIlyN4cuda3std3__44plusIlEEE10Policy1000EN6thrust24THRUST_300001_SM_1000_NS18transform_iteratorINSD_6detail14equal_to_valueIiEENSF_15normal_iteratorINSD_10device_ptrIiEEEEllEEPlyS9_llNS7_10__identityEEEvT0_T1_T2_T3_T4_T6_E12temp_storage;
	add.s32 	%r309, %r308, %r307;
	st.shared.u64 	[%r309+16], %rd402;
$L__BB5_22:
	bar.sync 	0;
	setp.ne.s32 	%p137, %r3, 0;
	@%p137 bra 	$L__BB5_49;
	ld.shared.u64 	%rd346, [_ZZN3cub18CUB_300001_SM_10006detail6reduce28DeviceReduceSingleTileKernelINS2_10policy_hubIlyN4cuda3std3__44plusIlEEE10Policy1000EN6thrust24THRUST_300001_SM_1000_NS18transform_iteratorINSD_6detail14equal_to_valueIiEENSF_15normal_iteratorINSD_10device_ptrIiEEEEllEEPlyS9_llNS7_10__identityEEEvT0_T1_T2_T3_T4_T6_E12temp_storage+24];
	add.s64 	%rd347, %rd346, %rd402;
	ld.shared.u64 	%rd348, [_ZZN3cub18CUB_300001_SM_10006detail6reduce28DeviceReduceSingleTileKernelINS2_10policy_hubIlyN4cuda3std3__44plusIlEEE10Policy1000EN6thrust24THRUST_300001_SM_1000_NS18transform_iteratorINSD_6detail14equal_to_valueIiEENSF_15normal_iteratorINSD_10device_ptrIiEEEEllEEPlyS9_llNS7_10__identityEEEvT0_T1_T2_T3_T4_T6_E12temp_storage+32];
	add.s64 	%rd349, %rd347, %rd348;
	ld.shared.u64 	%rd350, [_ZZN3cub18CUB_300001_SM_10006detail6reduce28DeviceReduceSingleTileKernelINS2_10policy_hubIlyN4cuda3std3__44plusIlEEE10Policy1000EN6thrust24THRUST_300001_SM_1000_NS18transform_iteratorINSD_6detail14equal_to_valueIiEENSF_15normal_iteratorINSD_10device_ptrIiEEEEllEEPlyS9_llNS7_10__identityEEEvT0_T1_T2_T3_T4_T6_E12temp_storage+40];
	add.s64 	%rd351, %rd349, %rd350;
	ld.shared.u64 	%rd352, [_ZZN3cub18CUB_300001_SM_10006detail6reduce28DeviceReduceSingleTileKernelINS2_10policy_hubIlyN4cuda3std3__44plusIlEEE10Policy1000EN6thrust24THRUST_300001_SM_1000_NS18transform_iteratorINSD_6detail14equal_to_valueIiEENSF_15normal_iteratorINSD_10device_ptrIiEEEEllEEPlyS9_llNS7_10__identityEEEvT0_T1_T2_T3_T4_T6_E12temp_storage+48];
	add.s64 	%rd353, %rd351, %rd352;
	ld.shared.u64 	%rd354, [_ZZN3cub18CUB_300001_SM_10006detail6reduce28DeviceReduceSingleTileKernelINS2_10policy_hubIlyN4cuda3std3__44plusIlEEE10Policy1000EN6thrust24THRUST_300001_SM_1000_NS18transform_iteratorINSD_6detail14equal_to_valueIiEENSF_15normal_iteratorINSD_10device_ptrIiEEEEllEEPlyS9_llNS7_10__identityEEEvT0_T1_T2_T3_T4_T6_E12temp_storage+56];
	add.s64 	%rd355, %rd353, %rd354;
	ld.shared.u64 	%rd356, [_ZZN3cub18CUB_300001_SM_10006detail6reduce28DeviceReduceSingleTileKernelINS2_10policy_hubIlyN4cuda3std3__44plusIlEEE10Policy1000EN6thrust24THRUST_300001_SM_1000_NS18transform_iteratorINSD_6detail14equal_to_valueIiEENSF_15normal_iteratorINSD_10device_ptrIiEEEEllEEPlyS9_llNS7_10__identityEEEvT0_T1_T2_T3_T4_T6_E12temp_storage+64];
	add.s64 	%rd357, %rd355, %rd356;
	ld.shared.u64 	%rd358, [_ZZN3cub18CUB_300001_SM_10006detail6reduce28DeviceReduceSingleTileKernelINS2_10policy_hubIlyN4cuda3std3__44plusIlEEE10Policy1000EN6thrust24THRUST_300001_SM_1000_NS18transform_iteratorINSD_6detail14equal_to_valueIiEENSF_15normal_iteratorINSD_10device_ptrIiEEEEllEEPlyS9_llNS7_10__identityEEEvT0_T1_T2_T3_T4_T6_E12temp_storage+72];
	add.s64 	%rd359, %rd357, %rd358;
	ld.shared.u64 	%rd360, [_ZZN3cub18CUB_300001_SM_10006detail6reduce28DeviceReduceSingleTileKernelINS2_10policy_hubIlyN4cuda3std3__44plusIlEEE10Policy1000EN6thrust24THRUST_300001_SM_1000_NS18transform_iteratorINSD_6detail14equal_to_valueIiEENSF_15normal_iteratorINSD_10device_ptrIiEEEEllEEPlyS9_llNS7_10__identityEEEvT0_T1_T2_T3_T4_T6_E12temp_storage+80];
	add.s64 	%rd361, %rd359, %rd360;
	ld.shared.u64 	%rd362, [_ZZN3cub18CUB_300001_SM_10006detail6reduce28DeviceReduceSingleTileKernelINS2_10policy_hubIlyN4cuda3std3__44plusIlEEE10Policy1000EN6thrust24THRUST_300001_SM_1000_NS18transform_iteratorINSD_6detail14equal_to_valueIiEENSF_15normal_iteratorINSD_10device_ptrIiEEEEllEEPlyS9_llNS7_10__identityEEEvT0_T1_T2_T3_T4_T6_E12temp_storage+88];
	add.s64 	%rd363, %rd361, %rd362;
	ld.shared.u64 	%rd364, [_ZZN3cub18CUB_300001_SM_10006detail6reduce28DeviceReduceSingleTileKernelINS2_10policy_hubIlyN4cuda3std3__44plusIlEEE10Policy1000EN6thrust24THRUST_300001_SM_1000_NS18transform_iteratorINSD_6detail14equal_to_valueIiEENSF_15normal_iteratorINSD_10device_ptrIiEEEEllEEPlyS9_llNS7_10__identityEEEvT0_T1_T2_T3_T4_T6_E12temp_storage+96];
	add.s64 	%rd365, %rd363, %rd364;
	ld.shared.u64 	%rd366, [_ZZN3cub18CUB_300001_SM_10006detail6reduce28DeviceReduceSingleTileKernelINS2_10policy_hubIlyN4cuda3std3__44plusIlEEE10Policy1000EN6thrust24THRUST_300001_SM_1000_NS18transform_iteratorINSD_6detail14equal_to_valueIiEENSF_15normal_iteratorINSD_10device_ptrIiEEEEllEEPlyS9_llNS7_10__identityEEEvT0_T1_T2_T3_T4_T6_E12temp_storage+104];
	add.s64 	%rd367, %rd365, %rd366;
	ld.shared.u64 	%rd368, [_ZZN3cub18CUB_300001_SM_10006detail6reduce28DeviceReduceSingleTileKernelINS2_10policy_hubIlyN4cuda3std3__44plusIlEEE10Policy1000EN6thrust24THRUST_300001_SM_1000_NS18transform_iteratorINSD_6detail14equal_to_valueIiEENSF_15normal_iteratorINSD_10device_ptrIiEEEEllEEPlyS9_llNS7_10__identityEEEvT0_T1_T2_T3_T4_T6_E12temp_storage+112];
	add.s64 	%rd369, %rd367, %rd368;
	ld.shared.u64 	%rd370, [_ZZN3cub18CUB_300001_SM_10006detail6reduce28DeviceReduceSingleTileKernelINS2_10policy_hubIlyN4cuda3std3__44plusIlEEE10Policy1000EN6thrust24THRUST_300001_SM_1000_NS18transform_iteratorINSD_6detail14equal_to_valueIiEENSF_15normal_iteratorINSD_10device_ptrIiEEEEllEEPlyS9_llNS7_10__identityEEEvT0_T1_T2_T3_T4_T6_E12temp_storage+120];
	add.s64 	%rd371, %rd369, %rd370;
	ld.shared.u64 	%rd372, [_ZZN3cub18CUB_300001_SM_10006detail6reduce28DeviceReduceSingleTileKernelINS2_10policy_hubIlyN4cuda3std3__44plusIlEEE10Policy1000EN6thrust24THRUST_300001_SM_1000_NS18transform_iteratorINSD_6detail14equal_to_valueIiEENSF_15normal_iteratorINSD_10device_ptrIiEEEEllEEPlyS9_llNS7_10__identityEEEvT0_T1_T2_T3_T4_T6_E12temp_storage+128];
	add.s64 	%rd373, %rd371, %rd372;
	ld.shared.u64 	%rd374, [_ZZN3cub18CUB_300001_SM_10006detail6reduce28DeviceReduceSingleTileKernelINS2_10policy_hubIlyN4cuda3std3__44plusIlEEE10Policy1000EN6thrust24THRUST_300001_SM_1000_NS18transform_iteratorINSD_6detail14equal_to_valueIiEENSF_15normal_iteratorINSD_10device_ptrIiEEEEllEEPlyS9_llNS7_10__identityEEEvT0_T1_T2_T3_T4_T6_E12temp_storage+136];
	add.s64 	%rd402, %rd373, %rd374;
	bra.uni 	$L__BB5_49;
$L__BB5_24:
	// begin inline asm
	mov.u32 %r192, %laneid;
	// end inline asm
	and.b32  	%r243, %r3, 992;
	add.s32 	%r244, %r243, 32;
	setp.gt.u32 	%p108, %r244, %r2;
	not.b32 	%r245, %r243;
	add.s32 	%r246, %r2, %r245;
	selp.b32 	%r241, %r246, 31, %p108;
	mov.b64 	{%r194, %r199}, %rd386;
	mov.b32 	%r200, 1;
	mov.b32 	%r242, -1;
	// begin inline asm
	shfl.sync.down.b32 %r193, %r194, %r200, %r241, %r242;
	// end inline asm
	// begin inline asm
	shfl.sync.down.b32 %r198, %r199, %r200, %r241, %r242;
	// end inline asm
	mov.b64 	%rd274, {%r193, %r198};
	setp.lt.s32 	%p109, %r192, %r241;
	selp.b64 	%rd275, %rd274, 0, %p109;
	add.s64 	%rd276, %rd275, %rd386;
	mov.b64 	{%r204, %r209}, %rd276;
	mov.b32 	%r210, 2;
	// begin inline asm
	shfl.sync.down.b32 %r203, %r204, %r210, %r241, %r242;
	// end inline asm
	// begin inline asm
	shfl.sync.down.b32 %r208, %r209, %r210, %r241, %r242;
	// end inline asm
	mov.b64 	%rd277, {%r203, %r208};
	add.s32 	%r247, %r192, 2;
	setp.gt.s32 	%p110, %r247, %r241;
	selp.b64 	%rd278, 0, %rd277, %p110;
	add.s64 	%rd279, %rd278, %rd276;
	mov.b64 	{%r214, %r219}, %rd279;
	mov.b32 	%r220, 4;
	// begin inline asm
	shfl.sync.down.b32 %r213, %r214, %r220, %r241, %r242;
	// end inline asm
	// begin inline asm
	shfl.sync.down.b32 %r218, %r219, %r220, %r241, %r242;
	// end inline asm
	mov.b64 	%rd280, {%r213, %r218};
	add.s32 	%r248, %r192, 4;
	setp.gt.s32 	%p111, %r248, %r241;
	selp.b64 	%rd281, 0, %rd280, %p111;
	add.s64 	%rd282, %rd281, %rd279;
	mov.b64 	{%r224, %r229}, %rd282;
	mov.b32 	%r230, 8;
	// begin inline asm
	shfl.sync.down.b32 %r223, %r224, %r230, %r241, %r242;
	// end inline asm
	// begin inline asm
	shfl.sync.down.b32 %r228, %r229, %r230, %r241, %r242;
	// end inline asm
	mov.b64 	%rd283, {%r223, %r228};
	add.s32 	%r249, %r192, 8;
	setp.gt.s32 	%p112, %r249, %r241;
	selp.b64 	%rd284, 0, %rd283, %p112;
	add.s64 	%rd285, %rd284, %rd282;
	mov.b64 	{%r234, %r239}, %rd285;
	mov.b32 	%r240, 16;
	// begin inline asm
	shfl.sync.down.b32 %r233, %r234, %r240, %r241, %r242;
	// end inline asm
	// begin inline asm
	shfl.sync.down.b32 %r238, %r239, %r240, %r241, %r242;
	// end inline asm
	mov.b64 	%rd286, {%r233, %r238};
	add.s32 	%r250, %r192, 16;
	setp.gt.s32 	%p113, %r250, %r241;
	selp.b64 	%rd287, 0, %rd286, %p113;
	add.s64 	%rd402, %rd287, %rd285;
	setp.ne.s32 	%p114, %r192, 0;
	@%p114 bra 	$L__BB5_26;
	shr.u32 	%r251, %r3, 2;
	and.b32  	%r252, %r251, 248;
	mov.u32 	%r253, _ZZN3cub18CUB_300001_SM_10006detail6reduce28DeviceReduceSingleTileKernelINS2_10policy_hubIlyN4cuda3std3__44plusIlEEE10Policy1000EN6thrust24THRUST_300001_SM_1000_NS18transform_iteratorINSD_6detail14equal_to_valueIiEENSF_15normal_iteratorINSD_10device_ptrIiEEEEllEEPlyS9_llNS7_10__identityEEEvT0_T1_T2_T3_T4_T6_E12temp_storage;
	add.s32 	%r254, %r253, %r252;
	st.shared.u64 	[%r254+16], %rd402;
$L__BB5_26:
	bar.sync 	0;
	setp.ne.s32 	%p115, %r3, 0;
	@%p115 bra 	$L__BB5_49;
	setp.gt.u64 	%p116, %rd58, 32;
	ld.shared.u64 	%rd288, [_ZZN3cub18CUB_300001_SM_10006detail6reduce28DeviceReduceSingleTileKernelINS2_10policy_hubIlyN4cuda3std3__44plusIlEEE10Policy1000EN6thrust24THRUST_300001_SM_1000_NS18transform_iteratorINSD_6detail14equal_to_valueIiEENSF_15normal_iteratorINSD_10device_ptrIiEEEEllEEPlyS9_llNS7_10__identityEEEvT0_T1_T2_T3_T4_T6_E12temp_storage+24];
	selp.b64 	%rd289, %rd288, 0, %p116;
	add.s64 	%rd290, %rd289, %rd402;
	setp.gt.u64 	%p117, %rd58, 64;
	ld.shared.u64 	%rd291, [_ZZN3cub18CUB_300001_SM_10006detail6reduce28DeviceReduceSingleTileKernelINS2_10policy_hubIlyN4cuda3std3__44plusIlEEE10Policy1000EN6thrust24THRUST_300001_SM_1000_NS18transform_iteratorINSD_6detail14equal_to_valueIiEENSF_15normal_iteratorINSD_10device_ptrIiEEEEllEEPlyS9_llNS7_10__identityEEEvT0_T1_T2_T3_T4_T6_E12temp_storage+32];
	selp.b64 	%rd292, %rd291, 0, %p117;
	add.s64 	%rd293, %rd290, %rd292;
	setp.gt.u64 	%p118, %rd58, 96;
	ld.shared.u64 	%rd294, [_ZZN3cub18CUB_300001_SM_10006detail6reduce28DeviceReduceSingleTileKernelINS2_10policy_hubIlyN4cuda3std3__44plusIlEEE10Policy1000EN6thrust24THRUST_300001_SM_1000_NS18transform_iteratorINSD_6detail14equal_to_valueIiEENSF_15normal_iteratorINSD_10device_ptrIiEEEEllEEPlyS9_llNS7_10__identityEEEvT0_T1_T2_T3_T4_T6_E12temp_storage+40];
	selp.b64 	%rd295, %rd294, 0, %p118;
	add.s64 	%rd296, %rd293, %rd295;
	setp.gt.u64 	%p119, %rd58, 128;
	ld.shared.u64 	%rd297, [_ZZN3cub18CUB_300001_SM_10006detail6reduce28DeviceReduceSingleTileKernelINS2_10policy_hubIlyN4cuda3std3__44plusIlEEE10Policy1000EN6thrust24THRUST_300001_SM_1000_NS18transform_iteratorINSD_6detail14equal_to_valueIiEENSF_15normal_iteratorINSD_10device_ptrIiEEEEllEEPlyS9_llNS7_10__identityEEEvT0_T1_T2_T3_T4_T6_E12temp_storage+48];
	selp.b64 	%rd298, %rd297, 0, %p119;
	add.s64 	%rd299, %rd296, %rd298;
	setp.gt.u64 	%p120, %rd58, 160;
	ld.shared.u64 	%rd300, [_ZZN3cub18CUB_300001_SM_10006detail6reduce28DeviceReduceSingleTileKernelINS2_10policy_hubIlyN4cuda3std3__44plusIlEEE10Policy1000EN6thrust24THRUST_300001_SM_1000_NS18transform_iteratorINSD_6detail14equal_to_valueIiEENSF_15normal_iteratorINSD_10device_ptrIiEEEEllEEPlyS9_llNS7_10__identityEEEvT0_T1_T2_T3_T4_T6_E12temp_storage+56];
	selp.b64 	%rd301, %rd300, 0, %p120;
	add.s64 	%rd302, %rd299, %rd301;
	setp.gt.u64 	%p121, %rd58, 192;
	ld.shared.u64 	%rd303, [_ZZN3cub18CUB_300001_SM_10006detail6reduce28DeviceReduceSingleTileKernelINS2_10policy_hubIlyN4cuda3std3__44plusIlEEE10Policy1000EN6thrust24THRUST_300001_SM_1000_NS18transform_iteratorINSD_6detail14equal_to_valueIiEENSF_15normal_iteratorINSD_10device_ptrIiEEEEllEEPlyS9_llNS7_10__identityEEEvT0_T1_T2_T3_T4_T6_E12temp_storage+64];
	selp.b64 	%rd304, %rd303, 0, %p121;
	add.s64 	%rd305, %rd302, %rd304;
	setp.gt.u64 	%p122, %rd58, 224;
	ld.shared.u64 	%rd306, [_ZZN3cub18CUB_300001_SM_10006detail6reduce28DeviceReduceSingleTileKernelINS2_10policy_hubIlyN4cuda3std3__44plusIlEEE10Policy1000EN6thrust24THRUST_300001_SM_1000_NS18transform_iteratorINSD_6detail14equal_to_valueIiEENSF_15normal_iteratorINSD_10device_ptrIiEEEEllEEPlyS9_llNS7_10__identityEEEvT0_T1_T2_T3_T4_T6_E12temp_storage+72];
	selp.b64 	%rd307, %rd306, 0, %p122;
	add.s64 	%rd308, %rd305, %rd307;
	setp.gt.u64 	%p123, %rd58, 256;
	ld.shared.u64 	%rd309, [_ZZN3cub18CUB_300001_SM_10006detail6reduce28DeviceReduceSingleTileKernelINS2_10policy_hubIlyN4cuda3std3__44plusIlEEE10Policy1000EN6thrust24THRUST_300001_SM_1000_NS18transform_iteratorINSD_6detail14equal_to_valueIiEENSF_15normal_iteratorINSD_10device_ptrIiEEEEllEEPlyS9_llNS7_10__identityEEEvT0_T1_T2_T3_T4_T6_E12temp_storage+80];
	selp.b64 	%rd310, %rd309, 0, %p123;
	add.s64 	%rd311, %rd308, %rd310;
	setp.gt.u64 	%p124, %rd58, 288;
	ld.shared.u64 	%rd312, [_ZZN3cub18CUB_300001_SM_10006detail6reduce28DeviceReduceSingleTileKernelINS2_10policy_hubIlyN4cuda3std3__44plusIlEEE10Policy1000EN6thrust24THRUST_300001_SM_1000_NS18transform_iteratorINSD_6detail14equal_to_valueIiEENSF_15normal_iteratorINSD_10device_ptrIiEEEEllEEPlyS9_llNS7_10__identityEEEvT0_T1_T2_T3_T4_T6_E12temp_storage+88];
	selp.b64 	%rd313, %rd312, 0, %p124;
	add.s64 	%rd314, %rd311, %rd313;
	setp.gt.u64 	%p125, %rd58, 320;
	ld.shared.u64 	%rd315, [_ZZN3cub18CUB_300001_SM_10006detail6reduce28DeviceReduceSingleTileKernelINS2_10policy_hubIlyN4cuda3std3__44plusIlEEE10Policy1000EN6thrust24THRUST_300001_SM_1000_NS18transform_iteratorINSD_6detail14equal_to_valueIiEENSF_15normal_iteratorINSD_10device_ptrIiEEEEllEEPlyS9_llNS7_10__identityEEEvT0_T1_T2_T3_T4_T6_E12temp_storage+96];
	selp.b64 	%rd316, %rd315, 0, %p125;
	add.s64 	%rd317, %rd314, %rd316;
	setp.gt.u64 	%p126, %rd58, 352;
	ld.shared.u64 	%rd318, [_ZZN3cub18CUB_300001_SM_10006detail6reduce28DeviceReduceSingleTileKernelINS2_10policy_hubIlyN4cuda3std3__44plusIlEEE10Policy1000EN6thrust24THRUST_300001_SM_1000_NS18transform_iteratorINSD_6detail14equal_to_valueIiEENSF_15normal_iteratorINSD_10device_ptrIiEEEEllEEPlyS9_llNS7_10__identityEEEvT0_T1_T2_T3_T4_T6_E12temp_storage+104];
	selp.b64 	%rd319, %rd318, 0, %p126;
	add.s64 	%rd320, %rd317, %rd319;
	setp.gt.u64 	%p127, %rd58, 384;
	ld.shared.u64 	%rd321, [_ZZN3cub18CUB_300001_SM_10006detail6reduce28DeviceReduceSingleTileKernelINS2_10policy_hubIlyN4cuda3std3__44plusIlEEE10Policy1000EN6thrust24THRUST_300001_SM_1000_NS18transform_iteratorINSD_6detail14equal_to_valueIiEENSF_15normal_iteratorINSD_10device_ptrIiEEEEllEEPlyS9_llNS7_10__identityEEEvT0_T1_T2_T3_T4_T6_E12temp_storage+112];
	selp.b64 	%rd322, %rd321, 0, %p127;
	add.s64 	%rd323, %rd320, %rd322;
	setp.gt.u64 	%p128, %rd58, 416;
	ld.shared.u64 	%rd324, [_ZZN3cub18CUB_300001_SM_10006detail6reduce28DeviceReduceSingleTileKernelINS2_10policy_hubIlyN4cuda3std3__44plusIlEEE10Policy1000EN6thrust24THRUST_300001_SM_1000_NS18transform_iteratorINSD_6detail14equal_to_valueIiEENSF_15normal_iteratorINSD_10device_ptrIiEEEEllEEPlyS9_llNS7_10__identityEEEvT0_T1_T2_T3_T4_T6_E12temp_storage+120];
	selp.b64 	%rd325, %rd324, 0, %p128;
	add.s64 	%rd326, %rd323, %rd325;
	setp.gt.u64 	%p129, %rd58, 448;
	ld.shared.u64 	%rd327, [_ZZN3cub18CUB_300001_SM_10006detail6reduce28DeviceReduceSingleTileKernelINS2_10policy_hubIlyN4cuda3std3__44plusIlEEE10Policy1000EN6thrust24THRUST_300001_SM_1000_NS18transform_iteratorINSD_6detail14equal_to_valueIiEENSF_15normal_iteratorINSD_10device_ptrIiEEEEllEEPlyS9_llNS7_10__identityEEEvT0_T1_T2_T3_T4_T6_E12temp_storage+128];
	selp.b64 	%rd328, %rd327, 0, %p129;
	add.s64 	%rd329, %rd326, %rd328;
	setp.gt.u64 	%p130, %rd58, 480;
	ld.shared.u64 	%rd330, [_ZZN3cub18CUB_300001_SM_10006detail6reduce28DeviceReduceSingleTileKernelINS2_10policy_hubIlyN4cuda3std3__44plusIlEEE10Policy1000EN6thrust24THRUST_300001_SM_1000_NS18transform_iteratorINSD_6detail14equal_to_valueIiEENSF_15normal_iteratorINSD_10device_ptrIiEEEEllEEPlyS9_llNS7_10__identityEEEvT0_T1_T2_T3_T4_T6_E12temp_storage+136];
	selp.b64 	%rd331, %rd330, 0, %p130;
	add.s64 	%rd402, %rd329, %rd331;
	bra.uni 	$L__BB5_49;
$L__BB5_28:
	mov.u32 	%r25, %tid.x;
	cvt.u64.u32 	%rd25, %r25;
	mul.wide.u32 	%rd62, %r25, 4;
	add.s64 	%rd26, %rd2, %rd62;
	ld.global.u32 	%r49, [%rd26];
	setp.eq.s32 	%p3, %r49, %r43;
	selp.u64 	%rd63, 1, 0, %p3;
	ld.global.u32 	%r50, [%rd26+2048];
	setp.eq.s32 	%p4, %r50, %r43;
	selp.u64 	%rd64, 1, 0, %p4;
	ld.global.u32 	%r51, [%rd26+4096];
	setp.eq.s32 	%p5, %r51, %r43;
	selp.u64 	%rd65, 1, 0, %p5;
	ld.global.u32 	%r52, [%rd26+6144];
	setp.eq.s32 	%p6, %r52, %r43;
	selp.u64 	%rd66, 1, 0, %p6;
	ld.global.u32 	%r53, [%rd26+8192];
	setp.eq.s32 	%p7, %r53, %r43;
	selp.u64 	%rd67, 1, 0, %p7;
	ld.global.u32 	%r54, [%rd26+10240];
	setp.eq.s32 	%p8, %r54, %r43;
	selp.u64 	%rd68, 1, 0, %p8;
	ld.global.u32 	%r55, [%rd26+12288];
	setp.eq.s32 	%p9, %r55, %r43;
	selp.u64 	%rd69, 1, 0, %p9;
	add.s64 	%rd70, %rd64, %rd63;
	add.s64 	%rd71, %rd70, %rd65;
	add.s64 	%rd72, %rd71, %rd66;
	add.s64 	%rd73, %rd72, %rd67;
	add.s64 	%rd74, %rd73, %rd68;
	add.s64 	%rd401, %rd74, %rd69;
	add.s64 	%rd28, %rd58, -3584;
	setp.lt.u64 	%p10, %rd28, 3584;
	mov.b64 	%rd390, 3584;
	@%p10 bra 	$L__BB5_32;
	mov.b64 	%rd390, 3584;
$L__BB5_30:
	shl.b64 	%rd76, %rd390, 2;
	add.s64 	%rd77, %rd26, %rd76;
	ld.global.u32 	%r56, [%rd77];
	setp.eq.s32 	%p11, %r56, %r43;
	selp.u64 	%rd78, 1, 0, %p11;
	ld.global.u32 	%r57, [%rd77+2048];
	setp.eq.s32 	%p12, %r57, %r43;
	selp.u64 	%rd79, 1, 0, %p12;
	ld.global.u32 	%r58, [%rd77+4096];
	setp.eq.s32 	%p13, %r58, %r43;
	selp.u64 	%rd80, 1, 0, %p13;
	ld.global.u32 	%r59, [%rd77+6144];
	setp.eq.s32 	%p14, %r59, %r43;
	selp.u64 	%rd81, 1, 0, %p14;
	ld.global.u32 	%r60, [%rd77+8192];
	setp.eq.s32 	%p15, %r60, %r43;
	selp.u64 	%rd82, 1, 0, %p15;
	ld.global.u32 	%r61, [%rd77+10240];
	setp.eq.s32 	%p16, %r61, %r43;
	selp.u64 	%rd83, 1, 0, %p16;
	ld.global.u32 	%r62, [%rd77+12288];
	setp.eq.s32 	%p17, %r62, %r43;
	selp.u64 	%rd84, 1, 0, %p17;
	add.s64 	%rd85, %rd401, %rd78;
	add.s64 	%rd86, %rd85, %rd79;
	add.s64 	%rd87, %rd86, %rd80;
	add.s64 	%rd88, %rd87, %rd81;
	add.s64 	%rd89, %rd88, %rd82;
	add.s64 	%rd90, %rd89, %rd83;
	add.s64 	%rd401, %rd90, %rd84;
	sub.s64 	%rd91, %rd58, %rd390;
	setp.lt.u64 	%p18, %rd91, 3584;
	@%p18 bra 	$L__BB5_45;
	add.s64 	%rd390, %rd390, 3584;
	setp.le.u64 	%p19, %rd390, %rd28;
	@%p19 bra 	$L__BB5_30;
$L__BB5_32:
	setp.le.u64 	%p20, %rd58, %rd390;
	cvt.u32.u64 	%r63, %rd390;
	cvt.u32.u64 	%r64, %rd58;
	sub.s32 	%r65, %r64, %r63;
	setp.ge.s32 	%p21, %r25, %r65;
	or.pred  	%p22, %p20, %p21;
	@%p22 bra 	$L__BB5_45;
	not.b32 	%r68, %r25;
	add.s32 	%r69, %r68, %r64;
	sub.s32 	%r71, %r69, %r63;
	shr.u32 	%r72, %r71, 9;
	add.s32 	%r26, %r72, 1;
	and.b32  	%r27, %r26, 15;
	setp.lt.u32 	%p23, %r71, 7680;
	mov.u32 	%r322, %r25;
	@%p23 bra 	$L__BB5_36;
	and.b32  	%r73, %r26, 16777200;
	neg.s32 	%r320, %r73;
	add.s64 	%rd93, %rd390, %rd25;
	shl.b64 	%rd94, %rd93, 2;
	add.s64 	%rd95, %rd94, %rd2;
	add.s64 	%rd391, %rd95, 16384;
	mov.u32 	%r322, %r25;
$L__BB5_35:
	.pragma "nounroll";
	ld.global.u32 	%r74, [%rd391+-16384];
	setp.eq.s32 	%p24, %r74, %r43;
	selp.u64 	%rd96, 1, 0, %p24;
	add.s64 	%rd97, %rd401, %rd96;
	ld.global.u32 	%r75, [%rd391+-14336];
	setp.eq.s32 	%p25, %r75, %r43;
	selp.u64 	%rd98, 1, 0, %p25;
	add.s64 	%rd99, %rd97, %rd98;
	ld.global.u32 	%r76, [%rd391+-12288];
	setp.eq.s32 	%p26, %r76, %r43;
	selp.u64 	%rd100, 1, 0, %p26;
	add.s64 	%rd101, %rd99, %rd100;
	ld.global.u32 	%r77, [%rd391+-10240];
	setp.eq.s32 	%p27, %r77, %r43;
	selp.u64 	%rd102, 1, 0, %p27;
	add.s64 	%rd103, %rd101, %rd102;
	ld.global.u32 	%r78, [%rd391+-8192];
	setp.eq.s32 	%p28, %r78, %r43;
	selp.u64 	%rd104, 1, 0, %p28;
	add.s64 	%rd105, %rd103, %rd104;
	ld.global.u32 	%r79, [%rd391+-6144];
	setp.eq.s32 	%p29, %r79, %r43;
	selp.u64 	%rd106, 1, 0, %p29;
	add.s64 	%rd107, %rd105, %rd106;
	ld.global.u32 	%r80, [%rd391+-4096];
	setp.eq.s32 	%p30, %r80, %r43;
	selp.u64 	%rd108, 1, 0, %p30;
	add.s64 	%rd109, %rd107, %rd108;
	ld.global.u32 	%r81, [%rd391+-2048];
	setp.eq.s32 	%p31, %r81, %r43;
	selp.u64 	%rd110, 1, 0, %p31;
	add.s64 	%rd111, %rd109, %rd110;
	ld.global.u32 	%r82, [%rd391];
	setp.eq.s32 	%p32, %r82, %r43;
	selp.u64 	%rd112, 1, 0, %p32;
	add.s64 	%rd113, %rd111, %rd112;
	ld.global.u32 	%r83, [%rd391+2048];
	setp.eq.s32 	%p33, %r83, %r43;
	selp.u64 	%rd114, 1, 0, %p33;
	add.s64 	%rd115, %rd113, %rd114;
	ld.global.u32 	%r84, [%rd391+4096];
	setp.eq.s32 	%p34, %r84, %r43;
	selp.u64 	%rd116, 1, 0, %p34;
	add.s64 	%rd117, %rd115, %rd116;
	ld.global.u32 	%r85, [%rd391+6144];
	setp.eq.s32 	%p35, %r85, %r43;
	selp.u64 	%rd118, 1, 0, %p35;
	add.s64 	%rd119, %rd117, %rd118;
	ld.global.u32 	%r86, [%rd391+8192];
	setp.eq.s32 	%p36, %r86, %r43;
	selp.u64 	%rd120, 1, 0, %p36;
	add.s64 	%rd121, %rd119, %rd120;
	ld.global.u32 	%r87, [%rd391+10240];
	setp.eq.s32 	%p37, %r87, %r43;
	selp.u64 	%rd122, 1, 0, %p37;
	add.s64 	%rd123, %rd121, %rd122;
	ld.global.u32 	%r88, [%rd391+12288];
	setp.eq.s32 	%p38, %r88, %r43;
	selp.u64 	%rd124, 1, 0, %p38;
	add.s64 	%rd125, %rd123, %rd124;
	ld.global.u32 	%r89, [%rd391+14336];
	setp.eq.s32 	%p39, %r89, %r43;
	selp.u64 	%rd126, 1, 0, %p39;
	add.s64 	%rd401, %rd125, %rd126;
	add.s32 	%r322, %r322, 8192;
	add.s32 	%r320, %r320, 16;
	add.s64 	%rd391, %rd391, 32768;
	setp.ne.s32 	%p40, %r320, 0;
	@%p40 bra 	$L__BB5_35;
$L__BB5_36:
	setp.eq.s32 	%p41, %r27, 0;
	@%p41 bra 	$L__BB5_45;
	and.b32  	%r34, %r26, 7;
	setp.lt.u32 	%p42, %r27, 8;
	@%p42 bra 	$L__BB5_39;
	cvt.u64.u32 	%rd128, %r322;
	add.s64 	%rd129, %rd390, %rd128;
	shl.b64 	%rd130, %rd129, 2;
	add.s64 	%rd131, %rd2, %rd130;
	ld.global.u32 	%r90, [%rd131];
	setp.eq.s32 	%p43, %r90, %r43;
	selp.u64 	%rd132, 1, 0, %p43;
	add.s64 	%rd133, %rd401, %rd132;
	ld.global.u32 	%r91, [%rd131+2048];
	setp.eq.s32 	%p44, %r91, %r43;
	selp.u64 	%rd134, 1, 0, %p44;
	add.s64 	%rd135, %rd133, %rd134;
	ld.global.u32 	%r92, [%rd131+4096];
	setp.eq.s32 	%p45, %r92, %r43;
	selp.u64 	%rd136, 1, 0, %p45;
	add.s64 	%rd137, %rd135, %rd136;
	ld.global.u32 	%r93, [%rd131+6144];
	setp.eq.s32 	%p46, %r93, %r43;
	selp.u64 	%rd138, 1, 0, %p46;
	add.s64 	%rd139, %rd137, %rd138;
	ld.global.u32 	%r94, [%rd131+8192];
	setp.eq.s32 	%p47, %r94, %r43;
	selp.u64 	%rd140, 1, 0, %p47;
	add.s64 	%rd141, %rd139, %rd140;
	ld.global.u32 	%r95, [%rd131+10240];
	setp.eq.s32 	%p48, %r95, %r43;
	selp.u64 	%rd142, 1, 0, %p48;
	add.s64 	%rd143, %rd141, %rd142;
	ld.global.u32 	%r96, [%rd131+12288];
	setp.eq.s32 	%p49, %r96, %r43;
	selp.u64 	%rd144, 1, 0, %p49;
	add.s64 	%rd145, %rd143, %rd144;
	ld.global.u32 	%r97, [%rd131+14336];
	setp.eq.s32 	%p50, %r97, %r43;
	selp.u64 	%rd146, 1, 0, %p50;
	add.s64 	%rd401, %rd145, %rd146;
	add.s32 	%r322, %r322, 4096;
$L__BB5_39:
	setp.eq.s32 	%p51, %r34, 0;
	@%p51 bra 	$L__BB5_45;
	and.b32  	%r37, %r26, 3;
	setp.lt.u32 	%p52, %r34, 4;
	@%p52 bra 	$L__BB5_42;
	cvt.u64.u32 	%rd148, %r322;
	add.s64 	%rd149, %rd390, %rd148;
	shl.b64 	%rd150, %rd149, 2;
	add.s64 	%rd151, %rd2, %rd150;
	ld.global.u32 	%r98, [%rd151];
	setp.eq.s32 	%p53, %r98, %r43;
	selp.u64 	%rd152, 1, 0, %p53;
	add.s64 	%rd153, %rd401, %rd152;
	ld.global.u32 	%r99, [%rd151+2048];
	setp.eq.s32 	%p54, %r99, %r43;
	selp.u64 	%rd154, 1, 0, %p54;
	add.s64 	%rd155, %rd153, %rd154;
	ld.global.u32 	%r100, [%rd151+4096];
	setp.eq.s32 	%p55, %r100, %r43;
	selp.u64 	%rd156, 1, 0, %p55;
	add.s64 	%rd157, %rd155, %rd156;
	ld.global.u32 	%r101, [%rd151+6144];
	setp.eq.s32 	%p56, %r101, %r43;
	selp.u64 	%rd158, 1, 0, %p56;
	add.s64 	%rd401, %rd157, %rd158;
	add.s32 	%r322, %r322, 2048;
$L__BB5_42:
	setp.eq.s32 	%p57, %r37, 0;
	@%p57 bra 	$L__BB5_45;
	cvt.u64.u32 	%rd159, %r322;
	add.s64 	%rd160, %rd390, %rd159;
	shl.b64 	%rd161, %rd160, 2;
	add.s64 	%rd399, %rd2, %rd161;
	neg.s32 	%r325, %r37;
$L__BB5_44:
	.pragma "nounroll";
	ld.global.u32 	%r102, [%rd399];
	setp.eq.s32 	%p58, %r102, %r43;
	selp.u64 	%rd162, 1, 0, %p58;
	add.s64 	%rd401, %rd401, %rd162;
	add.s64 	%rd399, %rd399, 2048;
	add.s32 	%r325, %r325, 1;
	setp.ne.s32 	%p59, %r325, 0;
	@%p59 bra 	$L__BB5_44;
$L__BB5_45:
	// begin inline asm
	mov.u32 %r103, %laneid;
	// end inline asm
	mov.b64 	{%r105, %r110}, %rd401;
	mov.b32 	%r111, 1;
	mov.b32 	%r152, 31;
	mov.b32 	%r153, -1;
	// begin inline asm
	shfl.sync.down.b32 %r104, %r105, %r111, %r152, %r153;
	// end inline asm
	// begin inline asm
	shfl.sync.down.b32 %r109, %r110, %r111, %r152, %r153;
	// end inline asm
	mov.b64 	%rd163, {%r104, %r109};
	setp.gt.s32 	%p60, %r103, 30;
	selp.b64 	%rd164, 0, %rd163, %p60;
	add.s64 	%rd165, %rd164, %rd401;
	mov.b64 	{%r115, %r120}, %rd165;
	mov.b32 	%r121, 2;
	// begin inline asm
	shfl.sync.down.b32 %r114, %r115, %r121, %r152, %r153;
	// end inline asm
	// begin inline asm
	shfl.sync.down.b32 %r119, %r120, %r121, %r152, %r153;
	// end inline asm
	mov.b64 	%rd166, {%r114, %r119};
	setp.gt.s32 	%p61, %r103, 29;
	selp.b64 	%rd167, 0, %rd166, %p61;
	add.s64 	%rd168, %rd167, %rd165;
	mov.b64 	{%r125, %r130}, %rd168;
	mov.b32 	%r131, 4;
	// begin inline asm
	shfl.sync.down.b32 %r124, %r125, %r131, %r152, %r153;
	// end inline asm
	// begin inline asm
	shfl.sync.down.b32 %r129, %r130, %r131, %r152, %r153;
	// end inline asm
	mov.b64 	%rd169, {%r124, %r129};
	setp.gt.s32 	%p62, %r103, 27;
	selp.b64 	%rd170, 0, %rd169, %p62;
	add.s64 	%rd171, %rd170, %rd168;
	mov.b64 	{%r135, %r140}, %rd171;
	mov.b32 	%r141, 8;
	// begin inline asm
	shfl.sync.down.b32 %r134, %r135, %r141, %r152, %r153;
	// end inline asm
	// begin inline asm
	shfl.sync.down.b32 %r139, %r140, %r141, %r152, %r153;
	// end inline asm
	mov.b64 	%rd172, {%r134, %r139};
	setp.gt.s32 	%p63, %r103, 23;
	selp.b64 	%rd173, 0, %rd172, %p63;
	add.s64 	%rd174, %rd173, %rd171;
	mov.b64 	{%r145, %r150}, %rd174;
	mov.b32 	%r151, 16;
	// begin inline asm
	shfl.sync.down.b32 %r144, %r145, %r151, %r152, %r153;
	// end inline asm
	// begin inline asm
	shfl.sync.down.b32 %r149, %r150, %r151, %r152, %r153;
	// end inline asm
	mov.b64 	%rd175, {%r144, %r149};
	setp.gt.s32 	%p64, %r103, 15;
	selp.b64 	%rd176, 0, %rd175, %p64;
	add.s64 	%rd402, %rd176, %rd174;
	setp.ne.s32 	%p65, %r103, 0;
	@%p65 bra 	$L__BB5_47;
	shr.u32 	%r154, %r25, 2;
	and.b32  	%r155, %r154, 248;
	mov.u32 	%r156, _ZZN3cub18CUB_300001_SM_10006detail6reduce28DeviceReduceSingleTileKernelINS2_10policy_hubIlyN4cuda3std3__44plusIlEEE10Policy1000EN6thrust24THRUST_300001_SM_1000_NS18transform_iteratorINSD_6detail14equal_to_valueIiEENSF_15normal_iteratorINSD_10device_ptrIiEEEEllEEPlyS9_llNS7_10__identityEEEvT0_T1_T2_T3_T4_T6_E12temp_storage;
	add.s32 	%r157, %r156, %r155;
	st.shared.u64 	[%r157+16], %rd402;
$L__BB5_47:
	bar.sync 	0;
	setp.ne.s32 	%p66, %r25, 0;
	@%p66 bra 	$L__BB5_49;
	ld.shared.u64 	%rd177, [_ZZN3cub18CUB_300001_SM_10006detail6reduce28DeviceReduceSingleTileKernelINS2_10policy_hubIlyN4cuda3std3__44plusIlEEE10Policy1000EN6thrust24THRUST_300001_SM_1000_NS18transform_iteratorINSD_6detail14equal_to_valueIiEENSF_15normal_iteratorINSD_10device_ptrIiEEEEllEEPlyS9_llNS7_10__identityEEEvT0_T1_T2_T3_T4_T6_E12temp_storage+24];
	add.s64 	%rd178, %rd177, %rd402;
	ld.shared.u64 	%rd179, [_ZZN3cub18CUB_300001_SM_10006detail6reduce28DeviceReduceSingleTileKernelINS2_10policy_hubIlyN4cuda3std3__44plusIlEEE10Policy1000EN6thrust24THRUST_300001_SM_1000_NS18transform_iteratorINSD_6detail14equal_to_valueIiEENSF_15normal_iteratorINSD_10device_ptrIiEEEEllEEPlyS9_llNS7_10__identityEEEvT0_T1_T2_T3_T4_T6_E12temp_storage+32];
	add.s64 	%rd180, %rd178, %rd179;
	ld.shared.u64 	%rd181, [_ZZN3cub18CUB_300001_SM_10006detail6reduce28DeviceReduceSingleTileKernelINS2_10policy_hubIlyN4cuda3std3__44plusIlEEE10Policy1000EN6thrust24THRUST_300001_SM_1000_NS18transform_iteratorINSD_6detail14equal_to_valueIiEENSF_15normal_iteratorINSD_10device_ptrIiEEEEllEEPlyS9_llNS7_10__identityEEEvT0_T1_T2_T3_T4_T6_E12temp_storage+40];
	add.s64 	%rd182, %rd180, %rd181;
	ld.shared.u64 	%rd183, [_ZZN3cub18CUB_300001_SM_10006detail6reduce28DeviceReduceSingleTileKernelINS2_10policy_hubIlyN4cuda3std3__44plusIlEEE10Policy1000EN6thrust24THRUST_300001_SM_1000_NS18transform_iteratorINSD_6detail14equal_to_valueIiEENSF_15normal_iteratorINSD_10device_ptrIiEEEEllEEPlyS9_llNS7_10__identityEEEvT0_T1_T2_T3_T4_T6_E12temp_storage+48];
	add.s64 	%rd184, %rd182, %rd183;
	ld.shared.u64 	%rd185, [_ZZN3cub18CUB_300001_SM_10006detail6reduce28DeviceReduceSingleTileKernelINS2_10policy_hubIlyN4cuda3std3__44plusIlEEE10Policy1000EN6thrust24THRUST_300001_SM_1000_NS18transform_iteratorINSD_6detail14equal_to_valueIiEENSF_15normal_iteratorINSD_10device_ptrIiEEEEllEEPlyS9_llNS7_10__identityEEEvT0_T1_T2_T3_T4_T6_E12temp_storage+56];
	add.s64 	%rd186, %rd184, %rd185;
	ld.shared.u64 	%rd187, [_ZZN3cub18CUB_300001_SM_10006detail6reduce28DeviceReduceSingleTileKernelINS2_10policy_hubIlyN4cuda3std3__44plusIlEEE10Policy1000EN6thrust24THRUST_300001_SM_1000_NS18transform_iteratorINSD_6detail14equal_to_valueIiEENSF_15normal_iteratorINSD_10device_ptrIiEEEEllEEPlyS9_llNS7_10__identityEEEvT0_T1_T2_T3_T4_T6_E12temp_storage+64];
	add.s64 	%rd188, %rd186, %rd187;
	ld.shared.u64 	%rd189, [_ZZN3cub18CUB_300001_SM_10006detail6reduce28DeviceReduceSingleTileKernelINS2_10policy_hubIlyN4cuda3std3__44plusIlEEE10Policy1000EN6thrust24THRUST_300001_SM_1000_NS18transform_iteratorINSD_6detail14equal_to_valueIiEENSF_15normal_iteratorINSD_10device_ptrIiEEEEllEEPlyS9_llNS7_10__identityEEEvT0_T1_T2_T3_T4_T6_E12temp_storage+72];
	add.s64 	%rd190, %rd188, %rd189;
	ld.shared.u64 	%rd191, [_ZZN3cub18CUB_300001_SM_10006detail6reduce28DeviceReduceSingleTileKernelINS2_10policy_hubIlyN4cuda3std3__44plusIlEEE10Policy1000EN6thrust24THRUST_300001_SM_1000_NS18transform_iteratorINSD_6detail14equal_to_valueIiEENSF_15normal_iteratorINSD_10device_ptrIiEEEEllEEPlyS9_llNS7_10__identityEEEvT0_T1_T2_T3_T4_T6_E12temp_storage+80];
	add.s64 	%rd192, %rd190, %rd191;
	ld.shared.u64 	%rd193, [_ZZN3cub18CUB_300001_SM_10006detail6reduce28DeviceReduceSingleTileKernelINS2_10policy_hubIlyN4cuda3std3__44plusIlEEE10Policy1000EN6thrust24THRUST_300001_SM_1000_NS18transform_iteratorINSD_6detail14equal_to_valueIiEENSF_15normal_iteratorINSD_10device_ptrIiEEEEllEEPlyS9_llNS7_10__identityEEEvT0_T1_T2_T3_T4_T6_E12temp_storage+88];
	add.s64 	%rd194, %rd192, %rd193;
	ld.shared.u64 	%rd195, [_ZZN3cub18CUB_300001_SM_10006detail6reduce28DeviceReduceSingleTileKernelINS2_10policy_hubIlyN4cuda3std3__44plusIlEEE10Policy1000EN6thrust24THRUST_300001_SM_1000_NS18transform_iteratorINSD_6detail14equal_to_valueIiEENSF_15normal_iteratorINSD_10device_ptrIiEEEEllEEPlyS9_llNS7_10__identityEEEvT0_T1_T2_T3_T4_T6_E12temp_storage+96];
	add.s64 	%rd196, %rd194, %rd195;
	ld.shared.u64 	%rd197, [_ZZN3cub18CUB_300001_SM_10006detail6reduce28DeviceReduceSingleTileKernelINS2_10policy_hubIlyN4cuda3std3__44plusIlEEE10Policy1000EN6thrust24THRUST_300001_SM_1000_NS18transform_iteratorINSD_6detail14equal_to_valueIiEENSF_15normal_iteratorINSD_10device_ptrIiEEEEllEEPlyS9_llNS7_10__identityEEEvT0_T1_T2_T3_T4_T6_E12temp_storage+104];
	add.s64 	%rd198, %rd196, %rd197;
	ld.shared.u64 	%rd199, [_ZZN3cub18CUB_300001_SM_10006detail6reduce28DeviceReduceSingleTileKernelINS2_10policy_hubIlyN4cuda3std3__44plusIlEEE10Policy1000EN6thrust24THRUST_300001_SM_1000_NS18transform_iteratorINSD_6detail14equal_to_valueIiEENSF_15normal_iteratorINSD_10device_ptrIiEEEEllEEPlyS9_llNS7_10__identityEEEvT0_T1_T2_T3_T4_T6_E12temp_storage+112];
	add.s64 	%rd200, %rd198, %rd199;
	ld.shared.u64 	%rd201, [_ZZN3cub18CUB_300001_SM_10006detail6reduce28DeviceReduceSingleTileKernelINS2_10policy_hubIlyN4cuda3std3__44plusIlEEE10Policy1000EN6thrust24THRUST_300001_SM_1000_NS18transform_iteratorINSD_6detail14equal_to_valueIiEENSF_15normal_iteratorINSD_10device_ptrIiEEEEllEEPlyS9_llNS7_10__identityEEEvT0_T1_T2_T3_T4_T6_E12temp_storage+120];
	add.s64 	%rd202, %rd200, %rd201;
	ld.shared.u64 	%rd203, [_ZZN3cub18CUB_300001_SM_10006detail6reduce28DeviceReduceSingleTileKernelINS2_10policy_hubIlyN4cuda3std3__44plusIlEEE10Policy1000EN6thrust24THRUST_300001_SM_1000_NS18transform_iteratorINSD_6detail14equal_to_valueIiEENSF_15normal_iteratorINSD_10device_ptrIiEEEEllEEPlyS9_llNS7_10__identityEEEvT0_T1_T2_T3_T4_T6_E12temp_storage+128];
	add.s64 	%rd204, %rd202, %rd203;
	ld.shared.u64 	%rd205, [_ZZN3cub18CUB_300001_SM_10006detail6reduce28DeviceReduceSingleTileKernelINS2_10policy_hubIlyN4cuda3std3__44plusIlEEE10Policy1000EN6thrust24THRUST_300001_SM_1000_NS18transform_iteratorINSD_6detail14equal_to_valueIiEENSF_15normal_iteratorINSD_10device_ptrIiEEEEllEEPlyS9_llNS7_10__identityEEEvT0_T1_T2_T3_T4_T6_E12temp_storage+136];
	add.s64 	%rd402, %rd204, %rd205;
$L__BB5_49:
	mov.u32 	%r310, %tid.x;
	setp.ne.s32 	%p138, %r310, 0;
	@%p138 bra 	$L__BB5_51;
	add.s64 	%rd375, %rd402, %rd59;
	st.global.u64 	[%rd1], %rd375;
$L__BB5_51:
	ret;

}
	// .globl	_ZN3cub18CUB_300001_SM_10006detail6reduce18DeviceReduceKernelINS2_10policy_hubIlyN4cuda3std3__44plusIlEEE10Policy1000EN6thrust24THRUST_300001_SM_1000_NS18transform_iteratorINSD_6detail14equal_to_valueIiEENSF_15normal_iteratorINSD_10device_ptrIiEEEEllEEyS9_lNS7_10__identityEEEvT0_PT3_T1_NS0_13GridEvenShareISR_EET2_T4_
.visible .entry _ZN3cub18CUB_300001_SM_10006detail6reduce18DeviceReduceKernelINS2_10policy_hubIlyN4cuda3std3__44plusIlEEE10Policy1000EN6thrust24THRUST_300001_SM_1000_NS18transform_iteratorINSD_6detail14equal_to_valueIiEENSF_15normal_iteratorINSD_10device_ptrIiEEEEllEEyS9_lNS7_10__identityEEEvT0_PT3_T1_NS0_13GridEvenShareISR_EET2_T4_(
	.param .align 8 .b8 _ZN3cub18CUB_300001_SM_10006detail6reduce18DeviceReduceKernelINS2_10policy_hubIlyN4cuda3std3__44plusIlEEE10Policy1000EN6thrust24THRUST_300001_SM_1000_NS18transform_iteratorINSD_6detail14equal_to_valueIiEENSF_15normal_iteratorINSD_10device_ptrIiEEEEllEEyS9_lNS7_10__identityEEEvT0_PT3_T1_NS0_13GridEvenShareISR_EET2_T4__param_0[16],
	.param .u64 .ptr .align 1 _ZN3cub18CUB_300001_SM_10006detail6reduce18DeviceReduceKernelINS2_10policy_hubIlyN4cuda3std3__44plusIlEEE10Policy1000EN6thrust24THRUST_300001_SM_1000_NS18transform_iteratorINSD_6detail14equal_to_valueIiEENSF_15normal_iteratorINSD_10device_ptrIiEEEEllEEyS9_lNS7_10__identityEEEvT0_PT3_T1_NS0_13GridEvenShareISR_EET2_T4__param_1,
	.param .u64 _ZN3cub18CUB_300001_SM_10006detail6reduce18DeviceReduceKernelINS2_10policy_hubIlyN4cuda3std3__44plusIlEEE10Policy1000EN6thrust24THRUST_300001_SM_1000_NS18transform_iteratorINSD_6detail14equal_to_valueIiEENSF_15normal_iteratorINSD_10device_ptrIiEEEEllEEyS9_lNS7_10__identityEEEvT0_PT3_T1_NS0_13GridEvenShareISR_EET2_T4__param_2,
	.param .align 8 .b8 _ZN3cub18CUB_300001_SM_10006detail6reduce18DeviceReduceKernelINS2_10policy_hubIlyN4cuda3std3__44plusIlEEE10Policy1000EN6thrust24THRUST_300001_SM_1000_NS18transform_iteratorINSD_6detail14equal_to_valueIiEENSF_15normal_iteratorINSD_10device_ptrIiEEEEllEEyS9_lNS7_10__identityEEEvT0_PT3_T1_NS0_13GridEvenShareISR_EET2_T4__param_3[72],
	.param .align 1 .b8 _ZN3cub18CUB_300001_SM_10006detail6reduce18DeviceReduceKernelINS2_10policy_hubIlyN4cuda3std3__44plusIlEEE10Policy1000EN6thrust24THRUST_300001_SM_1000_NS18transform_iteratorINSD_6detail14equal_to_valueIiEENSF_15normal_iteratorINSD_10device_ptrIiEEEEllEEyS9_lNS7_10__identityEEEvT0_PT3_T1_NS0_13GridEvenShareISR_EET2_T4__param_4[1],
	.param .align 1 .b8 _ZN3cub18CUB_300001_SM_10006detail6reduce18DeviceReduceKernelINS2_10policy_hubIlyN4cuda3std3__44plusIlEEE10Policy1000EN6thrust24THRUST_300001_SM_1000_NS18transform_iteratorINSD_6detail14equal_to_valueIiEENSF_15normal_iteratorINSD_10device_ptrIiEEEEllEEyS9_lNS7_10__identityEEEvT0_PT3_T1_NS0_13GridEvenShareISR_EET2_T4__param_5[1]
)
.maxntid 512
{
	.reg .pred 	%p<138>;
	.reg .b16 	%rs<4>;
	.reg .b32 	%r<354>;
	.reg .b64 	%rd<420>;
	// demoted variable
	.shared .align 8 .b8 _ZZN3cub18CUB_300001_SM_10006detail6reduce18DeviceReduceKernelINS2_10policy_hubIlyN4cuda3std3__44plusIlEEE10Policy1000EN6thrust24THRUST_300001_SM_1000_NS18transform_iteratorINSD_6detail14equal_to_valueIiEENSF_15normal_iteratorINSD_10device_ptrIiEEEEllEEyS9_lNS7_10__identityEEEvT0_PT3_T1_NS0_13GridEvenShareISR_EET2_T4_E12temp_storage[152];
	ld.param.u32 	%r2, [_ZN3cub18CUB_300001_SM_10006detail6reduce18DeviceReduceKernelINS2_10policy_hubIlyN4cuda3std3__44plusIlEEE10Policy1000EN6thrust24THRUST_300001_SM_1000_NS18transform_iteratorINSD_6detail14equal_to_valueIiEENSF_15normal_iteratorINSD_10device_ptrIiEEEEllEEyS9_lNS7_10__identityEEEvT0_PT3_T1_NS0_13GridEvenShareISR_EET2_T4__param_0+8];
	ld.param.u64 	%rd1, [_ZN3cub18CUB_300001_SM_10006detail6reduce18DeviceReduceKernelINS2_10policy_hubIlyN4cuda3std3__44plusIlEEE10Policy1000EN6thrust24THRUST_300001_SM_1000_NS18transform_iteratorINSD_6detail14equal_to_valueIiEENSF_15normal_iteratorINSD_10device_ptrIiEEEEllEEyS9_lNS7_10__identityEEEvT0_PT3_T1_NS0_13GridEvenShareISR_EET2_T4__param_3+32];
	ld.param.u32 	%r1, [_ZN3cub18CUB_300001_SM_10006detail6reduce18DeviceReduceKernelINS2_10policy_hubIlyN4cuda3std3__44plusIlEEE10Policy1000EN6thrust24THRUST_300001_SM_1000_NS18transform_iteratorINSD_6detail14equal_to_valueIiEENSF_15normal_iteratorINSD_10device_ptrIiEEEEllEEyS9_lNS7_10__identityEEEvT0_PT3_T1_NS0_13GridEvenShareISR_EET2_T4__param_3+40];
	ld.param.u64 	%rd64, [_ZN3cub18CUB_300001_SM_10006detail6reduce18DeviceReduceKernelINS2_10policy_hubIlyN4cuda3std3__44plusIlEEE10Policy1000EN6thrust24THRUST_300001_SM_1000_NS18transform_iteratorINSD_6detail14equal_to_valueIiEENSF_15normal_iteratorINSD_10device_ptrIiEEEEllEEyS9_lNS7_10__identityEEEvT0_PT3_T1_NS0_13GridEvenShareISR_EET2_T4__param_0];
	cvta.to.global.u64 	%rd2, %rd64;
	mov.u32 	%r3, %ctaid.x;
	mul.lo.s32 	%r51, %r1, 3584;
	cvt.s64.s32 	%rd3, %r51;
	mul.lo.s32 	%r52, %r3, 3584;
	cvt.u64.u32 	%rd4, %r52;
	sub.s64 	%rd5, %rd1, %rd4;
	setp.gt.u64 	%p1, %rd5, 3583;
	@%p1 bra 	$L__BB6_25;
	cvt.u32.u64 	%r180, %rd4;
	cvt.u32.u64 	%r4, %rd1;
	sub.s32 	%r5, %r4, %r180;
	mov.u32 	%r6, %tid.x;
	setp.ge.s32 	%p66, %r6, %r5;
	mov.b64 	%rd403, 0;
	mov.u32 	%r341, %r6;
	@%p66 bra 	$L__BB6_3;
	add.s32 	%r182, %r180, %r6;
	mul.wide.u32 	%rd214, %r182, 4;
	add.s64 	%rd215, %rd2, %rd214;
	ld.global.u32 	%r183, [%rd215];
	setp.eq.s32 	%p67, %r183, %r2;
	selp.u64 	%rd403, 1, 0, %p67;
	add.s32 	%r341, %r6, 512;
$L__BB6_3:
	setp.ge.s32 	%p68, %r341, %r5;
	@%p68 bra 	$L__BB6_16;
	not.b32 	%r185, %r341;
	add.s32 	%r186, %r185, %r4;
	sub.s32 	%r187, %r186, %r180;
	shr.u32 	%r188, %r187, 9;
	add.s32 	%r9, %r188, 1;
	and.b32  	%r10, %r9, 15;
	setp.lt.u32 	%p69, %r187, 7680;
	@%p69 bra 	$L__BB6_7;
	and.b32  	%r189, %r9, 16777200;
	neg.s32 	%r339, %r189;
	mul.wide.u32 	%rd217, %r3, 14336;
	mul.wide.u32 	%rd218, %r341, 4;
	add.s64 	%rd219, %rd217, %rd218;
	add.s64 	%rd220, %rd219, %rd2;
	add.s64 	%rd394, %rd220, 16384;
$L__BB6_6:
	.pragma "nounroll";
	ld.global.u32 	%r190, [%rd394+-16384];
	setp.eq.s32 	%p70, %r190, %r2;
	selp.u64 	%rd221, 1, 0, %p70;
	add.s64 	%rd222, %rd403, %rd221;
	ld.global.u32 	%r191, [%rd394+-14336];
	setp.eq.s32 	%p71, %r191, %r2;
	selp.u64 	%rd223, 1, 0, %p71;
	add.s64 	%rd224, %rd222, %rd223;
	ld.global.u32 	%r192, [%rd394+-12288];
	setp.eq.s32 	%p72, %r192, %r2;
	selp.u64 	%rd225, 1, 0, %p72;
	add.s64 	%rd226, %rd224, %rd225;
	ld.global.u32 	%r193, [%rd394+-10240];
	setp.eq.s32 	%p73, %r193, %r2;
	selp.u64 	%rd227, 1, 0, %p73;
	add.s64 	%rd228, %rd226, %rd227;
	ld.global.u32 	%r194, [%rd394+-8192];
	setp.eq.s32 	%p74, %r194, %r2;
	selp.u64 	%rd229, 1, 0, %p74;
	add.s64 	%rd230, %rd228, %rd229;
	ld.global.u32 	%r195, [%rd394+-6144];
	setp.eq.s32 	%p75, %r195, %r2;
	selp.u64 	%rd231, 1, 0, %p75;
	add.s64 	%rd232, %rd230, %rd231;
	ld.global.u32 	%r196, [%rd394+-4096];
	setp.eq.s32 	%p76, %r196, %r2;
	selp.u64 	%rd233, 1, 0, %p76;
	add.s64 	%rd234, %rd232, %rd233;
	ld.global.u32 	%r197, [%rd394+-2048];
	setp.eq.s32 	%p77, %r197, %r2;
	selp.u64 	%rd235, 1, 0, %p77;
	add.s64 	%rd236, %rd234, %rd235;
	ld.global.u32 	%r198, [%rd394];
	setp.eq.s32 	%p78, %r198, %r2;
	selp.u64 	%rd237, 1, 0, %p78;
	add.s64 	%rd238, %rd236, %rd237;
	ld.global.u32 	%r199, [%rd394+2048];
	setp.eq.s32 	%p79, %r199, %r2;
	selp.u64 	%rd239, 1, 0, %p79;
	add.s64 	%rd240, %rd238, %rd239;
	ld.global.u32 	%r200, [%rd394+4096];
	setp.eq.s32 	%p80, %r200, %r2;
	selp.u64 	%rd241, 1, 0, %p80;
	add.s64 	%rd242, %rd240, %rd241;
	ld.global.u32 	%r201, [%rd394+6144];
	setp.eq.s32 	%p81, %r201, %r2;
	selp.u64 	%rd243, 1, 0, %p81;
	add.s64 	%rd244, %rd242, %rd243;
	ld.global.u32 	%r202, [%rd394+8192];
	setp.eq.s32 	%p82, %r202, %r2;
	selp.u64 	%rd245, 1, 0, %p82;
	add.s64 	%rd246, %rd244, %rd245;
	ld.global.u32 	%r203, [%rd394+10240];
	setp.eq.s32 	%p83, %r203, %r2;
	selp.u64 	%rd247, 1, 0, %p83;
	add.s64 	%rd248, %rd246, %rd247;
	ld.global.u32 	%r204, [%rd394+12288];
	setp.eq.s32 	%p84, %r204, %r2;
	selp.u64 	%rd249, 1, 0, %p84;
	add.s64 	%rd250, %rd248, %rd249;
	ld.global.u32 	%r205, [%rd394+14336];
	setp.eq.s32 	%p85, %r205, %r2;
	selp.u64 	%rd251, 1, 0, %p85;
	add.s64 	%rd403, %rd250, %rd251;
	add.s32 	%r341, %r341, 8192;
	add.s32 	%r339, %r339, 16;
	add.s64 	%rd394, %rd394, 32768;
	setp.ne.s32 	%p86, %r339, 0;
	@%p86 bra 	$L__BB6_6;
$L__BB6_7:
	setp.eq.s32 	%p87, %r10, 0;
	@%p87 bra 	$L__BB6_16;
	and.b32  	%r17, %r9, 7;
	setp.lt.u32 	%p88, %r10, 8;
	@%p88 bra 	$L__BB6_10;
	cvt.s64.s32 	%rd253, %r341;
	add.s64 	%rd254, %rd253, %rd4;
	shl.b64 	%rd255, %rd254, 2;
	add.s64 	%rd256, %rd2, %rd255;
	ld.global.u32 	%r206, [%rd256];
	setp.eq.s32 	%p89, %r206, %r2;
	selp.u64 	%rd257, 1, 0, %p89;
	add.s64 	%rd258, %rd403, %rd257;
	ld.global.u32 	%r207, [%rd256+2048];
	setp.eq.s32 	%p90, %r207, %r2;
	selp.u64 	%rd259, 1, 0, %p90;
	add.s64 	%rd260, %rd258, %rd259;
	ld.global.u32 	%r208, [%rd256+4096];
	setp.eq.s32 	%p91, %r208, %r2;
	selp.u64 	%rd261, 1, 0, %p91;
	add.s64 	%rd262, %rd260, %rd261;
	ld.global.u32 	%r209, [%rd256+6144];
	setp.eq.s32 	%p92, %r209, %r2;
	selp.u64 	%rd263, 1, 0, %p92;
	add.s64 	%rd264, %rd262, %rd263;
	ld.global.u32 	%r210, [%rd256+8192];
	setp.eq.s32 	%p93, %r210, %r2;
	selp.u64 	%rd265, 1, 0, %p93;
	add.s64 	%rd266, %rd264, %rd265;
	ld.global.u32 	%r211, [%rd256+10240];
	setp.eq.s32 	%p94, %r211, %r2;
	selp.u64 	%rd267, 1, 0, %p94;
	add.s64 	%rd268, %rd266, %rd267;
	ld.global.u32 	%r212, [%rd256+12288];
	setp.eq.s32 	%p95, %r212, %r2;
	selp.u64 	%rd269, 1, 0, %p95;
	add.s64 	%rd270, %rd268, %rd269;
	ld.global.u32 	%r213, [%rd256+14336];
	setp.eq.s32 	%p96, %r213, %r2;
	selp.u64 	%rd271, 1, 0, %p96;
	add.s64 	%rd403, %rd270, %rd271;
	add.s32 	%r341, %r341, 4096;
$L__BB6_10:
	setp.eq.s32 	%p97, %r17, 0;
	@%p97 bra 	$L__BB6_16;
	and.b32  	%r20, %r9, 3;
	setp.lt.u32 	%p98, %r17, 4;
	@%p98 bra 	$L__BB6_13;
	cvt.s64.s32 	%rd273, %r341;
	add.s64 	%rd274, %rd273, %rd4;
	shl.b64 	%rd275, %rd274, 2;
	add.s64 	%rd276, %rd2, %rd275;
	ld.global.u32 	%r214, [%rd276];
	setp.eq.s32 	%p99, %r214, %r2;
	selp.u64 	%rd277, 1, 0, %p99;
	add.s64 	%rd278, %rd403, %rd277;
	ld.global.u32 	%r215, [%rd276+2048];
	setp.eq.s32 	%p100, %r215, %r2;
	selp.u64 	%rd279, 1, 0, %p100;
	add.s64 	%rd280, %rd278, %rd279;
	ld.global.u32 	%r216, [%rd276+4096];
	setp.eq.s32 	%p101, %r216, %r2;
	selp.u64 	%rd281, 1, 0, %p101;
	add.s64 	%rd282, %rd280, %rd281;
	ld.global.u32 	%r217, [%rd276+6144];
	setp.eq.s32 	%p102, %r217, %r2;
	selp.u64 	%rd283, 1, 0, %p102;
	add.s64 	%rd403, %rd282, %rd283;
	add.s32 	%r341, %r341, 2048;
$L__BB6_13:
	setp.eq.s32 	%p103, %r20, 0;
	@%p103 bra 	$L__BB6_16;
	mul.wide.u32 	%rd284, %r3, 14336;
	add.s64 	%rd21, %rd2, %rd284;
	neg.s32 	%r344, %r20;
$L__BB6_15:
	.pragma "nounroll";
	mul.wide.s32 	%rd285, %r341, 4;
	add.s64 	%rd286, %rd21, %rd285;
	ld.global.u32 	%r218, [%rd286];
	setp.eq.s32 	%p104, %r218, %r2;
	selp.u64 	%rd287, 1, 0, %p104;
	add.s64 	%rd403, %rd403, %rd287;
	add.s32 	%r341, %r341, 512;
	add.s32 	%r344, %r344, 1;
	setp.ne.s32 	%p105, %r344, 0;
	@%p105 bra 	$L__BB6_15;
$L__BB6_16:
	setp.lt.s32 	%p106, %r5, 512;
	@%p106 bra 	$L__BB6_21;
	// begin inline asm
	mov.u32 %r282, %laneid;
	// end inline asm
	mov.b64 	{%r284, %r289}, %rd403;
	mov.b32 	%r290, 1;
	mov.b32 	%r331, 31;
	mov.b32 	%r332, -1;
	// begin inline asm
	shfl.sync.down.b32 %r283, %r284, %r290, %r331, %r332;
	// end inline asm
	// begin inline asm
	shfl.sync.down.b32 %r288, %r289, %r290, %r331, %r332;
	// end inline asm
	mov.b64 	%rd346, {%r283, %r288};
	setp.gt.s32 	%p130, %r282, 30;
	selp.b64 	%rd347, 0, %rd346, %p130;
	add.s64 	%rd348, %rd347, %rd403;
	mov.b64 	{%r294, %r299}, %rd348;
	mov.b32 	%r300, 2;
	// begin inline asm
	shfl.sync.down.b32 %r293, %r294, %r300, %r331, %r332;
	// end inline asm
	// begin inline asm
	shfl.sync.down.b32 %r298, %r299, %r300, %r331, %r332;
	// end inline asm
	mov.b64 	%rd349, {%r293, %r298};
	setp.gt.s32 	%p131, %r282, 29;
	selp.b64 	%rd350, 0, %rd349, %p131;
	add.s64 	%rd351, %rd350, %rd348;
	mov.b64 	{%r304, %r309}, %rd351;
	mov.b32 	%r310, 4;
	// begin inline asm
	shfl.sync.down.b32 %r303, %r304, %r310, %r331, %r332;
	// end inline asm
	// begin inline asm
	shfl.sync.down.b32 %r308, %r309, %r310, %r331, %r332;
	// end inline asm
	mov.b64 	%rd352, {%r303, %r308};
	setp.gt.s32 	%p132, %r282, 27;
	selp.b64 	%rd353, 0, %rd352, %p132;
	add.s64 	%rd354, %rd353, %rd351;
	mov.b64 	{%r314, %r319}, %rd354;
	mov.b32 	%r320, 8;
	// begin inline asm
	shfl.sync.down.b32 %r313, %r314, %r320, %r331, %r332;
	// end inline asm
	// begin inline asm
	shfl.sync.down.b32 %r318, %r319, %r320, %r331, %r332;
	// end inline asm
	mov.b64 	%rd355, {%r313, %r318};
	setp.gt.s32 	%p133, %r282, 23;
	selp.b64 	%rd356, 0, %rd355, %p133;
	add.s64 	%rd357, %rd356, %rd354;
	mov.b64 	{%r324, %r329}, %rd357;
	mov.b32 	%r330, 16;
	// begin inline asm
	shfl.sync.down.b32 %r323, %r324, %r330, %r331, %r332;
	// end inline asm
	// begin inline asm
	shfl.sync.down.b32 %r328, %r329, %r330, %r331, %r332;
	// end inline asm
	mov.b64 	%rd358, {%r323, %r328};
	setp.gt.s32 	%p134, %r282, 15;
	selp.b64 	%rd359, 0, %rd358, %p134;
	add.s64 	%rd419, %rd359, %rd357;
	setp.ne.s32 	%p135, %r282, 0;
	@%p135 bra 	$L__BB6_19;
	shr.u32 	%r333, %r6, 2;
	and.b32  	%r334, %r333, 248;
	mov.u32 	%r335, _ZZN3cub18CUB_300001_SM_10006detail6reduce18DeviceReduceKernelINS2_10policy_hubIlyN4cuda3std3__44plusIlEEE10Policy1000EN6thrust24THRUST_300001_SM_1000_NS18transform_iteratorINSD_6detail14equal_to_valueIiEENSF_15normal_iteratorINSD_10device_ptrIiEEEEllEEyS9_lNS7_10__identityEEEvT0_PT3_T1_NS0_13GridEvenShareISR_EET2_T4_E12temp_storage;
	add.s32 	%r336, %r335, %r334;
	st.shared.u64 	[%r336+16], %rd419;
$L__BB6_19:
	bar.sync 	0;
	setp.ne.s32 	%p136, %r6, 0;
	@%p136 bra 	$L__BB6_46;
	ld.shared.u64 	%rd360, [_ZZN3cub18CUB_300001_SM_10006detail6reduce18DeviceReduceKernelINS2_10policy_hubIlyN4cuda3std3__44plusIlEEE10Policy1000EN6thrust24THRUST_300001_SM_1000_NS18transform_iteratorINSD_6detail14equal_to_valueIiEENSF_15normal_iteratorINSD_10device_ptrIiEEEEllEEyS9_lNS7_10__identityEEEvT0_PT3_T1_NS0_13GridEvenShareISR_EET2_T4_E12temp_storage+24];
	add.s64 	%rd361, %rd360, %rd419;
	ld.shared.u64 	%rd362, [_ZZN3cub18CUB_300001_SM_10006detail6reduce18DeviceReduceKernelINS2_10policy_hubIlyN4cuda3std3__44plusIlEEE10Policy1000EN6thrust24THRUST_300001_SM_1000_NS18transform_iteratorINSD_6detail14equal_to_valueIiEENSF_15normal_iteratorINSD_10device_ptrIiEEEEllEEyS9_lNS7_10__identityEEEvT0_PT3_T1_NS0_13GridEvenShareISR_EET2_T4_E12temp_storage+32];
	add.s64 	%rd363, %rd361, %rd362;
	ld.shared.u64 	%rd364, [_ZZN3cub18CUB_300001_SM_10006detail6reduce18DeviceReduceKernelINS2_10policy_hubIlyN4cuda3std3__44plusIlEEE10Policy1000EN6thrust24THRUST_300001_SM_1000_NS18transform_iteratorINSD_6detail14equal_to_valueIiEENSF_15normal_iteratorINSD_10device_ptrIiEEEEllEEyS9_lNS7_10__identityEEEvT0_PT3_T1_NS0_13GridEvenShareISR_EET2_T4_E12temp_storage+40];
	add.s64 	%rd365, %rd363, %rd364;
	ld.shared.u64 	%rd366, [_ZZN3cub18CUB_300001_SM_10006detail6reduce18DeviceReduceKernelINS2_10policy_hubIlyN4cuda3std3__44plusIlEEE10Policy1000EN6thrust24THRUST_300001_SM_1000_NS18transform_iteratorINSD_6detail14equal_to_valueIiEENSF_15normal_iteratorINSD_10device_ptrIiEEEEllEEyS9_lNS7_10__identityEEEvT0_PT3_T1_NS0_13GridEvenShareISR_EET2_T4_E12temp_storage+48];
	add.s64 	%rd367, %rd365, %rd366;
	ld.shared.u64 	%rd368, [_ZZN3cub18CUB_300001_SM_10006detail6reduce18DeviceReduceKernelINS2_10policy_hubIlyN4cuda3std3__44plusIlEEE10Policy1000EN6thrust24THRUST_300001_SM_1000_NS18transform_iteratorINSD_6detail14equal_to_valueIiEENSF_15normal_iteratorINSD_10device_ptrIiEEEEllEEyS9_lNS7_10__identityEEEvT0_PT3_T1_NS0_13GridEvenShareISR_EET2_T4_E12temp_storage+56];
	add.s64 	%rd369, %rd367, %rd368;
	ld.shared.u64 	%rd370, [_ZZN3cub18CUB_300001_SM_10006detail6reduce18DeviceReduceKernelINS2_10policy_hubIlyN4cuda3std3__44plusIlEEE10Policy1000EN6thrust24THRUST_300001_SM_1000_NS18transform_iteratorINSD_6detail14equal_to_valueIiEENSF_15normal_iteratorINSD_10device_ptrIiEEEEllEEyS9_lNS7_10__identityEEEvT0_PT3_T1_NS0_13GridEvenShareISR_EET2_T4_E12temp_storage+64];
	add.s64 	%rd371, %rd369, %rd370;
	ld.shared.u64 	%rd372, [_ZZN3cub18CUB_300001_SM_10006detail6reduce18DeviceReduceKernelINS2_10policy_hubIlyN4cuda3std3__44plusIlEEE10Policy1000EN6thrust24THRUST_300001_SM_1000_NS18transform_iteratorINSD_6detail14equal_to_valueIiEENSF_15normal_iteratorINSD_10device_ptrIiEEEEllEEyS9_lNS7_10__identityEEEvT0_PT3_T1_NS0_13GridEvenShareISR_EET2_T4_E12temp_storage+72];
	add.s64 	%rd373, %rd371, %rd372;
	ld.shared.u64 	%rd374, [_ZZN3cub18CUB_300001_SM_10006detail6reduce18DeviceReduceKernelINS2_10policy_hubIlyN4cuda3std3__44plusIlEEE10Policy1000EN6thrust24THRUST_300001_SM_1000_NS18transform_iteratorINSD_6detail14equal_to_valueIiEENSF_15normal_iteratorINSD_10device_ptrIiEEEEllEEyS9_lNS7_10__identityEEEvT0_PT3_T1_NS0_13GridEvenShareISR_EET2_T4_E12temp_storage+80];
	add.s64 	%rd375, %rd373, %rd374;
	ld.shared.u64 	%rd376, [_ZZN3cub18CUB_300001_SM_10006detail6reduce18DeviceReduceKernelINS2_10policy_hubIlyN4cuda3std3__44plusIlEEE10Policy1000EN6thrust24THRUST_300001_SM_1000_NS18transform_iteratorINSD_6detail14equal_to_valueIiEENSF_15normal_iteratorINSD_10device_ptrIiEEEEllEEyS9_lNS7_10__identityEEEvT0_PT3_T1_NS0_13GridEvenShareISR_EET2_T4_E12temp_storage+88];
	add.s64 	%rd377, %rd375, %rd376;
	ld.shared.u64 	%rd378, [_ZZN3cub18CUB_300001_SM_10006detail6reduce18DeviceReduceKernelINS2_10policy_hubIlyN4cuda3std3__44plusIlEEE10Policy1000EN6thrust24THRUST_300001_SM_1000_NS18transform_iteratorINSD_6detail14equal_to_valueIiEENSF_15normal_iteratorINSD_10device_ptrIiEEEEllEEyS9_lNS7_10__identityEEEvT0_PT3_T1_NS0_13GridEvenShareISR_EET2_T4_E12temp_storage+96];
	add.s64 	%rd379, %rd377, %rd378;
	ld.shared.u64 	%rd380, [_ZZN3cub18CUB_300001_SM_10006detail6reduce18DeviceReduceKernelINS2_10policy_hubIlyN4cuda3std3__44plusIlEEE10Policy1000EN6thrust24THRUST_300001_SM_1000_NS18transform_iteratorINSD_6detail14equal_to_valueIiEENSF_15normal_iteratorINSD_10device_ptrIiEEEEllEEyS9_lNS7_10__identityEEEvT0_PT3_T1_NS0_13GridEvenShareISR_EET2_T4_E12temp_storage+104];
	add.s64 	%rd381, %rd379, %rd380;
	ld.shared.u64 	%rd382, [_ZZN3cub18CUB_300001_SM_10006detail6reduce18DeviceReduceKernelINS2_10policy_hubIlyN4cuda3std3__44plusIlEEE10Policy1000EN6thrust24THRUST_300001_SM_1000_NS18transform_iteratorINSD_6detail14equal_to_valueIiEENSF_15normal_iteratorINSD_10device_ptrIiEEEEllEEyS9_lNS7_10__identityEEEvT0_PT3_T1_NS0_13GridEvenShareISR_EET2_T4_E12temp_storage+112];
	add.s64 	%rd383, %rd381, %rd382;
	ld.shared.u64 	%rd384, [_ZZN3cub18CUB_300001_SM_10006detail6reduce18DeviceReduceKernelINS2_10policy_hubIlyN4cuda3std3__44plusIlEEE10Policy1000EN6thrust24THRUST_300001_SM_1000_NS18transform_iteratorINSD_6detail14equal_to_valueIiEENSF_15normal_iteratorINSD_10device_ptrIiEEEEllEEyS9_lNS7_10__identityEEEvT0_PT3_T1_NS0_13GridEvenShareISR_EET2_T4_E12temp_storage+120];
	add.s64 	%rd385, %rd383, %rd384;
	ld.shared.u64 	%rd386, [_ZZN3cub18CUB_300001_SM_10006detail6reduce18DeviceReduceKernelINS2_10policy_hubIlyN4cuda3std3__44plusIlEEE10Policy1000EN6thrust24THRUST_300001_SM_1000_NS18transform_iteratorINSD_6detail14equal_to_valueIiEENSF_15normal_iteratorINSD_10device_ptrIiEEEEllEEyS9_lNS7_10__identityEEEvT0_PT3_T1_NS0_13GridEvenShareISR_EET2_T4_E12temp_storage+128];
	add.s64 	%rd387, %rd385, %rd386;
	ld.shared.u64 	%rd388, [_ZZN3cub18CUB_300001_SM_10006detail6reduce18DeviceReduceKernelINS2_10policy_hubIlyN4cuda3std3__44plusIlEEE10Policy1000EN6thrust24THRUST_300001_SM_1000_NS18transform_iteratorINSD_6detail14equal_to_valueIiEENSF_15normal_iteratorINSD_10device_ptrIiEEEEllEEyS9_lNS7_10__identityEEEvT0_PT3_T1_NS0_13GridEvenShareISR_EET2_T4_E12temp_storage+136];
	add.s64 	%rd419, %rd387, %rd388;
	bra.uni 	$L__BB6_46;
$L__BB6_21:
	// begin inline asm
	mov.u32 %r219, %laneid;
	// end inline asm
	and.b32  	%r270, %r6, 992;
	add.s32 	%r271, %r270, 32;
	setp.gt.s32 	%p107, %r271, %r5;
	not.b32 	%r272, %r270;
	add.s32 	%r273, %r5, %r272;
	selp.b32 	%r268, %r273, 31, %p107;
	mov.b64 	{%r221, %r226}, %rd403;
	mov.b32 	%r227, 1;
	mov.b32 	%r269, -1;
	// begin inline asm
	shfl.sync.down.b32 %r220, %r221, %r227, %r268, %r269;
	// end inline asm
	// begin inline asm
	shfl.sync.down.b32 %r225, %r226, %r227, %r268, %r269;
	// end inline asm
	mov.b64 	%rd288, {%r220, %r225};
	setp.lt.s32 	%p108, %r219, %r268;
	selp.b64 	%rd289, %rd288, 0, %p108;
	add.s64 	%rd290, %rd289, %rd403;
	mov.b64 	{%r231, %r236}, %rd290;
	mov.b32 	%r237, 2;
	// begin inline asm
	shfl.sync.down.b32 %r230, %r231, %r237, %r268, %r269;
	// end inline asm
	// begin inline asm
	shfl.sync.down.b32 %r235, %r236, %r237, %r268, %r269;
	// end inline asm
	mov.b64 	%rd291, {%r230, %r235};
	add.s32 	%r274, %r219, 2;
	setp.gt.s32 	%p109, %r274, %r268;
	selp.b64 	%rd292, 0, %rd291, %p109;
	add.s64 	%rd293, %rd292, %rd290;
	mov.b64 	{%r241, %r246}, %rd293;
	mov.b32 	%r247, 4;
	// begin inline asm
	shfl.sync.down.b32 %r240, %r241, %r247, %r268, %r269;
	// end inline asm
	// begin inline asm
	shfl.sync.down.b32 %r245, %r246, %r247, %r268, %r269;
	// end inline asm
	mov.b64 	%rd294, {%r240, %r245};
	add.s32 	%r275, %r219, 4;
	setp.gt.s32 	%p110, %r275, %r268;
	selp.b64 	%rd295, 0, %rd294, %p110;
	add.s64 	%rd296, %rd295, %rd293;
	mov.b64 	{%r251, %r256}, %rd296;
	mov.b32 	%r257, 8;
	// begin inline asm
	shfl.sync.down.b32 %r250, %r251, %r257, %r268, %r269;
	// end inline asm
	// begin inline asm
	shfl.sync.down.b32 %r255, %r256, %r257, %r268, %r269;
	// end inline asm
	mov.b64 	%rd297, {%r250, %r255};
	add.s32 	%r276, %r219, 8;
	setp.gt.s32 	%p111, %r276, %r268;
	selp.b64 	%rd298, 0, %rd297, %p111;
	add.s64 	%rd299, %rd298, %rd296;
	mov.b64 	{%r261, %r266}, %rd299;
	mov.b32 	%r267, 16;
	// begin inline asm
	shfl.sync.down.b32 %r260, %r261, %r267, %r268, %r269;
	// end inline asm
	// begin inline asm
	shfl.sync.down.b32 %r265, %r266, %r267, %r268, %r269;
	// end inline asm
	mov.b64 	%rd300, {%r260, %r265};
	add.s32 	%r277, %r219, 16;
	setp.gt.s32 	%p112, %r277, %r268;
	selp.b64 	%rd301, 0, %rd300, %p112;
	add.s64 	%rd419, %rd301, %rd299;
	setp.ne.s32 	%p113, %r219, 0;
	@%p113 bra 	$L__BB6_23;
	shr.u32 	%r278, %r6, 2;
	and.b32  	%r279, %r278, 248;
	mov.u32 	%r280, _ZZN3cub18CUB_300001_SM_10006detail6reduce18DeviceReduceKernelINS2_10policy_hubIlyN4cuda3std3__44plusIlEEE10Policy1000EN6thrust24THRUST_300001_SM_1000_NS18transform_iteratorINSD_6detail14equal_to_valueIiEENSF_15normal_iteratorINSD_10device_ptrIiEEEEllEEyS9_lNS7_10__identityEEEvT0_PT3_T1_NS0_13GridEvenShareISR_EET2_T4_E12temp_storage;
	add.s32 	%r281, %r280, %r279;
	st.shared.u64 	[%r281+16], %rd419;
$L__BB6_23:
	bar.sync 	0;
	setp.ne.s32 	%p114, %r6, 0;
	@%p114 bra 	$L__BB6_46;
	setp.gt.s32 	%p115, %r5, 32;
	ld.shared.u64 	%rd302, [_ZZN3cub18CUB_300001_SM_10006detail6reduce18DeviceReduceKernelINS2_10policy_hubIlyN4cuda3std3__44plusIlEEE10Policy1000EN6thrust24THRUST_300001_SM_1000_NS18transform_iteratorINSD_6detail14equal_to_valueIiEENSF_15normal_iteratorINSD_10device_ptrIiEEEEllEEyS9_lNS7_10__identityEEEvT0_PT3_T1_NS0_13GridEvenShareISR_EET2_T4_E12temp_storage+24];
	selp.b64 	%rd303, %rd302, 0, %p115;
	add.s64 	%rd304, %rd303, %rd419;
	setp.gt.s32 	%p116, %r5, 64;
	ld.shared.u64 	%rd305, [_ZZN3cub18CUB_300001_SM_10006detail6reduce18DeviceReduceKernelINS2_10policy_hubIlyN4cuda3std3__44plusIlEEE10Policy1000EN6thrust24THRUST_300001_SM_1000_NS18transform_iteratorINSD_6detail14equal_to_valueIiEENSF_15normal_iteratorINSD_10device_ptrIiEEEEllEEyS9_lNS7_10__identityEEEvT0_PT3_T1_NS0_13GridEvenShareISR_EET2_T4_E12temp_storage+32];
	selp.b64 	%rd306, %rd305, 0, %p116;
	add.s64 	%rd307, %rd304, %rd306;
	setp.gt.s32 	%p117, %r5, 96;
	ld.shared.u64 	%rd308, [_ZZN3cub18CUB_300001_SM_10006detail6reduce18DeviceReduceKernelINS2_10policy_hubIlyN4cuda3std3__44plusIlEEE10Policy1000EN6thrust24THRUST_300001_SM_1000_NS18transform_iteratorINSD_6detail14equal_to_valueIiEENSF_15normal_iteratorINSD_10device_ptrIiEEEEllEEyS9_lNS7_10__identityEEEvT0_PT3_T1_NS0_13GridEvenShareISR_EET2_T4_E12temp_storage+40];
	selp.b64 	%rd309, %rd308, 0, %p117;
	add.s64 	%rd310, %rd307, %rd309;
	setp.gt.s32 	%p118, %r5, 128;
	ld.shared.u64 	%rd311, [_ZZN3cub18CUB_300001_SM_10006detail6reduce18DeviceReduceKernelINS2_10policy_hubIlyN4cuda3std3__44plusIlEEE10Policy1000EN6thrust24THRUST_300001_SM_1000_NS18transform_iteratorINSD_6detail14equal_to_valueIiEENSF_15normal_iteratorINSD_10device_ptrIiEEEEllEEyS9_lNS7_10__identityEEEvT0_PT3_T1_NS0_13GridEvenShareISR_EET2_T4_E12temp_storage+48];
	selp.b64 	%rd312, %rd311, 0, %p118;
	add.s64 	%rd313, %rd310, %rd312;
	setp.gt.s32 	%p119, %r5, 160;
	ld.shared.u64 	%rd314, [_ZZN3cub18CUB_300001_SM_10006detail6reduce18DeviceReduceKernelINS2_10policy_hubIlyN4cuda3std3__44plusIlEEE10Policy1000EN6thrust24THRUST_300001_SM_1000_NS18transform_iteratorINSD_6detail14equal_to_valueIiEENSF_15normal_iteratorINSD_10device_ptrIiEEEEllEEyS9_lNS7_10__identityEEEvT0_PT3_T1_NS0_13GridEvenShareISR_EET2_T4_E12temp_storage+56];
	selp.b64 	%rd315, %rd314, 0, %p119;
	add.s64 	%rd316, %rd313, %rd315;
	setp.gt.s32 	%p120, %r5, 192;
	ld.shared.u64 	%rd317, [_ZZN3cub18CUB_300001_SM_10006detail6reduce18DeviceReduceKernelINS2_10policy_hubIlyN4cuda3std3__44plusIlEEE10Policy1000EN6thrust24THRUST_300001_SM_1000_NS18transform_iteratorINSD_6detail14equal_to_valueIiEENSF_15normal_iteratorINSD_10device_ptrIiEEEEllEEyS9_lNS7_10__identityEEEvT0_PT3_T1_NS0_13GridEvenShareISR_EET2_T4_E12temp_storage+64];
	selp.b64 	%rd318, %rd317, 0, %p120;
	add.s64 	%rd319, %rd316, %rd318;
	setp.gt.s32 	%p121, %r5, 224;
	ld.shared.u64 	%rd320, [_ZZN3cub18CUB_300001_SM_10006detail6reduce18DeviceReduceKernelINS2_10policy_hubIlyN4cuda3std3__44plusIlEEE10Policy1000EN6thrust24THRUST_300001_SM_1000_NS18transform_iteratorINSD_6detail14equal_to_valueIiEENSF_15normal_iteratorINSD_10device_ptrIiEEEEllEEyS9_lNS7_10__identityEEEvT0_PT3_T1_NS0_13GridEvenShareISR_EET2_T4_E12temp_storage+72];
	selp.b64 	%rd321, %rd320, 0, %p121;
	add.s64 	%rd322, %rd319, %rd321;
	setp.gt.s32 	%p122, %r5, 256;
	ld.shared.u64 	%rd323, [_ZZN3cub18CUB_300001_SM_10006detail6reduce18DeviceReduceKernelINS2_10policy_hubIlyN4cuda3std3__44plusIlEEE10Policy1000EN6thrust24THRUST_300001_SM_1000_NS18transform_iteratorINSD_6detail14equal_to_valueIiEENSF_15normal_iteratorINSD_10device_ptrIiEEEEllEEyS9_lNS7_10__identityEEEvT0_PT3_T1_NS0_13GridEvenShareISR_EET2_T4_E12temp_storage+80];
	selp.b64 	%rd324, %rd323, 0, %p122;
	add.s64 	%rd325, %rd322, %rd324;
	setp.gt.s32 	%p123, %r5, 288;
	ld.shared.u64 	%rd326, [_ZZN3cub18CUB_300001_SM_10006detail6reduce18DeviceReduceKernelINS2_10policy_hubIlyN4cuda3std3__44plusIlEEE10Policy1000EN6thrust24THRUST_300001_SM_1000_NS18transform_iteratorINSD_6detail14equal_to_valueIiEENSF_15normal_iteratorINSD_10device_ptrIiEEEEllEEyS9_lNS7_10__identityEEEvT0_PT3_T1_NS0_13GridEvenShareISR_EET2_T4_E12temp_storage+88];
	selp.b64 	%rd327, %rd326, 0, %p123;
	add.s64 	%rd328, %rd325, %rd327;
	setp.gt.s32 	%p124, %r5, 320;
	ld.shared.u64 	%rd329, [_ZZN3cub18CUB_300001_SM_10006detail6reduce18DeviceReduceKernelINS2_10policy_hubIlyN4cuda3std3__44plusIlEEE10Policy1000EN6thrust24THRUST_300001_SM_1000_NS18transform_iteratorINSD_6detail14equal_to_valueIiEENSF_15normal_iteratorINSD_10device_ptrIiEEEEllEEyS9_lNS7_10__identityEEEvT0_PT3_T1_NS0_13GridEvenShareISR_EET2_T4_E12temp_storage+96];
	selp.b64 	%rd330, %rd329, 0, %p124;
	add.s64 	%rd331, %rd328, %rd330;
	setp.gt.s32 	%p125, %r5, 352;
	ld.shared.u64 	%rd332, [_ZZN3cub18CUB_300001_SM_10006detail6reduce18DeviceReduceKernelINS2_10policy_hubIlyN4cuda3std3__44plusIlEEE10Policy1000EN6thrust24THRUST_300001_SM_1000_NS18transform_iteratorINSD_6detail14equal_to_valueIiEENSF_15normal_iteratorINSD_10device_ptrIiEEEEllEEyS9_lNS7_10__identityEEEvT0_PT3_T1_NS0_13GridEvenShareISR_EET2_T4_E12temp_storage+104];
	selp.b64 	%rd333, %rd332, 0, %p125;
	add.s64 	%rd334, %rd331, %rd333;
	setp.gt.s32 	%p126, %r5, 384;
	ld.shared.u64 	%rd335, [_ZZN3cub18CUB_300001_SM_10006detail6reduce18DeviceReduceKernelINS2_10policy_hubIlyN4cuda3std3__44plusIlEEE10Policy1000EN6thrust24THRUST_300001_SM_1000_NS18transform_iteratorINSD_6detail14equal_to_valueIiEENSF_15normal_iteratorINSD_10device_ptrIiEEEEllEEyS9_lNS7_10__identityEEEvT0_PT3_T1_NS0_13GridEvenShareISR_EET2_T4_E12temp_storage+112];
	selp.b64 	%rd336, %rd335, 0, %p126;
	add.s64 	%rd337, %rd334, %rd336;
	setp.gt.s32 	%p127, %r5, 416;
	ld.shared.u64 	%rd338, [_ZZN3cub18CUB_300001_SM_10006detail6reduce18DeviceReduceKernelINS2_10policy_hubIlyN4cuda3std3__44plusIlEEE10Policy1000EN6thrust24THRUST_300001_SM_1000_NS18transform_iteratorINSD_6detail14equal_to_valueIiEENSF_15normal_iteratorINSD_10device_ptrIiEEEEllEEyS9_lNS7_10__identityEEEvT0_PT3_T1_NS0_13GridEvenShareISR_EET2_T4_E12temp_storage+120];
	selp.b64 	%rd339, %rd338, 0, %p127;
	add.s64 	%rd340, %rd337, %rd339;
	setp.gt.s32 	%p128, %r5, 448;
	ld.shared.u64 	%rd341, [_ZZN3cub18CUB_300001_SM_10006detail6reduce18DeviceReduceKernelINS2_10policy_hubIlyN4cuda3std3__44plusIlEEE10Policy1000EN6thrust24THRUST_300001_SM_1000_NS18transform_iteratorINSD_6detail14equal_to_valueIiEENSF_15normal_iteratorINSD_10device_ptrIiEEEEllEEyS9_lNS7_10__identityEEEvT0_PT3_T1_NS0_13GridEvenShareISR_EET2_T4_E12temp_storage+128];
	selp.b64 	%rd342, %rd341, 0, %p128;
	add.s64 	%rd343, %rd340, %rd342;
	setp.gt.s32 	%p129, %r5, 480;
	ld.shared.u64 	%rd344, [_ZZN3cub18CUB_300001_SM_10006detail6reduce18DeviceReduceKernelINS2_10policy_hubIlyN4cuda3std3__44plusIlEEE10Policy1000EN6thrust24THRUST_300001_SM_1000_NS18transform_iteratorINSD_6detail14equal_to_valueIiEENSF_15normal_iteratorINSD_10device_ptrIiEEEEllEEyS9_lNS7_10__identityEEEvT0_PT3_T1_NS0_13GridEvenShareISR_EET2_T4_E12temp_storage+136];
	selp.b64 	%rd345, %rd344, 0, %p129;
	add.s64 	%rd419, %rd343, %rd345;
	bra.uni 	$L__BB6_46;
$L__BB6_25:
	cvt.u32.u64 	%r53, %rd4;
	mov.u32 	%r28, %tid.x;
	add.s32 	%r54, %r53, %r28;
	mul.wide.u32 	%rd65, %r54, 4;
	add.s64 	%rd66, %rd2, %rd65;
	ld.global.u32 	%r55, [%rd66];
	setp.eq.s32 	%p2, %r55, %r2;
	selp.u64 	%rd67, 1, 0, %p2;
	ld.global.u32 	%r56, [%rd66+2048];
	setp.eq.s32 	%p3, %r56, %r2;
	selp.u64 	%rd68, 1, 0, %p3;
	ld.global.u32 	%r57, [%rd66+4096];
	setp.eq.s32 	%p4, %r57, %r2;
	selp.u64 	%rd69, 1, 0, %p4;
	ld.global.u32 	%r58, [%rd66+6144];
	setp.eq.s32 	%p5, %r58, %r2;
	selp.u64 	%rd70, 1, 0, %p5;
	ld.global.u32 	%r59, [%rd66+8192];
	setp.eq.s32 	%p6, %r59, %r2;
	selp.u64 	%rd71, 1, 0, %p6;
	ld.global.u32 	%r60, [%rd66+10240];
	setp.eq.s32 	%p7, %r60, %r2;
	selp.u64 	%rd72, 1, 0, %p7;
	ld.global.u32 	%r61, [%rd66+12288];
	setp.eq.s32 	%p8, %r61, %r2;
	selp.u64 	%rd73, 1, 0, %p8;
	add.s64 	%rd74, %rd68, %rd67;
	add.s64 	%rd75, %rd74, %rd69;
	add.s64 	%rd76, %rd75, %rd70;
	add.s64 	%rd77, %rd76, %rd71;
	add.s64 	%rd78, %rd77, %rd72;
	add.s64 	%rd418, %rd78, %rd73;
	setp.lt.u64 	%p9, %rd5, %rd3;
	@%p9 bra 	$L__BB6_42;
	cvt.u32.u64 	%r63, %rd3;
	cvt.u64.u32 	%rd30, %r28;
	add.s64 	%rd405, %rd4, %rd3;
	cvt.u32.u64 	%r29, %rd1;
	not.b32 	%r65, %r28;
	add.s32 	%r66, %r65, %r29;
	sub.s32 	%r67, %r66, %r63;
	sub.s32 	%r346, %r67, %r53;
	add.s64 	%rd79, %rd405, %rd30;
	shl.b64 	%rd80, %rd79, 2;
	add.s64 	%rd81, %rd80, %rd2;
	add.s64 	%rd404, %rd81, 16384;
	mov.b32 	%r347, 0;
	mov.u64 	%rd407, %rd4;
$L__BB6_27:
	cvt.s64.s32 	%rd37, %r51;
	add.s64 	%rd407, %rd407, %rd37;
	add.s64 	%rd82, %rd1, -3584;
	setp.gt.u64 	%p10, %rd407, %rd82;
	@%p10 bra 	$L__BB6_29;
	mul.lo.s32 	%r69, %r1, 3584;
	cvt.s64.s32 	%rd83, %r69;
	add.s64 	%rd84, %rd407, %rd30;
	shl.b64 	%rd85, %rd84, 2;
	add.s64 	%rd86, %rd2, %rd85;
	ld.global.u32 	%r70, [%rd86];
	setp.eq.s32 	%p11, %r70, %r2;
	selp.u64 	%rd87, 1, 0, %p11;
	ld.global.u32 	%r71, [%rd86+2048];
	setp.eq.s32 	%p12, %r71, %r2;
	selp.u64 	%rd88, 1, 0, %p12;
	ld.global.u32 	%r72, [%rd86+4096];
	setp.eq.s32 	%p13, %r72, %r2;
	selp.u64 	%rd89, 1, 0, %p13;
	ld.global.u32 	%r73, [%rd86+6144];
	setp.eq.s32 	%p14, %r73, %r2;
	selp.u64 	%rd90, 1, 0, %p14;
	ld.global.u32 	%r74, [%rd86+8192];
	setp.eq.s32 	%p15, %r74, %r2;
	selp.u64 	%rd91, 1, 0, %p15;
	ld.global.u32 	%r75, [%rd86+10240];
	setp.eq.s32 	%p16, %r75, %r2;
	selp.u64 	%rd92, 1, 0, %p16;
	ld.global.u32 	%r76, [%rd86+12288];
	setp.eq.s32 	%p17, %r76, %r2;
	selp.u64 	%rd93, 1, 0, %p17;
	add.s64 	%rd94, %rd418, %rd87;
	add.s64 	%rd95, %rd94, %rd88;
	add.s64 	%rd96, %rd95, %rd89;
	add.s64 	%rd97, %rd96, %rd90;
	add.s64 	%rd98, %rd97, %rd91;
	add.s64 	%rd99, %rd98, %rd92;
	add.s64 	%rd418, %rd99, %rd93;
	sub.s64 	%rd100, %rd1, %rd407;
	setp.lt.u64 	%p18, %rd100, %rd83;
	add.s32 	%r347, %r347, 1;
	add.s64 	%rd405, %rd405, %rd83;
	sub.s32 	%r346, %r346, %r69;
	mul.wide.s32 	%rd101, %r69, 4;
	add.s64 	%rd404, %rd404, %rd101;
	@%p18 bra 	$L__BB6_42;
	bra.uni 	$L__BB6_27;
$L__BB6_29:
	setp.le.u64 	%p19, %rd1, %rd407;
	cvt.u32.u64 	%r77, %rd407;
	cvt.u32.u64 	%r78, %rd1;
	sub.s32 	%r79, %r78, %r77;
	setp.ge.s32 	%p20, %r28, %r79;
	or.pred  	%p21, %p19, %p20;
	@%p21 bra 	$L__BB6_42;
	cvt.u32.u64 	%r81, %rd37;
	cvt.u32.u64 	%r82, %rd4;
	not.b32 	%r83, %r28;
	add.s32 	%r84, %r83, %r29;
	add.s32 	%r85, %r81, %r82;
	sub.s32 	%r86, %r84, %r85;
	mul.lo.s32 	%r87, %r1, %r347;
	mad.lo.s32 	%r88, %r87, -3584, %r86;
	shr.u32 	%r89, %r88, 9;
	add.s32 	%r35, %r89, 1;
	and.b32  	%r36, %r35, 15;
	setp.lt.u32 	%p22, %r88, 7680;
	mov.u32 	%r350, %r28;
	@%p22 bra 	$L__BB6_33;
	shr.u32 	%r90, %r346, 9;
	add.s32 	%r91, %r90, 1;
	and.b32  	%r92, %r91, 16777200;
	neg.s32 	%r348, %r92;
	mov.u32 	%r350, %r28;
$L__BB6_32:
	.pragma "nounroll";
	ld.global.u32 	%r93, [%rd404+-16384];
	setp.eq.s32 	%p23, %r93, %r2;
	selp.u64 	%rd103, 1, 0, %p23;
	add.s64 	%rd104, %rd418, %rd103;
	ld.global.u32 	%r94, [%rd404+-14336];
	setp.eq.s32 	%p24, %r94, %r2;
	selp.u64 	%rd105, 1, 0, %p24;
	add.s64 	%rd106, %rd104, %rd105;
	ld.global.u32 	%r95, [%rd404+-12288];
	setp.eq.s32 	%p25, %r95, %r2;
	selp.u64 	%rd107, 1, 0, %p25;
	add.s64 	%rd108, %rd106, %rd107;
	ld.global.u32 	%r96, [%rd404+-10240];
	setp.eq.s32 	%p26, %r96, %r2;
	selp.u64 	%rd109, 1, 0, %p26;
	add.s64 	%rd110, %rd108, %rd109;
	ld.global.u32 	%r97, [%rd404+-8192];
	setp.eq.s32 	%p27, %r97, %r2;
	selp.u64 	%rd111, 1, 0, %p27;
	add.s64 	%rd112, %rd110, %rd111;
	ld.global.u32 	%r98, [%rd404+-6144];
	setp.eq.s32 	%p28, %r98, %r2;
	selp.u64 	%rd113, 1, 0, %p28;
	add.s64 	%rd114, %rd112, %rd113;
	ld.global.u32 	%r99, [%rd404+-4096];
	setp.eq.s32 	%p29, %r99, %r2;
	selp.u64 	%rd115, 1, 0, %p29;
	add.s64 	%rd116, %rd114, %rd115;
	ld.global.u32 	%r100, [%rd404+-2048];
	setp.eq.s32 	%p30, %r100, %r2;
	selp.u64 	%rd117, 1, 0, %p30;
	add.s64 	%rd118, %rd116, %rd117;
	ld.global.u32 	%r101, [%rd404];
	setp.eq.s32 	%p31, %r101, %r2;
	selp.u64 	%rd119, 1, 0, %p31;
	add.s64 	%rd120, %rd118, %rd119;
	ld.global.u32 	%r102, [%rd404+2048];
	setp.eq.s32 	%p32, %r102, %r2;
	selp.u64 	%rd121, 1, 0, %p32;
	add.s64 	%rd122, %rd120, %rd121;
	ld.global.u32 	%r103, [%rd404+4096];
	setp.eq.s32 	%p33, %r103, %r2;
	selp.u64 	%rd123, 1, 0, %p33;
	add.s64 	%rd124, %rd122, %rd123;
	ld.global.u32 	%r104, [%rd404+6144];
	setp.eq.s32 	%p34, %r104, %r2;
	selp.u64 	%rd125, 1, 0, %p34;
	add.s64 	%rd126, %rd124, %rd125;
	ld.global.u32 	%r105, [%rd404+8192];
	setp.eq.s32 	%p35, %r105, %r2;
	selp.u64 	%rd127, 1, 0, %p35;
	add.s64 	%rd128, %rd126, %rd127;
	ld.global.u32 	%r106, [%rd404+10240];
	setp.eq.s32 	%p36, %r106, %r2;
	selp.u64 	%rd129, 1, 0, %p36;
	add.s64 	%rd130, %rd128, %rd129;
	ld.global.u32 	%r107, [%rd404+12288];
	setp.eq.s32 	%p37, %r107, %r2;
	selp.u64 	%rd131, 1, 0, %p37;
	add.s64 	%rd132, %rd130, %rd131;
	ld.global.u32 	%r108, [%rd404+14336];
	setp.eq.s32 	%p38, %r108, %r2;
	selp.u64 	%rd133, 1, 0, %p38;
	add.s64 	%rd418, %rd132, %rd133;
	add.s32 	%r350, %r350, 8192;
	add.s32 	%r348, %r348, 16;
	add.s64 	%rd404, %rd404, 32768;
	setp.ne.s32 	%p39, %r348, 0;
	@%p39 bra 	$L__BB6_32;
$L__BB6_33:
	setp.eq.s32 	%p40, %r36, 0;
	@%p40 bra 	$L__BB6_42;
	and.b32  	%r43, %r35, 7;
	setp.lt.u32 	%p41, %r36, 8;
	@%p41 bra 	$L__BB6_36;
	cvt.u64.u32 	%rd135, %r350;
	add.s64 	%rd136, %rd407, %rd135;
	shl.b64 	%rd137, %rd136, 2;
	add.s64 	%rd138, %rd2, %rd137;
	ld.global.u32 	%r109, [%rd138];
	setp.eq.s32 	%p42, %r109, %r2;
	selp.u64 	%rd139, 1, 0, %p42;
	add.s64 	%rd140, %rd418, %rd139;
	ld.global.u32 	%r110, [%rd138+2048];
	setp.eq.s32 	%p43, %r110, %r2;
	selp.u64 	%rd141, 1, 0, %p43;
	add.s64 	%rd142, %rd140, %rd141;
	ld.global.u32 	%r111, [%rd138+4096];
	setp.eq.s32 	%p44, %r111, %r2;
	selp.u64 	%rd143, 1, 0, %p44;
	add.s64 	%rd144, %rd142, %rd143;
	ld.global.u32 	%r112, [%rd138+6144];
	setp.eq.s32 	%p45, %r112, %r2;
	selp.u64 	%rd145, 1, 0, %p45;
	add.s64 	%rd146, %rd144, %rd145;
	ld.global.u32 	%r113, [%rd138+8192];
	setp.eq.s32 	%p46, %r113, %r2;
	selp.u64 	%rd147, 1, 0, %p46;
	add.s64 	%rd148, %rd146, %rd147;
	ld.global.u32 	%r114, [%rd138+10240];
	setp.eq.s32 	%p47, %r114, %r2;
	selp.u64 	%rd149, 1, 0, %p47;
	add.s64 	%rd150, %rd148, %rd149;
	ld.global.u32 	%r115, [%rd138+12288];
	setp.eq.s32 	%p48, %r115, %r2;
	selp.u64 	%rd151, 1, 0, %p48;
	add.s64 	%rd152, %rd150, %rd151;
	ld.global.u32 	%r116, [%rd138+14336];
	setp.eq.s32 	%p49, %r116, %r2;
	selp.u64 	%rd153, 1, 0, %p49;
	add.s64 	%rd418, %rd152, %rd153;
	add.s32 	%r350, %r350, 4096;
$L__BB6_36:
	setp.eq.s32 	%p50, %r43, 0;
	@%p50 bra 	$L__BB6_42;
	setp.lt.u32 	%p51, %r43, 4;
	@%p51 bra 	$L__BB6_39;
	cvt.u64.u32 	%rd155, %r350;
	add.s64 	%rd156, %rd407, %rd155;
	shl.b64 	%rd157, %rd156, 2;
	add.s64 	%rd158, %rd2, %rd157;
	ld.global.u32 	%r117, [%rd158];
	setp.eq.s32 	%p52, %r117, %r2;
	selp.u64 	%rd159, 1, 0, %p52;
	add.s64 	%rd160, %rd418, %rd159;
	ld.global.u32 	%r118, [%rd158+2048];
	setp.eq.s32 	%p53, %r118, %r2;
	selp.u64 	%rd161, 1, 0, %p53;
	add.s64 	%rd162, %rd160, %rd161;
	ld.global.u32 	%r119, [%rd158+4096];
	setp.eq.s32 	%p54, %r119, %r2;
	selp.u64 	%rd163, 1, 0, %p54;
	add.s64 	%rd164, %rd162, %rd163;
	ld.global.u32 	%r120, [%rd158+6144];
	setp.eq.s32 	%p55, %r120, %r2;
	selp.u64 	%rd165, 1, 0, %p55;
	add.s64 	%rd418, %rd164, %rd165;
	add.s32 	%r350, %r350, 2048;
$L__BB6_39:
	and.b32  	%r121, %r35, 3;
	setp.eq.s32 	%p56, %r121, 0;
	@%p56 bra 	$L__BB6_42;
	cvt.u64.u32 	%rd166, %r350;
	add.s64 	%rd167, %rd166, %rd405;
	shl.b64 	%rd168, %rd167, 2;
	add.s64 	%rd416, %rd2, %rd168;
	cvt.u16.u32 	%rs1, %r346;
	shr.u16 	%rs2, %rs1, 9;
	add.s16 	%rs3, %rs2, 1;
	cvt.u32.u16 	%r122, %rs3;
	and.b32  	%r123, %r122, 3;
	neg.s32 	%r353, %r123;
$L__BB6_41:
	.pragma "nounroll";
	ld.global.u32 	%r124, [%rd416];
	setp.eq.s32 	%p57, %r124, %r2;
	selp.u64 	%rd169, 1, 0, %p57;
	add.s64 	%rd418, %rd418, %rd169;
	add.s64 	%rd416, %rd416, 2048;
	add.s32 	%r353, %r353, 1;
	setp.ne.s32 	%p58, %r353, 0;
	@%p58 bra 	$L__BB6_41;
$L__BB6_42:
	// begin inline asm
	mov.u32 %r125, %laneid;
	// end inline asm
	mov.b64 	{%r127, %r132}, %rd418;
	mov.b32 	%r133, 1;
	mov.b32 	%r174, 31;
	mov.b32 	%r175, -1;
	// begin inline asm
	shfl.sync.down.b32 %r126, %r127, %r133, %r174, %r175;
	// end inline asm
	// begin inline asm
	shfl.sync.down.b32 %r131, %r132, %r133, %r174, %r175;
	// end inline asm
	mov.b64 	%rd170, {%r126, %r131};
	setp.gt.s32 	%p59, %r125, 30;
	selp.b64 	%rd171, 0, %rd170, %p59;
	add.s64 	%rd172, %rd171, %rd418;
	mov.b64 	{%r137, %r142}, %rd172;
	mov.b32 	%r143, 2;
	// begin inline asm
	shfl.sync.down.b32 %r136, %r137, %r143, %r174, %r175;
	// end inline asm
	// begin inline asm
	shfl.sync.down.b32 %r141, %r142, %r143, %r174, %r175;
	// end inline asm
	mov.b64 	%rd173, {%r136, %r141};
	setp.gt.s32 	%p60, %r125, 29;
	selp.b64 	%rd174, 0, %rd173, %p60;
	add.s64 	%rd175, %rd174, %rd172;
	mov.b64 	{%r147, %r152}, %rd175;
	mov.b32 	%r153, 4;
	// begin inline asm
	shfl.sync.down.b32 %r146, %r147, %r153, %r174, %r175;
	// end inline asm
	// begin inline asm
	shfl.sync.down.b32 %r151, %r152, %r153, %r174, %r175;
	// end inline asm
	mov.b64 	%rd176, {%r146, %r151};
	setp.gt.s32 	%p61, %r125, 27;
	selp.b64 	%rd177, 0, %rd176, %p61;
	add.s64 	%rd178, %rd177, %rd175;
	mov.b64 	{%r157, %r162}, %rd178;
	mov.b32 	%r163, 8;
	// begin inline asm
	shfl.sync.down.b32 %r156, %r157, %r163, %r174, %r175;
	// end inline asm
	// begin inline asm
	shfl.sync.down.b32 %r161, %r162, %r163, %r174, %r175;
	// end inline asm
	mov.b64 	%rd179, {%r156, %r161};
	setp.gt.s32 	%p62, %r125, 23;
	selp.b64 	%rd180, 0, %rd179, %p62;
	add.s64 	%rd181, %rd180, %rd178;
	mov.b64 	{%r167, %r172}, %rd181;
	mov.b32 	%r173, 16;
	// begin inline asm
	shfl.sync.down.b32 %r166, %r167, %r173, %r174, %r175;
	// end inline asm
	// begin inline asm
	shfl.sync.down.b32 %r171, %r172, %r173, %r174, %r175;
	// end inline asm
	mov.b64 	%rd182, {%r166, %r171};
	setp.gt.s32 	%p63, %r125, 15;
	selp.b64 	%rd183, 0, %rd182, %p63;
	add.s64 	%rd419, %rd183, %rd181;
	setp.ne.s32 	%p64, %r125, 0;
	@%p64 bra 	$L__BB6_44;
	shr.u32 	%r176, %r28, 2;
	and.b32  	%r177, %r176, 248;
	mov.u32 	%r178, _ZZN3cub18CUB_300001_SM_10006detail6reduce18DeviceReduceKernelINS2_10policy_hubIlyN4cuda3std3__44plusIlEEE10Policy1000EN6thrust24THRUST_300001_SM_1000_NS18transform_iteratorINSD_6detail14equal_to_valueIiEENSF_15normal_iteratorINSD_10device_ptrIiEEEEllEEyS9_lNS7_10__identityEEEvT0_PT3_T1_NS0_13GridEvenShareISR_EET2_T4_E12temp_storage;
	add.s32 	%r179, %r178, %r177;
	st.shared.u64 	[%r179+16], %rd419;
$L__BB6_44:
	bar.sync 	0;
	setp.ne.s32 	%p65, %r28, 0;
	@%p65 bra 	$L__BB6_46;
	ld.shared.u64 	%rd184, [_ZZN3cub18CUB_300001_SM_10006detail6reduce18DeviceReduceKernelINS2_10policy_hubIlyN4cuda3std3__44plusIlEEE10Policy1000EN6thrust24THRUST_300001_SM_1000_NS18transform_iteratorINSD_6detail14equal_to_valueIiEENSF_15normal_iteratorINSD_10device_ptrIiEEEEllEEyS9_lNS7_10__identityEEEvT0_PT3_T1_NS0_13GridEvenShareISR_EET2_T4_E12temp_storage+24];
	add.s64 	%rd185, %rd184, %rd419;
	ld.shared.u64 	%rd186, [_ZZN3cub18CUB_300001_SM_10006detail6reduce18DeviceReduceKernelINS2_10policy_hubIlyN4cuda3std3__44plusIlEEE10Policy1000EN6thrust24THRUST_300001_SM_1000_NS18transform_iteratorINSD_6detail14equal_to_valueIiEENSF_15normal_iteratorINSD_10device_ptrIiEEEEllEEyS9_lNS7_10__identityEEEvT0_PT3_T1_NS0_13GridEvenShareISR_EET2_T4_E12temp_storage+32];
	add.s64 	%rd187, %rd185, %rd186;
	ld.shared.u64 	%rd188, [_ZZN3cub18CUB_300001_SM_10006detail6reduce18DeviceReduceKernelINS2_10policy_hubIlyN4cuda3std3__44plusIlEEE10Policy1000EN6thrust24THRUST_300001_SM_1000_NS18transform_iteratorINSD_6detail14equal_to_valueIiEENSF_15normal_iteratorINSD_10device_ptrIiEEEEllEEyS9_lNS7_10__identityEEEvT0_PT3_T1_NS0_13GridEvenShareISR_EET2_T4_E12temp_storage+40];
	add.s64 	%rd189, %rd187, %rd188;
	ld.shared.u64 	%rd190, [_ZZN3cub18CUB_300001_SM_10006detail6reduce18DeviceReduceKernelINS2_10policy_hubIlyN4cuda3std3__44plusIlEEE10Policy1000EN6thrust24THRUST_300001_SM_1000_NS18transform_iteratorINSD_6detail14equal_to_valueIiEENSF_15normal_iteratorINSD_10device_ptrIiEEEEllEEyS9_lNS7_10__identityEEEvT0_PT3_T1_NS0_13GridEvenShareISR_EET2_T4_E12temp_storage+48];
	add.s64 	%rd191, %rd189, %rd190;
	ld.shared.u64 	%rd192, [_ZZN3cub18CUB_300001_SM_10006detail6reduce18DeviceReduceKernelINS2_10policy_hubIlyN4cuda3std3__44plusIlEEE10Policy1000EN6thrust24THRUST_300001_SM_1000_NS18transform_iteratorINSD_6detail14equal_to_valueIiEENSF_15normal_iteratorINSD_10device_ptrIiEEEEllEEyS9_lNS7_10__identityEEEvT0_PT3_T1_NS0_13GridEvenShareISR_EET2_T4_E12temp_storage+56];
	add.s64 	%rd193, %rd191, %rd192;
	ld.shared.u64 	%rd194, [_ZZN3cub18CUB_300001_SM_10006detail6reduce18DeviceReduceKernelINS2_10policy_hubIlyN4cuda3std3__44plusIlEEE10Policy1000EN6thrust24THRUST_300001_SM_1000_NS18transform_iteratorINSD_6detail14equal_to_valueIiEENSF_15normal_iteratorINSD_10device_ptrIiEEEEllEEyS9_lNS7_10__identityEEEvT0_PT3_T1_NS0_13GridEvenShareISR_EET2_T4_E12temp_storage+64];
	add.s64 	%rd195, %rd193, %rd194;
	ld.shared.u64 	%rd196, [_ZZN3cub18CUB_300001_SM_10006detail6reduce18DeviceReduceKernelINS2_10policy_hubIlyN4cuda3std3__44plusIlEEE10Policy1000EN6thrust24THRUST_300001_SM_1000_NS18transform_iteratorINSD_6detail14equal_to_valueIiEENSF_15normal_iteratorINSD_10device_ptrIiEEEEllEEyS9_lNS7_10__identityEEEvT0_PT3_T1_NS0_13GridEvenShareISR_EET2_T4_E12temp_storage+72];
	add.s64 	%rd197, %rd195, %rd196;
	ld.shared.u64 	%rd198, [_ZZN3cub18CUB_300001_SM_10006detail6reduce18DeviceReduceKernelINS2_10policy_hubIlyN4cuda3std3__44plusIlEEE10Policy1000EN6thrust24THRUST_300001_SM_1000_NS18transform_iteratorINSD_6detail14equal_to_valueIiEENSF_15normal_iteratorINSD_10device_ptrIiEEEEllEEyS9_lNS7_10__identityEEEvT0_PT3_T1_NS0_13GridEvenShareISR_EET2_T4_E12temp_storage+80];
	add.s64 	%rd199, %rd197, %rd198;
	ld.shared.u64 	%rd200, [_ZZN3cub18CUB_300001_SM_10006detail6reduce18DeviceReduceKernelINS2_10policy_hubIlyN4cuda3std3__44plusIlEEE10Policy1000EN6thrust24THRUST_300001_SM_1000_NS18transform_iteratorINSD_6detail14equal_to_valueIiEENSF_15normal_iteratorINSD_10device_ptrIiEEEEllEEyS9_lNS7_10__identityEEEvT0_PT3_T1_NS0_13GridEvenShareISR_EET2_T4_E12temp_storage+88];
	add.s64 	%rd201, %rd199, %rd200;
	ld.shared.u64 	%rd202, [_ZZN3cub18CUB_300001_SM_10006detail6reduce18DeviceReduceKernelINS2_10policy_hubIlyN4cuda3std3__44plusIlEEE10Policy1000EN6thrust24THRUST_300001_SM_1000_NS18transform_iteratorINSD_6detail14equal_to_valueIiEENSF_15normal_iteratorINSD_10device_ptrIiEEEEllEEyS9_lNS7_10__identityEEEvT0_PT3_T1_NS0_13GridEvenShareISR_EET2_T4_E12temp_storage+96];
	add.s64 	%rd203, %rd201, %rd202;
	ld.shared.u64 	%rd204, [_ZZN3cub18CUB_300001_SM_10006detail6reduce18DeviceReduceKernelINS2_10policy_hubIlyN4cuda3std3__44plusIlEEE10Policy1000EN6thrust24THRUST_300001_SM_1000_NS18transform_iteratorINSD_6detail14equal_to_valueIiEENSF_15normal_iteratorINSD_10device_ptrIiEEEEllEEyS9_lNS7_10__identityEEEvT0_PT3_T1_NS0_13GridEvenShareISR_EET2_T4_E12temp_storage+104];
	add.s64 	%rd205, %rd203, %rd204;
	ld.shared.u64 	%rd206, [_ZZN3cub18CUB_300001_SM_10006detail6reduce18DeviceReduceKernelINS2_10policy_hubIlyN4cuda3std3__44plusIlEEE10Policy1000EN6thrust24THRUST_300001_SM_1000_NS18transform_iteratorINSD_6detail14equal_to_valueIiEENSF_15normal_iteratorINSD_10device_ptrIiEEEEllEEyS9_lNS7_10__identityEEEvT0_PT3_T1_NS0_13GridEvenShareISR_EET2_T4_E12temp_storage+112];
	add.s64 	%rd207, %rd205, %rd206;
	ld.shared.u64 	%rd208, [_ZZN3cub18CUB_300001_SM_10006detail6reduce18DeviceReduceKernelINS2_10policy_hubIlyN4cuda3std3__44plusIlEEE10Policy1000EN6thrust24THRUST_300001_SM_1000_NS18transform_iteratorINSD_6detail14equal_to_valueIiEENSF_15normal_iteratorINSD_10device_ptrIiEEEEllEEyS9_lNS7_10__identityEEEvT0_PT3_T1_NS0_13GridEvenShareISR_EET2_T4_E12temp_storage+120];
	add.s64 	%rd209, %rd207, %rd208;
	ld.shared.u64 	%rd210, [_ZZN3cub18CUB_300001_SM_10006detail6reduce18DeviceReduceKernelINS2_10policy_hubIlyN4cuda3std3__44plusIlEEE10Policy1000EN6thrust24THRUST_300001_SM_1000_NS18transform_iteratorINSD_6detail14equal_to_valueIiEENSF_15normal_iteratorINSD_10device_ptrIiEEEEllEEyS9_lNS7_10__identityEEEvT0_PT3_T1_NS0_13GridEvenShareISR_EET2_T4_E12temp_storage+128];
	add.s64 	%rd211, %rd209, %rd210;
	ld.shared.u64 	%rd212, [_ZZN3cub18CUB_300001_SM_10006detail6reduce18DeviceReduceKernelINS2_10policy_hubIlyN4cuda3std3__44plusIlEEE10Policy1000EN6thrust24THRUST_300001_SM_1000_NS18transform_iteratorINSD_6detail14equal_to_valueIiEENSF_15normal_iteratorINSD_10device_ptrIiEEEEllEEyS9_lNS7_10__identityEEEvT0_PT3_T1_NS0_13GridEvenShareISR_EET2_T4_E12temp_storage+136];
	add.s64 	%rd419, %rd211, %rd212;
$L__BB6_46:
	mov.u32 	%r337, %tid.x;
	setp.ne.s32 	%p137, %r337, 0;
	@%p137 bra 	$L__BB6_48;
	ld.param.u64 	%rd392, [_ZN3cub18CUB_300001_SM_10006detail6reduce18DeviceReduceKernelINS2_10policy_hubIlyN4cuda3std3__44plusIlEEE10Policy1000EN6thrust24THRUST_300001_SM_1000_NS18transform_iteratorINSD_6detail14equal_to_valueIiEENSF_15normal_iteratorINSD_10device_ptrIiEEEEllEEyS9_lNS7_10__identityEEEvT0_PT3_T1_NS0_13GridEvenShareISR_EET2_T4__param_1];
	cvta.to.global.u64 	%rd389, %rd392;
	mul.wide.u32 	%rd390, %r3, 8;
	add.s64 	%rd391, %rd389, %rd390;
	st.global.u64 	[%rd391], %rd419;
$L__BB6_48:
	ret;

}
	// .globl	_ZN3cub18CUB_300001_SM_10006detail6reduce28DeviceReduceSingleTileKernelINS2_10policy_hubIlyN4cuda3std3__44plusIlEEE10Policy1000EPlSC_iS9_llNS7_10__identityEEEvT0_T1_T2_T3_T4_T6_
.visible .entry _ZN3cub18CUB_300001_SM_10006detail6reduce28DeviceReduceSingleTileKernelINS2_10policy_hubIlyN4cuda3std3__44plusIlEEE10Policy1000EPlSC_iS9_llNS7_10__identityEEEvT0_T1_T2_T3_T4_T6_(
	.param .u64 .ptr .align 1 _ZN3cub18CUB_300001_SM_10006detail6reduce28DeviceReduceSingleTileKernelINS2_10policy_hubIlyN4cuda3std3__44plusIlEEE10Policy1000EPlSC_iS9_llNS7_10__identityEEEvT0_T1_T2_T3_T4_T6__param_0,
	.param .u64 .ptr .align 1 _ZN3cub18CUB_300001_SM_10006detail6reduce28DeviceReduceSingleTileKernelINS2_10policy_hubIlyN4cuda3std3__44plusIlEEE10Policy1000EPlSC_iS9_llNS7_10__identityEEEvT0_T1_T2_T3_T4_T6__param_1,
	.param .u32 _ZN3cub18CUB_300001_SM_10006detail6reduce28DeviceReduceSingleTileKernelINS2_10policy_hubIlyN4cuda3std3__44plusIlEEE10Policy1000EPlSC_iS9_llNS7_10__identityEEEvT0_T1_T2_T3_T4_T6__param_2,
	.param .align 1 .b8 _ZN3cub18CUB_300001_SM_10006detail6reduce28DeviceReduceSingleTileKernelINS2_10policy_hubIlyN4cuda3std3__44plusIlEEE10Policy1000EPlSC_iS9_llNS7_10__identityEEEvT0_T1_T2_T3_T4_T6__param_3[1],
	.param .u64 _ZN3cub18CUB_300001_SM_10006detail6reduce28DeviceReduceSingleTileKernelINS2_10policy_hubIlyN4cuda3std3__44plusIlEEE10Policy1000EPlSC_iS9_llNS7_10__identityEEEvT0_T1_T2_T3_T4_T6__param_4,
	.param .align 1 .b8 _ZN3cub18CUB_300001_SM_10006detail6reduce28DeviceReduceSingleTileKernelINS2_10policy_hubIlyN4cuda3std3__44plusIlEEE10Policy1000EPlSC_iS9_llNS7_10__identityEEEvT0_T1_T2_T3_T4_T6__param_5[1]
)
.maxntid 512
.minnctapersm 1
{
	.reg .pred 	%p<58>;
	.reg .b32 	%r<238>;
	.reg .b64 	%rd<281>;
	// demoted variable
	.shared .align 8 .b8 _ZZN3cub18CUB_300001_SM_10006detail6reduce28DeviceReduceSingleTileKernelINS2_10policy_hubIlyN4cuda3std3__44plusIlEEE10Policy1000EPlSC_iS9_llNS7_10__identityEEEvT0_T1_T2_T3_T4_T6_E12temp_storage[152];
	ld.param.u64 	%rd35, [_ZN3cub18CUB_300001_SM_10006detail6reduce28DeviceReduceSingleTileKernelINS2_10policy_hubIlyN4cuda3std3__44plusIlEEE10Policy1000EPlSC_iS9_llNS7_10__identityEEEvT0_T1_T2_T3_T4_T6__param_0];
	ld.param.u64 	%rd37, [_ZN3cub18CUB_300001_SM_10006detail6reduce28DeviceReduceSingleTileKernelINS2_10policy_hubIlyN4cuda3std3__44plusIlEEE10Policy1000EPlSC_iS9_llNS7_10__identityEEEvT0_T1_T2_T3_T4_T6__param_1];
	ld.param.u32 	%r34, [_ZN3cub18CUB_300001_SM_10006detail6reduce28DeviceReduceSingleTileKernelINS2_10policy_hubIlyN4cuda3std3__44plusIlEEE10Policy1000EPlSC_iS9_llNS7_10__identityEEEvT0_T1_T2_T3_T4_T6__param_2];
	ld.param.u64 	%rd36, [_ZN3cub18CUB_300001_SM_10006detail6reduce28DeviceReduceSingleTileKernelINS2_10policy_hubIlyN4cuda3std3__44plusIlEEE10Policy1000EPlSC_iS9_llNS7_10__identityEEEvT0_T1_T2_T3_T4_T6__param_4];
	cvta.to.global.u64 	%rd1, %rd37;
	setp.ne.s32 	%p1, %r34, 0;
	@%p1 bra 	$L__BB7_3;
	mov.u32 	%r224, %tid.x;
	setp.ne.s32 	%p57, %r224, 0;
	@%p57 bra 	$L__BB7_39;
	st.global.u64 	[%rd1], %rd36;
	bra.uni 	$L__BB7_39;
$L__BB7_3:
	setp.gt.s32 	%p2, %r34, 3583;
	@%p2 bra 	$L__BB7_21;
	mov.u32 	%r1, %tid.x;
	setp.ge.s32 	%p19, %r1, %r34;
	mov.b64 	%rd271, 0;
	mov.u32 	%r228, %r1;
	@%p19 bra 	$L__BB7_6;
	mul.wide.u32 	%rd146, %r1, 8;
	add.s64 	%rd145, %rd35, %rd146;
	// begin inline asm
	ld.global.nc.u64 %rd271, [%rd145];
	// end inline asm
	add.s32 	%r228, %r1, 512;
$L__BB7_6:
	setp.ge.s32 	%p20, %r228, %r34;
	@%p20 bra 	$L__BB7_12;
	not.b32 	%r100, %r228;
	add.s32 	%r4, %r34, %r100;
	and.b32  	%r101, %r4, 1536;
	setp.eq.s32 	%p21, %r101, 1536;
	@%p21 bra 	$L__BB7_10;
	mul.wide.u32 	%rd148, %r228, 8;
	add.s64 	%rd266, %rd35, %rd148;
	shr.u32 	%r102, %r4, 9;
	add.s32 	%r103, %r102, 1;
	and.b32  	%r104, %r103, 3;
	neg.s32 	%r226, %r104;
$L__BB7_9:
	.pragma "nounroll";
	// begin inline asm
	ld.global.nc.u64 %rd149, [%rd266];
	// end inline asm
	add.s64 	%rd271, %rd149, %rd271;
	add.s32 	%r228, %r228, 512;
	add.s64 	%rd266, %rd266, 4096;
	add.s32 	%r226, %r226, 1;
	setp.ne.s32 	%p22, %r226, 0;
	@%p22 bra 	$L__BB7_9;
$L__BB7_10:
	setp.lt.u32 	%p23, %r4, 1536;
	@%p23 bra 	$L__BB7_12;
$L__BB7_11:
	mul.wide.s32 	%rd159, %r228, 8;
	add.s64 	%rd152, %rd35, %rd159;
	// begin inline asm
	ld.global.nc.u64 %rd151, [%rd152];
	// end inline asm
	add.s64 	%rd160, %rd151, %rd271;
	add.s64 	%rd154, %rd152, 4096;
	// begin inline asm
	ld.global.nc.u64 %rd153, [%rd154];
	// end inline asm
	add.s64 	%rd161, %rd153, %rd160;
	add.s64 	%rd156, %rd152, 8192;
	// begin inline asm
	ld.global.nc.u64 %rd155, [%rd156];
	// end inline asm
	add.s64 	%rd162, %rd155, %rd161;
	add.s64 	%rd158, %rd152, 12288;
	// begin inline asm
	ld.global.nc.u64 %rd157, [%rd158];
	// end inline asm
	add.s64 	%rd271, %rd157, %rd162;
	add.s32 	%r228, %r228, 2048;
	setp.lt.s32 	%p24, %r228, %r34;
	@%p24 bra 	$L__BB7_11;
$L__BB7_12:
	setp.lt.s32 	%p25, %r34, 512;
	@%p25 bra 	$L__BB7_17;
	// begin inline asm
	mov.u32 %r168, %laneid;
	// end inline asm
	mov.b64 	{%r170, %r175}, %rd271;
	mov.b32 	%r176, 1;
	mov.b32 	%r217, 31;
	mov.b32 	%r218, -1;
	// begin inline asm
	shfl.sync.down.b32 %r169, %r170, %r176, %r217, %r218;
	// end inline asm
	// begin inline asm
	shfl.sync.down.b32 %r174, %r175, %r176, %r217, %r218;
	// end inline asm
	mov.b64 	%rd221, {%r169, %r174};
	setp.gt.s32 	%p49, %r168, 30;
	selp.b64 	%rd222, 0, %rd221, %p49;
	add.s64 	%rd223, %rd222, %rd271;
	mov.b64 	{%r180, %r185}, %rd223;
	mov.b32 	%r186, 2;
	// begin inline asm
	shfl.sync.down.b32 %r179, %r180, %r186, %r217, %r218;
	// end inline asm
	// begin inline asm
	shfl.sync.down.b32 %r184, %r185, %r186, %r217, %r218;
	// end inline asm
	mov.b64 	%rd224, {%r179, %r184};
	setp.gt.s32 	%p50, %r168, 29;
	selp.b64 	%rd225, 0, %rd224, %p50;
	add.s64 	%rd226, %rd225, %rd223;
	mov.b64 	{%r190, %r195}, %rd226;
	mov.b32 	%r196, 4;
	// begin inline asm
	shfl.sync.down.b32 %r189, %r190, %r196, %r217, %r218;
	// end inline asm
	// begin inline asm
	shfl.sync.down.b32 %r194, %r195, %r196, %r217, %r218;
	// end inline asm
	mov.b64 	%rd227, {%r189, %r194};
	setp.gt.s32 	%p51, %r168, 27;
	selp.b64 	%rd228, 0, %rd227, %p51;
	add.s64 	%rd229, %rd228, %rd226;
	mov.b64 	{%r200, %r205}, %rd229;
	mov.b32 	%r206, 8;
	// begin inline asm
	shfl.sync.down.b32 %r199, %r200, %r206, %r217, %r218;
	// end inline asm
	// begin inline asm
	shfl.sync.down.b32 %r204, %r205, %r206, %r217, %r218;
	// end inline asm
	mov.b64 	%rd230, {%r199, %r204};
	setp.gt.s32 	%p52, %r168, 23;
	selp.b64 	%rd231, 0, %rd230, %p52;
	add.s64 	%rd232, %rd231, %rd229;
	mov.b64 	{%r210, %r215}, %rd232;
	mov.b32 	%r216, 16;
	// begin inline asm
	shfl.sync.down.b32 %r209, %r210, %r216, %r217, %r218;
	// end inline asm
	// begin inline asm
	shfl.sync.down.b32 %r214, %r215, %r216, %r217, %r218;
	// end inline asm
	mov.b64 	%rd233, {%r209, %r214};
	setp.gt.s32 	%p53, %r168, 15;
	selp.b64 	%rd234, 0, %rd233, %p53;
	add.s64 	%rd280, %rd234, %rd232;
	setp.ne.s32 	%p54, %r168, 0;
	@%p54 bra 	$L__BB7_15;
	shr.u32 	%r219, %r1, 2;
	and.b32  	%r220, %r219, 248;
	mov.u32 	%r221, _ZZN3cub18CUB_300001_SM_10006detail6reduce28DeviceReduceSingleTileKernelINS2_10policy_hubIlyN4cuda3std3__44plusIlEEE10Policy1000EPlSC_iS9_llNS7_10__identityEEEvT0_T1_T2_T3_T4_T6_E12temp_storage;
	add.s32 	%r222, %r221, %r220;
	st.shared.u64 	[%r222+16], %rd280;
$L__BB7_15:
	bar.sync 	0;
	setp.ne.s32 	%p55, %r1, 0;
	@%p55 bra 	$L__BB7_37;
	ld.shared.u64 	%rd235, [_ZZN3cub18CUB_300001_SM_10006detail6reduce28DeviceReduceSingleTileKernelINS2_10policy_hubIlyN4cuda3std3__44plusIlEEE10Policy1000EPlSC_iS9_llNS7_10__identityEEEvT0_T1_T2_T3_T4_T6_E12temp_storage+24];
	add.s64 	%rd236, %rd235, %rd280;
	ld.shared.u64 	%rd237, [_ZZN3cub18CUB_300001_SM_10006detail6reduce28DeviceReduceSingleTileKernelINS2_10policy_hubIlyN4cuda3std3__44plusIlEEE10Policy1000EPlSC_iS9_llNS7_10__identityEEEvT0_T1_T2_T3_T4_T6_E12temp_storage+32];
	add.s64 	%rd238, %rd236, %rd237;
	ld.shared.u64 	%rd239, [_ZZN3cub18CUB_300001_SM_10006detail6reduce28DeviceReduceSingleTileKernelINS2_10policy_hubIlyN4cuda3std3__44plusIlEEE10Policy1000EPlSC_iS9_llNS7_10__identityEEEvT0_T1_T2_T3_T4_T6_E12temp_storage+40];
	add.s64 	%rd240, %rd238, %rd239;
	ld.shared.u64 	%rd241, [_ZZN3cub18CUB_300001_SM_10006detail6reduce28DeviceReduceSingleTileKernelINS2_10policy_hubIlyN4cuda3std3__44plusIlEEE10Policy1000EPlSC_iS9_llNS7_10__identityEEEvT0_T1_T2_T3_T4_T6_E12temp_storage+48];
	add.s64 	%rd242, %rd240, %rd241;
	ld.shared.u64 	%rd243, [_ZZN3cub18CUB_300001_SM_10006detail6reduce28DeviceReduceSingleTileKernelINS2_10policy_hubIlyN4cuda3std3__44plusIlEEE10Policy1000EPlSC_iS9_llNS7_10__identityEEEvT0_T1_T2_T3_T4_T6_E12temp_storage+56];
	add.s64 	%rd244, %rd242, %rd243;
	ld.shared.u64 	%rd245, [_ZZN3cub18CUB_300001_SM_10006detail6reduce28DeviceReduceSingleTileKernelINS2_10policy_hubIlyN4cuda3std3__44plusIlEEE10Policy1000EPlSC_iS9_llNS7_10__identityEEEvT0_T1_T2_T3_T4_T6_E12temp_storage+64];
	add.s64 	%rd246, %rd244, %rd245;
	ld.shared.u64 	%rd247, [_ZZN3cub18CUB_300001_SM_10006detail6reduce28DeviceReduceSingleTileKernelINS2_10policy_hubIlyN4cuda3std3__44plusIlEEE10Policy1000EPlSC_iS9_llNS7_10__identityEEEvT0_T1_T2_T3_T4_T6_E12temp_storage+72];
	add.s64 	%rd248, %rd246, %rd247;
	ld.shared.u64 	%rd249, [_ZZN3cub18CUB_300001_SM_10006detail6reduce28DeviceReduceSingleTileKernelINS2_10policy_hubIlyN4cuda3std3__44plusIlEEE10Policy1000EPlSC_iS9_llNS7_10__identityEEEvT0_T1_T2_T3_T4_T6_E12temp_storage+80];
	add.s64 	%rd250, %rd248, %rd249;
	ld.shared.u64 	%rd251, [_ZZN3cub18CUB_300001_SM_10006detail6reduce28DeviceReduceSingleTileKernelINS2_10policy_hubIlyN4cuda3std3__44plusIlEEE10Policy1000EPlSC_iS9_llNS7_10__identityEEEvT0_T1_T2_T3_T4_T6_E12temp_storage+88];
	add.s64 	%rd252, %rd250, %rd251;
	ld.shared.u64 	%rd253, [_ZZN3cub18CUB_300001_SM_10006detail6reduce28DeviceReduceSingleTileKernelINS2_10policy_hubIlyN4cuda3std3__44plusIlEEE10Policy1000EPlSC_iS9_llNS7_10__identityEEEvT0_T1_T2_T3_T4_T6_E12temp_storage+96];
	add.s64 	%rd254, %rd252, %rd253;
	ld.shared.u64 	%rd255, [_ZZN3cub18CUB_300001_SM_10006detail6reduce28DeviceReduceSingleTileKernelINS2_10policy_hubIlyN4cuda3std3__44plusIlEEE10Policy1000EPlSC_iS9_llNS7_10__identityEEEvT0_T1_T2_T3_T4_T6_E12temp_storage+104];
	add.s64 	%rd256, %rd254, %rd255;
	ld.shared.u64 	%rd257, [_ZZN3cub18CUB_300001_SM_10006detail6reduce28DeviceReduceSingleTileKernelINS2_10policy_hubIlyN4cuda3std3__44plusIlEEE10Policy1000EPlSC_iS9_llNS7_10__identityEEEvT0_T1_T2_T3_T4_T6_E12temp_storage+112];
	add.s64 	%rd258, %rd256, %rd257;
	ld.shared.u64 	%rd259, [_ZZN3cub18CUB_300001_SM_10006detail6reduce28DeviceReduceSingleTileKernelINS2_10policy_hubIlyN4cuda3std3__44plusIlEEE10Policy1000EPlSC_iS9_llNS7_10__identityEEEvT0_T1_T2_T3_T4_T6_E12temp_storage+120];
	add.s64 	%rd260, %rd258, %rd259;
	ld.shared.u64 	%rd261, [_ZZN3cub18CUB_300001_SM_10006detail6reduce28DeviceReduceSingleTileKernelINS2_10policy_hubIlyN4cuda3std3__44plusIlEEE10Policy1000EPlSC_iS9_llNS7_10__identityEEEvT0_T1_T2_T3_T4_T6_E12temp_storage+128];
	add.s64 	%rd262, %rd260, %rd261;
	ld.shared.u64 	%rd263, [_ZZN3cub18CUB_300001_SM_10006detail6reduce28DeviceReduceSingleTileKernelINS2_10policy_hubIlyN4cuda3std3__44plusIlEEE10Policy1000EPlSC_iS9_llNS7_10__identityEEEvT0_T1_T2_T3_T4_T6_E12temp_storage+136];
	add.s64 	%rd280, %rd262, %rd263;
	bra.uni 	$L__BB7_37;
$L__BB7_17:
	// begin inline asm
	mov.u32 %r105, %laneid;
	// end inline asm
	and.b32  	%r156, %r1, 992;
	add.s32 	%r157, %r156, 32;
	setp.gt.s32 	%p26, %r157, %r34;
	not.b32 	%r158, %r156;
	add.s32 	%r159, %r34, %r158;
	selp.b32 	%r154, %r159, 31, %p26;
	mov.b64 	{%r107, %r112}, %rd271;
	mov.b32 	%r113, 1;
	mov.b32 	%r155, -1;
	// begin inline asm
	shfl.sync.down.b32 %r106, %r107, %r113, %r154, %r155;
	// end inline asm
	// begin inline asm
	shfl.sync.down.b32 %r111, %r112, %r113, %r154, %r155;
	// end inline asm
	mov.b64 	%rd163, {%r106, %r111};
	setp.lt.s32 	%p27, %r105, %r154;
	selp.b64 	%rd164, %rd163, 0, %p27;
	add.s64 	%rd165, %rd164, %rd271;
	mov.b64 	{%r117, %r122}, %rd165;
	mov.b32 	%r123, 2;
	// begin inline asm
	shfl.sync.down.b32 %r116, %r117, %r123, %r154, %r155;
	// end inline asm
	// begin inline asm
	shfl.sync.down.b32 %r121, %r122, %r123, %r154, %r155;
	// end inline asm
	mov.b64 	%rd166, {%r116, %r121};
	add.s32 	%r160, %r105, 2;
	setp.gt.s32 	%p28, %r160, %r154;
	selp.b64 	%rd167, 0, %rd166, %p28;
	add.s64 	%rd168, %rd167, %rd165;
	mov.b64 	{%r127, %r132}, %rd168;
	mov.b32 	%r133, 4;
	// begin inline asm
	shfl.sync.down.b32 %r126, %r127, %r133, %r154, %r155;
	// end inline asm
	// begin inline asm
	shfl.sync.down.b32 %r131, %r132, %r133, %r154, %r155;
	// end inline asm
	mov.b64 	%rd169, {%r126, %r131};
	add.s32 	%r161, %r105, 4;
	setp.gt.s32 	%p29, %r161, %r154;
	selp.b64 	%rd170, 0, %rd169, %p29;
	add.s64 	%rd171, %rd170, %rd168;
	mov.b64 	{%r137, %r142}, %rd171;
	mov.b32 	%r143, 8;
	// begin inline asm
	shfl.sync.down.b32 %r136, %r137, %r143, %r154, %r155;
	// end inline asm
	// begin inline asm
	shfl.sync.down.b32 %r141, %r142, %r143, %r154, %r155;
	// end inline asm
	mov.b64 	%rd172, {%r136, %r141};
	add.s32 	%r162, %r105, 8;
	setp.gt.s32 	%p30, %r162, %r154;
	selp.b64 	%rd173, 0, %rd172, %p30;
	add.s64 	%rd174, %rd173, %rd171;
	mov.b64 	{%r147, %r152}, %rd174;
	mov.b32 	%r153, 16;
	// begin inline asm
	shfl.sync.down.b32 %r146, %r147, %r153, %r154, %r155;
	// end inline asm
	// begin inline asm
	shfl.sync.down.b32 %r151, %r152, %r153, %r154, %r155;
	// end inline asm
	mov.b64 	%rd175, {%r146, %r151};
	add.s32 	%r163, %r105, 16;
	setp.gt.s32 	%p31, %r163, %r154;
	selp.b64 	%rd176, 0, %rd175, %p31;
	add.s64 	%rd280, %rd176, %rd174;
	setp.ne.s32 	%p32, %r105, 0;
	@%p32 bra 	$L__BB7_19;
	shr.u32 	%r164, %r1, 2;
	and.b32  	%r165, %r164, 248;
	mov.u32 	%r166, _ZZN3cub18CUB_300001_SM_10006detail6reduce28DeviceReduceSingleTileKernelINS2_10policy_hubIlyN4cuda3std3__44plusIlEEE10Policy1000EPlSC_iS9_llNS7_10__identityEEEvT0_T1_T2_T3_T4_T6_E12temp_storage;
	add.s32 	%r167, %r166, %r165;
	st.shared.u64 	[%r167+16], %rd280;
$L__BB7_19:
	bar.sync 	0;
	setp.ne.s32 	%p33, %r1, 0;
	@%p33 bra 	$L__BB7_37;
	setp.gt.s32 	%p34, %r34, 32;
	ld.shared.u64 	%rd177, [_ZZN3cub18CUB_300001_SM_10006detail6reduce28DeviceReduceSingleTileKernelINS2_10policy_hubIlyN4cuda3std3__44plusIlEEE10Policy1000EPlSC_iS9_llNS7_10__identityEEEvT0_T1_T2_T3_T4_T6_E12temp_storage+24];
	selp.b64 	%rd178, %rd177, 0, %p34;
	add.s64 	%rd179, %rd178, %rd280;
	setp.gt.s32 	%p35, %r34, 64;
	ld.shared.u64 	%rd180, [_ZZN3cub18CUB_300001_SM_10006detail6reduce28DeviceReduceSingleTileKernelINS2_10policy_hubIlyN4cuda3std3__44plusIlEEE10Policy1000EPlSC_iS9_llNS7_10__identityEEEvT0_T1_T2_T3_T4_T6_E12temp_storage+32];
	selp.b64 	%rd181, %rd180, 0, %p35;
	add.s64 	%rd182, %rd179, %rd181;
	setp.gt.s32 	%p36, %r34, 96;
	ld.shared.u64 	%rd183, [_ZZN3cub18CUB_300001_SM_10006detail6reduce28DeviceReduceSingleTileKernelINS2_10policy_hubIlyN4cuda3std3__44plusIlEEE10Policy1000EPlSC_iS9_llNS7_10__identityEEEvT0_T1_T2_T3_T4_T6_E12temp_storage+40];
	selp.b64 	%rd184, %rd183, 0, %p36;
	add.s64 	%rd185, %rd182, %rd184;
	setp.gt.s32 	%p37, %r34, 128;
	ld.shared.u64 	%rd186, [_ZZN3cub18CUB_300001_SM_10006detail6reduce28DeviceReduceSingleTileKernelINS2_10policy_hubIlyN4cuda3std3__44plusIlEEE10Policy1000EPlSC_iS9_llNS7_10__identityEEEvT0_T1_T2_T3_T4_T6_E12temp_storage+48];
	selp.b64 	%rd187, %rd186, 0, %p37;
	add.s64 	%rd188, %rd185, %rd187;
	setp.gt.s32 	%p38, %r34, 160;
	ld.shared.u64 	%rd189, [_ZZN3cub18CUB_300001_SM_10006detail6reduce28DeviceReduceSingleTileKernelINS2_10policy_hubIlyN4cuda3std3__44plusIlEEE10Policy1000EPlSC_iS9_llNS7_10__identityEEEvT0_T1_T2_T3_T4_T6_E12temp_storage+56];
	selp.b64 	%rd190, %rd189, 0, %p38;
	add.s64 	%rd191, %rd188, %rd190;
	setp.gt.s32 	%p39, %r34, 192;
	ld.shared.u64 	%rd192, [_ZZN3cub18CUB_300001_SM_10006detail6reduce28DeviceReduceSingleTileKernelINS2_10policy_hubIlyN4cuda3std3__44plusIlEEE10Policy1000EPlSC_iS9_llNS7_10__identityEEEvT0_T1_T2_T3_T4_T6_E12temp_storage+64];
	selp.b64 	%rd193, %rd192, 0, %p39;
	add.s64 	%rd194, %rd191, %rd193;
	setp.gt.s32 	%p40, %r34, 224;
	ld.shared.u64 	%rd195, [_ZZN3cub18CUB_300001_SM_10006detail6reduce28DeviceReduceSingleTileKernelINS2_10policy_hubIlyN4cuda3std3__44plusIlEEE10Policy1000EPlSC_iS9_llNS7_10__identityEEEvT0_T1_T2_T3_T4_T6_E12temp_storage+72];
	selp.b64 	%rd196, %rd195, 0, %p40;
	add.s64 	%rd197, %rd194, %rd196;
	setp.gt.s32 	%p41, %r34, 256;
	ld.shared.u64 	%rd198, [_ZZN3cub18CUB_300001_SM_10006detail6reduce28DeviceReduceSingleTileKernelINS2_10policy_hubIlyN4cuda3std3__44plusIlEEE10Policy1000EPlSC_iS9_llNS7_10__identityEEEvT0_T1_T2_T3_T4_T6_E12temp_storage+80];
	selp.b64 	%rd199, %rd198, 0, %p41;
	add.s64 	%rd200, %rd197, %rd199;
	setp.gt.s32 	%p42, %r34, 288;
	ld.shared.u64 	%rd201, [_ZZN3cub18CUB_300001_SM_10006detail6reduce28DeviceReduceSingleTileKernelINS2_10policy_hubIlyN4cuda3std3__44plusIlEEE10Policy1000EPlSC_iS9_llNS7_10__identityEEEvT0_T1_T2_T3_T4_T6_E12temp_storage+88];
	selp.b64 	%rd202, %rd201, 0, %p42;
	add.s64 	%rd203, %rd200, %rd202;
	setp.gt.s32 	%p43, %r34, 320;
	ld.shared.u64 	%rd204, [_ZZN3cub18CUB_300001_SM_10006detail6reduce28DeviceReduceSingleTileKernelINS2_10policy_hubIlyN4cuda3std3__44plusIlEEE10Policy1000EPlSC_iS9_llNS7_10__identityEEEvT0_T1_T2_T3_T4_T6_E12temp_storage+96];
	selp.b64 	%rd205, %rd204, 0, %p43;
	add.s64 	%rd206, %rd203, %rd205;
	setp.gt.s32 	%p44, %r34, 352;
	ld.shared.u64 	%rd207, [_ZZN3cub18CUB_300001_SM_10006detail6reduce28DeviceReduceSingleTileKernelINS2_10policy_hubIlyN4cuda3std3__44plusIlEEE10Policy1000EPlSC_iS9_llNS7_10__identityEEEvT0_T1_T2_T3_T4_T6_E12temp_storage+104];
	selp.b64 	%rd208, %rd207, 0, %p44;
	add.s64 	%rd209, %rd206, %rd208;
	setp.gt.s32 	%p45, %r34, 384;
	ld.shared.u64 	%rd210, [_ZZN3cub18CUB_300001_SM_10006detail6reduce28DeviceReduceSingleTileKernelINS2_10policy_hubIlyN4cuda3std3__44plusIlEEE10Policy1000EPlSC_iS9_llNS7_10__identityEEEvT0_T1_T2_T3_T4_T6_E12temp_storage+112];
	selp.b64 	%rd211, %rd210, 0, %p45;
	add.s64 	%rd212, %rd209, %rd211;
	setp.gt.s32 	%p46, %r34, 416;
	ld.shared.u64 	%rd213, [_ZZN3cub18CUB_300001_SM_10006detail6reduce28DeviceReduceSingleTileKernelINS2_10policy_hubIlyN4cuda3std3__44plusIlEEE10Policy1000EPlSC_iS9_llNS7_10__identityEEEvT0_T1_T2_T3_T4_T6_E12temp_storage+120];
	selp.b64 	%rd214, %rd213, 0, %p46;
	add.s64 	%rd215, %rd212, %rd214;
	setp.gt.s32 	%p47, %r34, 448;
	ld.shared.u64 	%rd216, [_ZZN3cub18CUB_300001_SM_10006detail6reduce28DeviceReduceSingleTileKernelINS2_10policy_hubIlyN4cuda3std3__44plusIlEEE10Policy1000EPlSC_iS9_llNS7_10__identityEEEvT0_T1_T2_T3_T4_T6_E12temp_storage+128];
	selp.b64 	%rd217, %rd216, 0, %p47;
	add.s64 	%rd218, %rd215, %rd217;
	setp.gt.s32 	%p48, %r34, 480;
	ld.shared.u64 	%rd219, [_ZZN3cub18CUB_300001_SM_10006detail6reduce28DeviceReduceSingleTileKernelINS2_10policy_hubIlyN4cuda3std3__44plusIlEEE10Policy1000EPlSC_iS9_llNS7_10__identityEEEvT0_T1_T2_T3_T4_T6_E12temp_storage+136];
	selp.b64 	%rd220, %rd219, 0, %p48;
	add.s64 	%rd280, %rd218, %rd220;
	bra.uni 	$L__BB7_37;
$L__BB7_21:
	mov.u32 	%r13, %tid.x;
	mul.wide.u32 	%rd52, %r13, 8;
	add.s64 	%rd39, %rd35, %rd52;
	// begin inline asm
	ld.global.nc.u64 %rd38, [%rd39];
	// end inline asm
	add.s64 	%rd41, %rd39, 4096;
	// begin inline asm
	ld.global.nc.u64 %rd40, [%rd41];
	// end inline asm
	add.s64 	%rd43, %rd39, 8192;
	// begin inline asm
	ld.global.nc.u64 %rd42, [%rd43];
	// end inline asm
	add.s64 	%rd45, %rd39, 12288;
	// begin inline asm
	ld.global.nc.u64 %rd44, [%rd45];
	// end inline asm
	add.s64 	%rd47, %rd39, 16384;
	// begin inline asm
	ld.global.nc.u64 %rd46, [%rd47];
	// end inline asm
	add.s64 	%rd49, %rd39, 20480;
	// begin inline asm
	ld.global.nc.u64 %rd48, [%rd49];
	// end inline asm
	add.s64 	%rd51, %rd39, 24576;
	// begin inline asm
	ld.global.nc.u64 %rd50, [%rd51];
	// end inline asm
	add.s64 	%rd53, %rd40, %rd38;
	add.s64 	%rd54, %rd42, %rd53;
	add.s64 	%rd55, %rd44, %rd54;
	add.s64 	%rd56, %rd46, %rd55;
	add.s64 	%rd57, %rd48, %rd56;
	add.s64 	%rd279, %rd50, %rd57;
	setp.lt.u32 	%p3, %r34, 7168;
	mov.b32 	%r231, 3584;
	@%p3 bra 	$L__BB7_25;
	add.s32 	%r14, %r34, -3584;
	mov.b32 	%r231, 3584;
$L__BB7_23:
	add.s32 	%r37, %r231, %r13;
	mul.wide.u32 	%rd72, %r37, 8;
	add.s64 	%rd59, %rd35, %rd72;
	// begin inline asm
	ld.global.nc.u64 %rd58, [%rd59];
	// end inline asm
	add.s64 	%rd61, %rd59, 4096;
	// begin inline asm
	ld.global.nc.u64 %rd60, [%rd61];
	// end inline asm
	add.s64 	%rd63, %rd59, 8192;
	// begin inline asm
	ld.global.nc.u64 %rd62, [%rd63];
	// end inline asm
	add.s64 	%rd65, %rd59, 12288;
	// begin inline asm
	ld.global.nc.u64 %rd64, [%rd65];
	// end inline asm
	add.s64 	%rd67, %rd59, 16384;
	// begin inline asm
	ld.global.nc.u64 %rd66, [%rd67];
	// end inline asm
	add.s64 	%rd69, %rd59, 20480;
	// begin inline asm
	ld.global.nc.u64 %rd68, [%rd69];
	// end inline asm
	add.s64 	%rd71, %rd59, 24576;
	// begin inline asm
	ld.global.nc.u64 %rd70, [%rd71];
	// end inline asm
	add.s64 	%rd73, %rd58, %rd279;
	add.s64 	%rd74, %rd60, %rd73;
	add.s64 	%rd75, %rd62, %rd74;
	add.s64 	%rd76, %rd64, %rd75;
	add.s64 	%rd77, %rd66, %rd76;
	add.s64 	%rd78, %rd68, %rd77;
	add.s64 	%rd279, %rd70, %rd78;
	sub.s32 	%r38, %r34, %r231;
	setp.lt.s32 	%p4, %r38, 3584;
	@%p4 bra 	$L__BB7_33;
	add.s32 	%r231, %r231, 3584;
	setp.le.s32 	%p5, %r231, %r14;
	@%p5 bra 	$L__BB7_23;
$L__BB7_25:
	setp.le.s32 	%p6, %r34, %r231;
	@%p6 bra 	$L__BB7_33;
	sub.s32 	%r18, %r34, %r231;
	setp.ge.s32 	%p7, %r13, %r18;
	@%p7 bra 	$L__BB7_33;
	not.b32 	%r39, %r13;
	add.s32 	%r40, %r34, %r39;
	sub.s32 	%r19, %r40, %r231;
	and.b32  	%r41, %r19, 1536;
	setp.eq.s32 	%p8, %r41, 1536;
	mov.u32 	%r235, %r13;
	@%p8 bra 	$L__BB7_30;
	add.s32 	%r233, %r13, %r231;
	shr.u32 	%r42, %r19, 9;
	add.s32 	%r43, %r42, 1;
	and.b32  	%r44, %r43, 3;
	neg.s32 	%r232, %r44;
	mov.u32 	%r235, %r13;
$L__BB7_29:
	.pragma "nounroll";
	mul.wide.u32 	%rd82, %r233, 8;
	add.s64 	%rd81, %rd35, %rd82;
	// begin inline asm
	ld.global.nc.u64 %rd80, [%rd81];
	// end inline asm
	add.s64 	%rd279, %rd80, %rd279;
	add.s32 	%r235, %r235, 512;
	add.s32 	%r233, %r233, 512;
	add.s32 	%r232, %r232, 1;
	setp.ne.s32 	%p9, %r232, 0;
	@%p9 bra 	$L__BB7_29;
$L__BB7_30:
	setp.lt.u32 	%p10, %r19, 1536;
	@%p10 bra 	$L__BB7_33;
	cvt.u64.u32 	%rd83, %r235;
	cvt.u64.u32 	%rd84, %r231;
	add.s64 	%rd85, %rd83, %rd84;
	shl.b64 	%rd86, %rd85, 3;
	add.s64 	%rd87, %rd86, %rd35;
	add.s64 	%rd277, %rd87, 8192;
	add.s32 	%r236, %r235, %r231;
$L__BB7_32:
	mul.wide.u32 	%rd96, %r236, 8;
	add.s64 	%rd89, %rd35, %rd96;
	// begin inline asm
	ld.global.nc.u64 %rd88, [%rd89];
	// end inline asm
	add.s64 	%rd97, %rd88, %rd279;
	add.s64 	%rd91, %rd277, -4096;
	// begin inline asm
	ld.global.nc.u64 %rd90, [%rd91];
	// end inline asm
	add.s64 	%rd98, %rd90, %rd97;
	// begin inline asm
	ld.global.nc.u64 %rd92, [%rd277];
	// end inline asm
	add.s64 	%rd99, %rd92, %rd98;
	add.s64 	%rd95, %rd277, 4096;
	// begin inline asm
	ld.global.nc.u64 %rd94, [%rd95];
	// end inline asm
	add.s64 	%rd279, %rd94, %rd99;
	add.s32 	%r235, %r235, 2048;
	add.s64 	%rd277, %rd277, 16384;
	add.s32 	%r236, %r236, 2048;
	setp.lt.s32 	%p11, %r235, %r18;
	@%p11 bra 	$L__BB7_32;
$L__BB7_33:
	// begin inline asm
	mov.u32 %r45, %laneid;
	// end inline asm
	mov.b64 	{%r47, %r52}, %rd279;
	mov.b32 	%r53, 1;
	mov.b32 	%r94, 31;
	mov.b32 	%r95, -1;
	// begin inline asm
	shfl.sync.down.b32 %r46, %r47, %r53, %r94, %r95;
	// end inline asm
	// begin inline asm
	shfl.sync.down.b32 %r51, %r52, %r53, %r94, %r95;
	// end inline asm
	mov.b64 	%rd100, {%r46, %r51};
	setp.gt.s32 	%p12, %r45, 30;
	selp.b64 	%rd101, 0, %rd100, %p12;
	add.s64 	%rd102, %rd101, %rd279;
	mov.b64 	{%r57, %r62}, %rd102;
	mov.b32 	%r63, 2;
	// begin inline asm
	shfl.sync.down.b32 %r56, %r57, %r63, %r94, %r95;
	// end inline asm
	// begin inline asm
	shfl.sync.down.b32 %r61, %r62, %r63, %r94, %r95;
	// end inline asm
	mov.b64 	%rd103, {%r56, %r61};
	setp.gt.s32 	%p13, %r45, 29;
	selp.b64 	%rd104, 0, %rd103, %p13;
	add.s64 	%rd105, %rd104, %rd102;
	mov.b64 	{%r67, %r72}, %rd105;
	mov.b32 	%r73, 4;
	// begin inline asm
	shfl.sync.down.b32 %r66, %r67, %r73, %r94, %r95;
	// end inline asm
	// begin inline asm
	shfl.sync.down.b32 %r71, %r72, %r73, %r94, %r95;
	// end inline asm
	mov.b64 	%rd106, {%r66, %r71};
	setp.gt.s32 	%p14, %r45, 27;
	selp.b64 	%rd107, 0, %rd106, %p14;
	add.s64 	%rd108, %rd107, %rd105;
	mov.b64 	{%r77, %r82}, %rd108;
	mov.b32 	%r83, 8;
	// begin inline asm
	shfl.sync.down.b32 %r76, %r77, %r83, %r94, %r95;
	// end inline asm
	// begin inline asm
	shfl.sync.down.b32 %r81, %r82, %r83, %r94, %r95;
	// end inline asm
	mov.b64 	%rd109, {%r76, %r81};
	setp.gt.s32 	%p15, %r45, 23;
	selp.b64 	%rd110, 0, %rd109, %p15;
	add.s64 	%rd111, %rd110, %rd108;
	mov.b64 	{%r87, %r92}, %rd111;
	mov.b32 	%r93, 16;
	// begin inline asm
	shfl.sync.down.b32 %r86, %r87, %r93, %r94, %r95;
	// end inline asm
	// begin inline asm
	shfl.sync.down.b32 %r91, %r92, %r93, %r94, %r95;
	// end inline asm
	mov.b64 	%rd112, {%r86, %r91};
	setp.gt.s32 	%p16, %r45, 15;
	selp.b64 	%rd113, 0, %rd112, %p16;
	add.s64 	%rd280, %rd113, %rd111;
	setp.ne.s32 	%p17, %r45, 0;
	@%p17 bra 	$L__BB7_35;
	shr.u32 	%r96, %r13, 2;
	and.b32  	%r97, %r96, 248;
	mov.u32 	%r98, _ZZN3cub18CUB_300001_SM_10006detail6reduce28DeviceReduceSingleTileKernelINS2_10policy_hubIlyN4cuda3std3__44plusIlEEE10Policy1000EPlSC_iS9_llNS7_10__identityEEEvT0_T1_T2_T3_T4_T6_E12temp_storage;
	add.s32 	%r99, %r98, %r97;
	st.shared.u64 	[%r99+16], %rd280;
$L__BB7_35:
	bar.sync 	0;
	setp.ne.s32 	%p18, %r13, 0;
	@%p18 bra 	$L__BB7_37;
	ld.shared.u64 	%rd114, [_ZZN3cub18CUB_300001_SM_10006detail6reduce28DeviceReduceSingleTileKernelINS2_10policy_hubIlyN4cuda3std3__44plusIlEEE10Policy1000EPlSC_iS9_llNS7_10__identityEEEvT0_T1_T2_T3_T4_T6_E12temp_storage+24];
	add.s64 	%rd115, %rd114, %rd280;
	ld.shared.u64 	%rd116, [_ZZN3cub18CUB_300001_SM_10006detail6reduce28DeviceReduceSingleTileKernelINS2_10policy_hubIlyN4cuda3std3__44plusIlEEE10Policy1000EPlSC_iS9_llNS7_10__identityEEEvT0_T1_T2_T3_T4_T6_E12temp_storage+32];
	add.s64 	%rd117, %rd115, %rd116;
	ld.shared.u64 	%rd118, [_ZZN3cub18CUB_300001_SM_10006detail6reduce28DeviceReduceSingleTileKernelINS2_10policy_hubIlyN4cuda3std3__44plusIlEEE10Policy1000EPlSC_iS9_llNS7_10__identityEEEvT0_T1_T2_T3_T4_T6_E12temp_storage+40];
	add.s64 	%rd119, %rd117, %rd118;
	ld.shared.u64 	%rd120, [_ZZN3cub18CUB_300001_SM_10006detail6reduce28DeviceReduceSingleTileKernelINS2_10policy_hubIlyN4cuda3std3__44plusIlEEE10Policy1000EPlSC_iS9_llNS7_10__identityEEEvT0_T1_T2_T3_T4_T6_E12temp_storage+48];
	add.s64 	%rd121, %rd119, %rd120;
	ld.shared.u64 	%rd122, [_ZZN3cub18CUB_300001_SM_10006detail6reduce28DeviceReduceSingleTileKernelINS2_10policy_hubIlyN4cuda3std3__44plusIlEEE10Policy1000EPlSC_iS9_llNS7_10__identityEEEvT0_T1_T2_T3_T4_T6_E12temp_storage+56];
	add.s64 	%rd123, %rd121, %rd122;
	ld.shared.u64 	%rd124, [_ZZN3cub18CUB_300001_SM_10006detail6reduce28DeviceReduceSingleTileKernelINS2_10policy_hubIlyN4cuda3std3__44plusIlEEE10Policy1000EPlSC_iS9_llNS7_10__identityEEEvT0_T1_T2_T3_T4_T6_E12temp_storage+64];
	add.s64 	%rd125, %rd123, %rd124;
	ld.shared.u64 	%rd126, [_ZZN3cub18CUB_300001_SM_10006detail6reduce28DeviceReduceSingleTileKernelINS2_10policy_hubIlyN4cuda3std3__44plusIlEEE10Policy1000EPlSC_iS9_llNS7_10__identityEEEvT0_T1_T2_T3_T4_T6_E12temp_storage+72];
	add.s64 	%rd127, %rd125, %rd126;
	ld.shared.u64 	%rd128, [_ZZN3cub18CUB_300001_SM_10006detail6reduce28DeviceReduceSingleTileKernelINS2_10policy_hubIlyN4cuda3std3__44plusIlEEE10Policy1000EPlSC_iS9_llNS7_10__identityEEEvT0_T1_T2_T3_T4_T6_E12temp_storage+80];
	add.s64 	%rd129, %rd127, %rd128;
	ld.shared.u64 	%rd130, [_ZZN3cub18CUB_300001_SM_10006detail6reduce28DeviceReduceSingleTileKernelINS2_10policy_hubIlyN4cuda3std3__44plusIlEEE10Policy1000EPlSC_iS9_llNS7_10__identityEEEvT0_T1_T2_T3_T4_T6_E12temp_storage+88];
	add.s64 	%rd131, %rd129, %rd130;
	ld.shared.u64 	%rd132, [_ZZN3cub18CUB_300001_SM_10006detail6reduce28DeviceReduceSingleTileKernelINS2_10policy_hubIlyN4cuda3std3__44plusIlEEE10Policy1000EPlSC_iS9_llNS7_10__identityEEEvT0_T1_T2_T3_T4_T6_E12temp_storage+96];
	add.s64 	%rd133, %rd131, %rd132;
	ld.shared.u64 	%rd134, [_ZZN3cub18CUB_300001_SM_10006detail6reduce28DeviceReduceSingleTileKernelINS2_10policy_hubIlyN4cuda3std3__44plusIlEEE10Policy1000EPlSC_iS9_llNS7_10__identityEEEvT0_T1_T2_T3_T4_T6_E12temp_storage+104];
	add.s64 	%rd135, %rd133, %rd134;
	ld.shared.u64 	%rd136, [_ZZN3cub18CUB_300001_SM_10006detail6reduce28DeviceReduceSingleTileKernelINS2_10policy_hubIlyN4cuda3std3__44plusIlEEE10Policy1000EPlSC_iS9_llNS7_10__identityEEEvT0_T1_T2_T3_T4_T6_E12temp_storage+112];
	add.s64 	%rd137, %rd135, %rd136;
	ld.shared.u64 	%rd138, [_ZZN3cub18CUB_300001_SM_10006detail6reduce28DeviceReduceSingleTileKernelINS2_10policy_hubIlyN4cuda3std3__44plusIlEEE10Policy1000EPlSC_iS9_llNS7_10__identityEEEvT0_T1_T2_T3_T4_T6_E12temp_storage+120];
	add.s64 	%rd139, %rd137, %rd138;
	ld.shared.u64 	%rd140, [_ZZN3cub18CUB_300001_SM_10006detail6reduce28DeviceReduceSingleTileKernelINS2_10policy_hubIlyN4cuda3std3__44plusIlEEE10Policy1000EPlSC_iS9_llNS7_10__identityEEEvT0_T1_T2_T3_T4_T6_E12temp_storage+128];
	add.s64 	%rd141, %rd139, %rd140;
	ld.shared.u64 	%rd142, [_ZZN3cub18CUB_300001_SM_10006detail6reduce28DeviceReduceSingleTileKernelINS2_10policy_hubIlyN4cuda3std3__44plusIlEEE10Policy1000EPlSC_iS9_llNS7_10__identityEEEvT0_T1_T2_T3_T4_T6_E12temp_storage+136];
	add.s64 	%rd280, %rd141, %rd142;
$L__BB7_37:
	mov.u32 	%r223, %tid.x;
	setp.ne.s32 	%p56, %r223, 0;
	@%p56 bra 	$L__BB7_39;
	add.s64 	%rd264, %rd280, %rd36;
	st.global.u64 	[%rd1], %rd264;
$L__BB7_39:
	ret;

}


// ===== COMPILED SASS (sm_100) =====

	.target	sm_100

	.elftype	@"ET_EXEC"


//--------------------- .note.nv.tkinfo           --------------------------
	.section	.note.nv.tkinfo,"",@"SHT_NOTE"
	.sectionflags	@"SHF_NOTE_NV_TKINFO"
	.tkinfo
        /*0018*/ 	.word	0x00000002
        /*0030*/ 	.string	""
        /*0030*/ 	.string	"ptxas"
        /*0030*/ 	.string	"Cuda compilation tools, release 13.0, V13.0.88"
        /*0030*/ 	.string	"Build cuda_13.0.r13.0/compiler.36424714_0"
        /*0030*/ 	.string	"-arch sm_100 -m 64 "



//--------------------- .note.nv.cuinfo           --------------------------
	.section	.note.nv.cuinfo,"",@"SHT_NOTE"
	.sectionflags	@"SHF_NOTE_NV_CUINFO"
        /*0018*/ 	.short	0x0002
        /*001a*/ 	.short	0x0064
        /*001c*/ 	.short	0x0082
	.zero		2


//--------------------- .nv.info                  --------------------------
	.section	.nv.info,"",@"SHT_CUDA_INFO"
	.align	4


	//----- nvinfo : EIATTR_REGCOUNT
	.align		4
        /*0000*/ 	.byte	0x04, 0x2f
        /*0002*/ 	.short	(.L_47 - .L_46)
	.align		4
.L_46:
        /*0004*/ 	.word	index@(_Z16color_jpl_kerneliiPiS_S_S_)
        /*0008*/ 	.word	0x00000022


	//----- nvinfo : EIATTR_FRAME_SIZE
	.align		4
.L_47:
        /*000c*/ 	.byte	0x04, 0x11
        /*000e*/ 	.short	(.L_49 - .L_48)
	.align		4
.L_48:
        /*0010*/ 	.word	index@(_Z16color_jpl_kerneliiPiS_S_S_)
        /*0014*/ 	.word	0x00000010


	//----- nvinfo : EIATTR_REGCOUNT
	.align		4
.L_49:
        /*0018*/ 	.byte	0x04, 0x2f
        /*001a*/ 	.short	(.L_51 - .L_50)
	.align		4
.L_50:
        /*001c*/ 	.word	index@(_ZN3cub18CUB_300001_SM_10006detail11EmptyKernelIvEEvv)
        /*0020*/ 	.word	0x00000004


	//----- nvinfo : EIATTR_FRAME_SIZE
	.align		4
.L_51:
        /*0024*/ 	.byte	0x04, 0x11
        /*0026*/ 	.short	(.L_53 - .L_52)
	.align		4
.L_52:
        /*0028*/ 	.word	index@(_ZN3cub18CUB_300001_SM_10006detail11EmptyKernelIvEEvv)
        /*002c*/ 	.word	0x00000000


	//----- nvinfo : EIATTR_REGCOUNT
	.align		4
.L_53:
        /*0030*/ 	.byte	0x04, 0x2f
        /*0032*/ 	.short	(.L_55 - .L_54)
	.align		4
.L_54:
        /*0034*/ 	.word	index@(_ZN3cub18CUB_300001_SM_10006detail6reduce28DeviceReduceSingleTileKernelINS2_10policy_hubIljN4cuda3std3__44plusIlEEE10Policy1000EN6thrust24THRUST_300001_SM_1000_NS18transform_iteratorINSD_6detail14equal_to_valueIiEENSF_15normal_iteratorINSD_10device_ptrIiEEEEllEEPljS9_llNS7_10__identityEEEvT0_T1_T2_T3_T4_T6_)
        /*0038*/ 	.word	0x00000028


	//----- nvinfo : EIATTR_FRAME_SIZE
	.align		4
.L_55:
        /*003c*/ 	.byte	0x04, 0x11
        /*003e*/ 	.short	(.L_57 - .L_56)
	.align		4
.L_56:
        /*0040*/ 	.word	index@(_ZN3cub18CUB_300001_SM_10006detail6reduce28DeviceReduceSingleTileKernelINS2_10policy_hubIljN4cuda3std3__44plusIlEEE10Policy1000EN6thrust24THRUST_300001_SM_1000_NS18transform_iteratorINSD_6detail14equal_to_valueIiEENSF_15normal_iteratorINSD_10device_ptrIiEEEEllEEPljS9_llNS7_10__identityEEEvT0_T1_T2_T3_T4_T6_)
        /*0044*/ 	.word	0x00000000


	//----- nvinfo : EIATTR_REGCOUNT
	.align		4
.L_57:
        /*0048*/ 	.byte	0x04, 0x2f
        /*004a*/ 	.short	(.L_59 - .L_58)
	.align		4
.L_58:
        /*004c*/ 	.word	index@(_ZN3cub18CUB_300001_SM_10006detail6reduce18DeviceReduceKernelINS2_10policy_hubIljN4cuda3std3__44plusIlEEE10Policy1000EN6thrust24THRUST_300001_SM_1000_NS18transform_iteratorINSD_6detail14equal_to_valueIiEENSF_15normal_iteratorINSD_10device_ptrIiEEEEllEEjS9_lNS7_10__identityEEEvT0_PT3_T1_NS0_13GridEvenShareISR_EET2_T4_)
        /*0050*/ 	.word	0x00000020


	//----- nvinfo : EIATTR_FRAME_SIZE
	.align		4
.L_59:
        /*0054*/ 	.byte	0x04, 0x11
        /*0056*/ 	.short	(.L_61 - .L_60)
	.align		4
.L_60:
        /*0058*/ 	.word	index@(_ZN3cub18CUB_300001_SM_10006detail6reduce18DeviceReduceKernelINS2_10policy_hubIljN4cuda3std3__44plusIlEEE10Policy1000EN6thrust24THRUST_300001_SM_1000_NS18transform_iteratorINSD_6detail14equal_to_valueIiEENSF_15normal_iteratorINSD_10device_ptrIiEEEEllEEjS9_lNS7_10__identityEEEvT0_PT3_T1_NS0_13GridEvenShareISR_EET2_T4_)
        /*005c*/ 	.word	0x00000000


	//----- nvinfo : EIATTR_REGCOUNT
	.align		4
.L_61:
        /*0060*/ 	.byte	0x04, 0x2f
        /*0062*/ 	.short	(.L_63 - .L_62)
	.align		4
.L_62:
        /*0064*/ 	.word	index@(_ZN3cub18CUB_300001_SM_10006detail6reduce28DeviceReduceSingleTileKernelINS2_10policy_hubIljN4cuda3std3__44plusIlEEE10Policy1000EPlSC_iS9_llNS7_10__identityEEEvT0_T1_T2_T3_T4_T6_)
        /*0068*/ 	.word	0x00000030


	//----- nvinfo : EIATTR_FRAME_SIZE
	.align		4
.L_63:
        /*006c*/ 	.byte	0x04, 0x11
        /*006e*/ 	.short	(.L_65 - .L_64)
	.align		4
.L_64:
        /*0070*/ 	.word	index@(_ZN3cub18CUB_300001_SM_10006detail6reduce28DeviceReduceSingleTileKernelINS2_10policy_hubIljN4cuda3std3__44plusIlEEE10Policy1000EPlSC_iS9_llNS7_10__identityEEEvT0_T1_T2_T3_T4_T6_)
        /*0074*/ 	.word	0x00000000


	//----- nvinfo : EIATTR_REGCOUNT
	.align		4
.L_65:
        /*0078*/ 	.byte	0x04, 0x2f
        /*007a*/ 	.short	(.L_67 - .L_66)
	.align		4
.L_66:
        /*007c*/ 	.word	index@(_ZN3cub18CUB_300001_SM_10006detail6reduce28DeviceReduceSingleTileKernelINS2_10policy_hubIlyN4cuda3std3__44plusIlEEE10Policy1000EN6thrust24THRUST_300001_SM_1000_NS18transform_iteratorINSD_6detail14equal_to_valueIiEENSF_15normal_iteratorINSD_10device_ptrIiEEEEllEEPlyS9_llNS7_10__identityEEEvT0_T1_T2_T3_T4_T6_)
        /*0080*/ 	.word	0x00000026


	//----- nvinfo : EIATTR_FRAME_SIZE
	.align		4
.L_67:
        /*0084*/ 	.byte	0x04, 0x11
        /*0086*/ 	.short	(.L_69 - .L_68)
	.align		4
.L_68:
        /*0088*/ 	.word	index@(_ZN3cub18CUB_300001_SM_10006detail6reduce28DeviceReduceSingleTileKernelINS2_10policy_hubIlyN4cuda3std3__44plusIlEEE10Policy1000EN6thrust24THRUST_300001_SM_1000_NS18transform_iteratorINSD_6detail14equal_to_valueIiEENSF_15normal_iteratorINSD_10device_ptrIiEEEEllEEPlyS9_llNS7_10__identityEEEvT0_T1_T2_T3_T4_T6_)
        /*008c*/ 	.word	0x00000000


	//----- nvinfo : EIATTR_REGCOUNT
	.align		4
.L_69:
        /*0090*/ 	.byte	0x04, 0x2f
        /*0092*/ 	.short	(.L_71 - .L_70)
	.align		4
.L_70:
        /*0094*/ 	.word	index@(_ZN3cub18CUB_300001_SM_10006detail6reduce18DeviceReduceKernelINS2_10policy_hubIlyN4cuda3std3__44plusIlEEE10Policy1000EN6thrust24THRUST_300001_SM_1000_NS18transform_iteratorINSD_6detail14equal_to_valueIiEENSF_15normal_iteratorINSD_10device_ptrIiEEEEllEEyS9_lNS7_10__identityEEEvT0_PT3_T1_NS0_13GridEvenShareISR_EET2_T4_)
        /*0098*/ 	.word	0x0000001e


	//----- nvinfo : EIATTR_FRAME_SIZE
	.align		4
.L_71:
        /*009c*/ 	.byte	0x04, 0x11
        /*009e*/ 	.short	(.L_73 - .L_72)
	.align		4
.L_72:
        /*00a0*/ 	.word	index@(_ZN3cub18CUB_300001_SM_10006detail6reduce18DeviceReduceKernelINS2_10policy_hubIlyN4cuda3std3__44plusIlEEE10Policy1000EN6thrust24THRUST_300001_SM_1000_NS18transform_iteratorINSD_6detail14equal_to_valueIiEENSF_15normal_iteratorINSD_10device_ptrIiEEEEllEEyS9_lNS7_10__identityEEEvT0_PT3_T1_NS0_13GridEvenShareISR_EET2_T4_)
        /*00a4*/ 	.word	0x00000000


	//----- nvinfo : EIATTR_REGCOUNT
	.align		4
.L_73:
        /*00a8*/ 	.byte	0x04, 0x2f
        /*00aa*/ 	.short	(.L_75 - .L_74)
	.align		4
.L_74:
        /*00ac*/ 	.word	index@(_ZN3cub18CUB_300001_SM_10006detail6reduce28DeviceReduceSingleTileKernelINS2_10policy_hubIlyN4cuda3std3__44plusIlEEE10Policy1000EPlSC_iS9_llNS7_10__identityEEEvT0_T1_T2_T3_T4_T6_)
        /*00b0*/ 	.word	0x00000030


	//----- nvinfo : EIATTR_FRAME_SIZE
	.align		4
.L_75:
        /*00b4*/ 	.byte	0x04, 0x11
        /*00b6*/ 	.short	(.L_77 - .L_76)
	.align		4
.L_76:
        /*00b8*/ 	.word	index@(_ZN3cub18CUB_300001_SM_10006detail6reduce28DeviceReduceSingleTileKernelINS2_10policy_hubIlyN4cuda3std3__44plusIlEEE10Policy1000EPlSC_iS9_llNS7_10__identityEEEvT0_T1_T2_T3_T4_T6_)
        /*00bc*/ 	.word	0x00000000


	//----- nvinfo : EIATTR_MIN_STACK_SIZE
	.align		4
.L_77:
        /*00c0*/ 	.byte	0x04, 0x12
        /*00c2*/ 	.short	(.L_79 - .L_78)
	.align		4
.L_78:
        /*00c4*/ 	.word	index@(_ZN3cub18CUB_300001_SM_10006detail6reduce28DeviceReduceSingleTileKernelINS2_10policy_hubIlyN4cuda3std3__44plusIlEEE10Policy1000EPlSC_iS9_llNS7_10__identityEEEvT0_T1_T2_T3_T4_T6_)
        /*00c8*/ 	.word	0x00000000


	//----- nvinfo : EIATTR_MIN_STACK_SIZE
	.align		4
.L_79:
        /*00cc*/ 	.byte	0x04, 0x12
        /*00ce*/ 	.short	(.L_81 - .L_80)
	.align		4
.L_80:
        /*00d0*/ 	.word	index@(_ZN3cub18CUB_300001_SM_10006detail6reduce18DeviceReduceKernelINS2_10policy_hubIlyN4cuda3std3__44plusIlEEE10Policy1000EN6thrust24THRUST_300001_SM_1000_NS18transform_iteratorINSD_6detail14equal_to_valueIiEENSF_15normal_iteratorINSD_10device_ptrIiEEEEllEEyS9_lNS7_10__identityEEEvT0_PT3_T1_NS0_13GridEvenShareISR_EET2_T4_)
        /*00d4*/ 	.word	0x00000000


	//----- nvinfo : EIATTR_MIN_STACK_SIZE
	.align		4
.L_81:
        /*00d8*/ 	.byte	0x04, 0x12
        /*00da*/ 	.short	(.L_83 - .L_82)
	.align		4
.L_82:
        /*00dc*/ 	.word	index@(_ZN3cub18CUB_300001_SM_10006detail6reduce28DeviceReduceSingleTileKernelINS2_10policy_hubIlyN4cuda3std3__44plusIlEEE10Policy1000EN6thrust24THRUST_300001_SM_1000_NS18transform_iteratorINSD_6detail14equal_to_valueIiEENSF_15normal_iteratorINSD_10device_ptrIiEEEEllEEPlyS9_llNS7_10__identityEEEvT0_T1_T2_T3_T4_T6_)
        /*00e0*/ 	.word	0x00000000


	//----- nvinfo : EIATTR_MIN_STACK_SIZE
	.align		4
.L_83:
        /*00e4*/ 	.byte	0x04, 0x12
        /*00e6*/ 	.short	(.L_85 - .L_84)
	.align		4
.L_84:
        /*00e8*/ 	.word	index@(_ZN3cub18CUB_300001_SM_10006detail6reduce28DeviceReduceSingleTileKernelINS2_10policy_hubIljN4cuda3std3__44plusIlEEE10Policy1000EPlSC_iS9_llNS7_10__identityEEEvT0_T1_T2_T3_T4_T6_)
        /*00ec*/ 	.word	0x00000000


	//----- nvinfo : EIATTR_MIN_STACK_SIZE
	.align		4
.L_85:
        /*00f0*/ 	.byte	0x04, 0x12
        /*00f2*/ 	.short	(.L_87 - .L_86)
	.align		4
.L_86:
        /*00f4*/ 	.word	index@(_ZN3cub18CUB_300001_SM_10006detail6reduce18DeviceReduceKernelINS2_10policy_hubIljN4cuda3std3__44plusIlEEE10Policy1000EN6thrust24THRUST_300001_SM_1000_NS18transform_iteratorINSD_6detail14equal_to_valueIiEENSF_15normal_iteratorINSD_10device_ptrIiEEEEllEEjS9_lNS7_10__identityEEEvT0_PT3_T1_NS0_13GridEvenShareISR_EET2_T4_)
        /*00f8*/ 	.word	0x00000000


	//----- nvinfo : EIATTR_MIN_STACK_SIZE
	.align		4
.L_87:
        /*00fc*/ 	.byte	0x04, 0x12
        /*00fe*/ 	.short	(.L_89 - .L_88)
	.align		4
.L_88:
        /*0100*/ 	.word	index@(_ZN3cub18CUB_300001_SM_10006detail6reduce28DeviceReduceSingleTileKernelINS2_10policy_hubIljN4cuda3std3__44plusIlEEE10Policy1000EN6thrust24THRUST_300001_SM_1000_NS18transform_iteratorINSD_6detail14equal_to_valueIiEENSF_15normal_iteratorINSD_10device_ptrIiEEEEllEEPljS9_llNS7_10__identityEEEvT0_T1_T2_T3_T4_T6_)
        /*0104*/ 	.word	0x00000000


	//----- nvinfo : EIATTR_MIN_STACK_SIZE
	.align		4
.L_89:
        /*0108*/ 	.byte	0x04, 0x12
        /*010a*/ 	.short	(.L_91 - .L_90)
	.align		4
.L_90:
        /*010c*/ 	.word	index@(_ZN3cub18CUB_300001_SM_10006detail11EmptyKernelIvEEvv)
        /*0110*/ 	.word	0x00000000


	//----- nvinfo : EIATTR_MIN_STACK_SIZE
	.align		4
.L_91:
        /*0114*/ 	.byte	0x04, 0x12
        /*0116*/ 	.short	(.L_93 - .L_92)
	.align		4
.L_92:
        /*0118*/ 	.word	index@(_Z16color_jpl_kerneliiPiS_S_S_)
        /*011c*/ 	.word	0x00000010
.L_93:


//--------------------- .nv.compat                --------------------------
	.section	.nv.compat,"",@"SHT_CUDA_COMPAT_INFO"
	.align	4
        /*0000*/ 	.byte	0x02, 0x09, 0x00, 0x00, 0x02, 0x02, 0x01, 0x00, 0x02, 0x05, 0x05, 0x00, 0x03, 0x07, 0x01, 0x01
        /*0010*/ 	.byte	0x02, 0x03, 0x00, 0x00, 0x02, 0x06, 0x01, 0x00, 0x04, 0x0b, 0x08, 0x00, 0x09, 0x00, 0x00, 0x00
        /*0020*/ 	.byte	0x00, 0x00, 0x00, 0x00


//--------------------- .nv.info._ZN3cub18CUB_300001_SM_10006detail6reduce28DeviceReduceSingleTileKernelINS2_10policy_hubIlyN4cuda3std3__44plusIlEEE10Policy1000EPlSC_iS9_llNS7_10__identityEEEvT0_T1_T2_T3_T4_T6_ --------------------------
	.section	.nv.info._ZN3cub18CUB_300001_SM_10006detail6reduce28DeviceReduceSingleTileKernelINS2_10policy_hubIlyN4cuda3std3__44plusIlEEE10Policy1000EPlSC_iS9_llNS7_10__identityEEEvT0_T1_T2_T3_T4_T6_,"",@"SHT_CUDA_INFO"
	.sectionflags	@""
	.align	4


	//----- nvinfo : EIATTR_CUDA_API_VERSION
	.align		4
        /*0000*/ 	.byte	0x04, 0x37
        /*0002*/ 	.short	(.L_95 - .L_94)
.L_94:
        /*0004*/ 	.word	0x00000082


	//----- nvinfo : EIATTR_KPARAM_INFO
	.align		4
.L_95:
        /*0008*/ 	.byte	0x04, 0x17
        /*000a*/ 	.short	(.L_97 - .L_96)
.L_96:
        /*000c*/ 	.word	0x00000000
        /*0010*/ 	.short	0x0005
        /*0012*/ 	.short	0x0020
        /*0014*/ 	.byte	0x00, 0xf0, 0x05, 0x00


	//----- nvinfo : EIATTR_KPARAM_INFO
	.align		4
.L_97:
        /*0018*/ 	.byte	0x04, 0x17
        /*001a*/ 	.short	(.L_99 - .L_98)
.L_98:
        /*001c*/ 	.word	0x00000000
        /*0020*/ 	.short	0x0004
        /*0022*/ 	.short	0x0018
        /*0024*/ 	.byte	0x00, 0xf0, 0x21, 0x00


	//----- nvinfo : EIATTR_KPARAM_INFO
	.align		4
.L_99:
        /*0028*/ 	.byte	0x04, 0x17
        /*002a*/ 	.short	(.L_101 - .L_100)
.L_100:
        /*002c*/ 	.word	0x00000000
        /*0030*/ 	.short	0x0003
        /*0032*/ 	.short	0x0014
        /*0034*/ 	.byte	0x00, 0xf0, 0x05, 0x00


	//----- nvinfo : EIATTR_KPARAM_INFO
	.align		4
.L_101:
        /*0038*/ 	.byte	0x04, 0x17
        /*003a*/ 	.short	(.L_103 - .L_102)
.L_102:
        /*003c*/ 	.word	0x00000000
        /*0040*/ 	.short	0x0002
        /*0042*/ 	.short	0x0010
        /*0044*/ 	.byte	0x00, 0xf0, 0x11, 0x00


	//----- nvinfo : EIATTR_KPARAM_INFO
	.align		4
.L_103:
        /*0048*/ 	.byte	0x04, 0x17
        /*004a*/ 	.short	(.L_105 - .L_104)
.L_104:
        /*004c*/ 	.word	0x00000000
        /*0050*/ 	.short	0x0001
        /*0052*/ 	.short	0x0008
        /*0054*/ 	.byte	0x00, 0xf5, 0x21, 0x00


	//----- nvinfo : EIATTR_KPARAM_INFO
	.align		4
.L_105:
        /*0058*/ 	.byte	0x04, 0x17
        /*005a*/ 	.short	(.L_107 - .L_106)
.L_106:
        /*005c*/ 	.word	0x00000000
        /*0060*/ 	.short	0x0000
        /*0062*/ 	.short	0x0000
        /*0064*/ 	.byte	0x00, 0xf5, 0x21, 0x00


	//----- nvinfo : EIATTR_SPARSE_MMA_MASK
	.align		4
.L_107:
        /*0068*/ 	.byte	0x03, 0x50
        /*006a*/ 	.short	0x0000


	//----- nvinfo : EIATTR_MAXREG_COUNT
	.align		4
        /*006c*/ 	.byte	0x03, 0x1b
        /*006e*/ 	.short	0x0080


	//----- nvinfo : EIATTR_NUM_BARRIERS
	.align		4
        /*0070*/ 	.byte	0x02, 0x4c
        /*0072*/ 	.byte	0x01
	.zero		1


	//----- nvinfo : EIATTR_MERCURY_ISA_VERSION
	.align		4
        /*0074*/ 	.byte	0x03, 0x5f
        /*0076*/ 	.short	0x0101


	//----- nvinfo : EIATTR_COOP_GROUP_MASK_REGIDS
	.align		4
        /*0078*/ 	.byte	0x04, 0x29
        /*007a*/ 	.short	(.L_109 - .L_108)


	//   ....[0]....
.L_108:
        /*007c*/ 	.word	0xffffffff


	//   ....[1]....
        /*0080*/ 	.word	0xffffffff


	//   ....[2]....
        /*0084*/ 	.word	0xffffffff


	//   ....[3]....
        /*0088*/ 	.word	0xffffffff


	//   ....[4]....
        /*008c*/ 	.word	0xffffffff


	//   ....[5]....
        /*0090*/ 	.word	0xffffffff


	//   ....[6]....
        /*0094*/ 	.word	0xffffffff


	//   ....[7]....
        /*0098*/ 	.word	0xffffffff


	//   ....[8]....
        /*009c*/ 	.word	0xffffffff


	//   ....[9]....
        /*00a0*/ 	.word	0xffffffff


	//   ....[10]....
        /*00a4*/ 	.word	0xffffffff


	//   ....[11]....
        /*00a8*/ 	.word	0xffffffff


	//   ....[12]....
        /*00ac*/ 	.word	0xffffffff


	//   ....[13]....
        /*00b0*/ 	.word	0xffffffff


	//   ....[14]....
        /*00b4*/ 	.word	0xffffffff


	//   ....[15]....
        /*00b8*/ 	.word	0xffffffff


	//   ....[16]....
        /*00bc*/ 	.word	0xffffffff


	//   ....[17]....
        /*00c0*/ 	.word	0xffffffff


	//   ....[18]....
        /*00c4*/ 	.word	0xffffffff


	//   ....[19]....
        /*00c8*/ 	.word	0xffffffff


	//   ....[20]....
        /*00cc*/ 	.word	0xffffffff


	//   ....[21]....
        /*00d0*/ 	.word	0xffffffff


	//   ....[22]....
        /*00d4*/ 	.word	0xffffffff


	//   ....[23]....
        /*00d8*/ 	.word	0xffffffff


	//   ....[24]....
        /*00dc*/ 	.word	0xffffffff


	//   ....[25]....
        /*00e0*/ 	.word	0xffffffff


	//   ....[26]....
        /*00e4*/ 	.word	0xffffffff


	//   ....[27]....
        /*00e8*/ 	.word	0xffffffff


	//   ....[28]....
        /*00ec*/ 	.word	0xffffffff


	//   ....[29]....
        /*00f0*/ 	.word	0xffffffff


	//----- nvinfo : EIATTR_COOP_GROUP_INSTR_OFFSETS
	.align		4
.L_109:
        /*00f4*/ 	.byte	0x04, 0x28
        /*00f6*/ 	.short	(.L_111 - .L_110)


	//   ....[0]....
.L_110:
        /*00f8*/ 	.word	0x00000970


	//   ....[1]....
        /*00fc*/ 	.word	0x00000980


	//   ....[2]....
        /*0100*/ 	.word	0x000009e0


	//   ....[3]....
        /*0104*/ 	.word	0x00000a00


	//   ....[4]....
        /*0108*/ 	.word	0x00000a50


	//   ....[5]....
        /*010c*/ 	.word	0x00000a70


	//   ....[6]....
        /*0110*/ 	.word	0x00000ab0


	//   ....[7]....
        /*0114*/ 	.word	0x00000af0


	//   ....[8]....
        /*0118*/ 	.word	0x00000b40


	//   ....[9]....
        /*011c*/ 	.word	0x00000b80


	//   ....[10]....
        /*0120*/ 	.word	0x00000e80


	//   ....[11]....
        /*0124*/ 	.word	0x00000e90


	//   ....[12]....
        /*0128*/ 	.word	0x00000f10


	//   ....[13]....
        /*012c*/ 	.word	0x00000f30


	//   ....[14]....
        /*0130*/ 	.word	0x00000f70


	//   ....[15]....
        /*0134*/ 	.word	0x00000fb0


	//   ....[16]....
        /*0138*/ 	.word	0x00001010


	//   ....[17]....
        /*013c*/ 	.word	0x00001040


	//   ....[18]....
        /*0140*/ 	.word	0x00001080


	//   ....[19]....
        /*0144*/ 	.word	0x000010c0


	//   ....[20]....
        /*0148*/ 	.word	0x000021b0


	//   ....[21]....
        /*014c*/ 	.word	0x000021c0


	//   ....[22]....
        /*0150*/ 	.word	0x00002240


	//   ....[23]....
        /*0154*/ 	.word	0x00002250


	//   ....[24]....
        /*0158*/ 	.word	0x000022b0


	//   ....[25]....
        /*015c*/ 	.word	0x000022d0


	//   ....[26]....
        /*0160*/ 	.word	0x00002310


	//   ....[27]....
        /*0164*/ 	.word	0x00002340


	//   ....[28]....
        /*0168*/ 	.word	0x00002380


	//   ....[29]....
        /*016c*/ 	.word	0x000023e0


	//----- nvinfo : EIATTR_VRC_CTA_INIT_COUNT
	.align		4
.L_111:
        /*0170*/ 	.byte	0x02, 0x4a
	.zero		1
	.zero		1


	//----- nvinfo : EIATTR_EXIT_INSTR_OFFSETS
	.align		4
        /*0174*/ 	.byte	0x04, 0x1c
        /*0176*/ 	.short	(.L_113 - .L_112)


	//   ....[0]....
.L_112:
        /*0178*/ 	.word	0x00000080


	//   ....[1]....
        /*017c*/ 	.word	0x000000c0


	//   ....[2]....
        /*0180*/ 	.word	0x00002650


	//   ....[3]....
        /*0184*/ 	.word	0x000026b0


	//----- nvinfo : EIATTR_MAX_THREADS
	.align		4
.L_113:
        /*0188*/ 	.byte	0x04, 0x05
        /*018a*/ 	.short	(.L_115 - .L_114)
.L_114:
        /*018c*/ 	.word	0x00000200
        /*0190*/ 	.word	0x00000001
        /*0194*/ 	.word	0x00000001


	//----- nvinfo : EIATTR_CRS_STACK_SIZE
	.align		4
.L_115:
        /*0198*/ 	.byte	0x04, 0x1e
        /*019a*/ 	.short	(.L_117 - .L_116)
.L_116:
        /*019c*/ 	.word	0x00000000


	//----- nvinfo : EIATTR_CBANK_PARAM_SIZE
	.align		4
.L_117:
        /*01a0*/ 	.byte	0x03, 0x19
        /*01a2*/ 	.short	0x0021


	//----- nvinfo : EIATTR_PARAM_CBANK
	.align		4
        /*01a4*/ 	.byte	0x04, 0x0a
        /*01a6*/ 	.short	(.L_119 - .L_118)
	.align		4
.L_118:
        /*01a8*/ 	.word	index@(.nv.constant0._ZN3cub18CUB_300001_SM_10006detail6reduce28DeviceReduceSingleTileKernelINS2_10policy_hubIlyN4cuda3std3__44plusIlEEE10Policy1000EPlSC_iS9_llNS7_10__identityEEEvT0_T1_T2_T3_T4_T6_)
        /*01ac*/ 	.short	0x0380
        /*01ae*/ 	.short	0x0021


	//----- nvinfo : EIATTR_SW_WAR
	.align		4
.L_119:
        /*01b0*/ 	.byte	0x04, 0x36
        /*01b2*/ 	.short	(.L_121 - .L_120)
.L_120:
        /*01b4*/ 	.word	0x00000008
.L_121:


//--------------------- .nv.info._ZN3cub18CUB_300001_SM_10006detail6reduce18DeviceReduceKernelINS2_10policy_hubIlyN4cuda3std3__44plusIlEEE10Policy1000EN6thrust24THRUST_300001_SM_1000_NS18transform_iteratorINSD_6detail14equal_to_valueIiEENSF_15normal_iteratorINSD_10device_ptrIiEEEEllEEyS9_lNS7_10__identityEEEvT0_PT3_T1_NS0_13GridEvenShareISR_EET2_T4_ --------------------------
	.section	.nv.info._ZN3cub18CUB_300001_SM_10006detail6reduce18DeviceReduceKernelINS2_10policy_hubIlyN4cuda3std3__44plusIlEEE10Policy1000EN6thrust24THRUST_300001_SM_1000_NS18transform_iteratorINSD_6detail14equal_to_valueIiEENSF_15normal_iteratorINSD_10device_ptrIiEEEEllEEyS9_lNS7_10__identityEEEvT0_PT3_T1_NS0_13GridEvenShareISR_EET2_T4_,"",@"SHT_CUDA_INFO"
	.sectionflags	@""
	.align	4


	//----- nvinfo : EIATTR_CUDA_API_VERSION
	.align		4
        /*0000*/ 	.byte	0x04, 0x37
        /*0002*/ 	.short	(.L_123 - .L_122)
.L_122:
        /*0004*/ 	.word	0x00000082


	//----- nvinfo : EIATTR_KPARAM_INFO
	.align		4
.L_123:
        /*0008*/ 	.byte	0x04, 0x17
        /*000a*/ 	.short	(.L_125 - .L_124)
.L_124:
        /*000c*/ 	.word	0x00000000
        /*0010*/ 	.short	0x0005
        /*0012*/ 	.short	0x0069
        /*0014*/ 	.byte	0x00, 0xf0, 0x05, 0x00


	//----- nvinfo : EIATTR_KPARAM_INFO
	.align		4
.L_125:
        /*0018*/ 	.byte	0x04, 0x17
        /*001a*/ 	.short	(.L_127 - .L_126)
.L_126:
        /*001c*/ 	.word	0x00000000
        /*0020*/ 	.short	0x0004
        /*0022*/ 	.short	0x0068
        /*0024*/ 	.byte	0x00, 0xf0, 0x05, 0x00


	//----- nvinfo : EIATTR_KPARAM_INFO
	.align		4
.L_127:
        /*0028*/ 	.byte	0x04, 0x17
        /*002a*/ 	.short	(.L_129 - .L_128)
.L_128:
        /*002c*/ 	.word	0x00000000
        /*0030*/ 	.short	0x0003
        /*0032*/ 	.short	0x0020
        /*0034*/ 	.byte	0x00, 0xf0, 0x21, 0x01


	//----- nvinfo : EIATTR_KPARAM_INFO
	.align		4
.L_129:
        /*0038*/ 	.byte	0x04, 0x17
        /*003a*/ 	.short	(.L_131 - .L_130)
.L_130:
        /*003c*/ 	.word	0x00000000
        /*0040*/ 	.short	0x0002
        /*0042*/ 	.short	0x0018
        /*0044*/ 	.byte	0x00, 0xf0, 0x21, 0x00


	//----- nvinfo : EIATTR_KPARAM_INFO
	.align		4
.L_131:
        /*0048*/ 	.byte	0x04, 0x17
        /*004a*/ 	.short	(.L_133 - .L_132)
.L_132:
        /*004c*/ 	.word	0x00000000
        /*0050*/ 	.short	0x0001
        /*0052*/ 	.short	0x0010
        /*0054*/ 	.byte	0x00, 0xf5, 0x21, 0x00


	//----- nvinfo : EIATTR_KPARAM_INFO
	.align		4
.L_133:
        /*0058*/ 	.byte	0x04, 0x17
        /*005a*/ 	.short	(.L_135 - .L_134)
.L_134:
        /*005c*/ 	.word	0x00000000
        /*0060*/ 	.short	0x0000
        /*0062*/ 	.short	0x0000
        /*0064*/ 	.byte	0x00, 0xf0, 0x41, 0x00


	//----- nvinfo : EIATTR_SPARSE_MMA_MASK
	.align		4
.L_135:
        /*0068*/ 	.byte	0x03, 0x50
        /*006a*/ 	.short	0x0000


	//----- nvinfo : EIATTR_MAXREG_COUNT
	.align		4
        /*006c*/ 	.byte	0x03, 0x1b
        /*006e*/ 	.short	0x0080


	//----- nvinfo : EIATTR_NUM_BARRIERS
	.align		4
        /*0070*/ 	.byte	0x02, 0x4c
        /*0072*/ 	.byte	0x01
	.zero		1


	//----- nvinfo : EIATTR_MERCURY_ISA_VERSION
	.align		4
        /*0074*/ 	.byte	0x03, 0x5f
        /*0076*/ 	.short	0x0101


	//----- nvinfo : EIATTR_COOP_GROUP_MASK_REGIDS
	.align		4
        /*0078*/ 	.byte	0x04, 0x29
        /*007a*/ 	.short	(.L_137 - .L_136)


	//   ....[0]....
.L_136:
        /*007c*/ 	.word	0xffffffff


	//   ....[1]....
        /*0080*/ 	.word	0xffffffff


	//   ....[2]....
        /*0084*/ 	.word	0xffffffff


	//   ....[3]....
        /*0088*/ 	.word	0xffffffff


	//   ....[4]....
        /*008c*/ 	.word	0xffffffff


	//   ....[5]....
        /*0090*/ 	.word	0xffffffff


	//   ....[6]....
        /*0094*/ 	.word	0xffffffff


	//   ....[7]....
        /*0098*/ 	.word	0xffffffff


	//   ....[8]....
        /*009c*/ 	.word	0xffffffff


	//   ....[9]....
        /*00a0*/ 	.word	0xffffffff


	//   ....[10]....
        /*00a4*/ 	.word	0xffffffff


	//   ....[11]....
        /*00a8*/ 	.word	0xffffffff


	//   ....[12]....
        /*00ac*/ 	.word	0xffffffff


	//   ....[13]....
        /*00b0*/ 	.word	0xffffffff


	//   ....[14]....
        /*00b4*/ 	.word	0xffffffff


	//   ....[15]....
        /*00b8*/ 	.word	0xffffffff


	//   ....[16]....
        /*00bc*/ 	.word	0xffffffff


	//   ....[17]....
        /*00c0*/ 	.word	0xffffffff


	//   ....[18]....
        /*00c4*/ 	.word	0xffffffff


	//   ....[19]....
        /*00c8*/ 	.word	0xffffffff


	//   ....[20]....
        /*00cc*/ 	.word	0xffffffff


	//   ....[21]....
        /*00d0*/ 	.word	0xffffffff


	//   ....[22]....
        /*00d4*/ 	.word	0xffffffff


	//   ....[23]....
        /*00d8*/ 	.word	0xffffffff


	//   ....[24]....
        /*00dc*/ 	.word	0xffffffff


	//   ....[25]....
        /*00e0*/ 	.word	0xffffffff


	//   ....[26]....
        /*00e4*/ 	.word	0xffffffff


	//   ....[27]....
        /*00e8*/ 	.word	0xffffffff


	//   ....[28]....
        /*00ec*/ 	.word	0xffffffff


	//   ....[29]....
        /*00f0*/ 	.word	0xffffffff


	//----- nvinfo : EIATTR_COOP_GROUP_INSTR_OFFSETS
	.align		4
.L_137:
        /*00f4*/ 	.byte	0x04, 0x28
        /*00f6*/ 	.short	(.L_139 - .L_138)


	//   ....[0]....
.L_138:
        /*00f8*/ 	.word	0x00000de0


	//   ....[1]....
        /*00fc*/ 	.word	0x00000df0


	//   ....[2]....
        /*0100*/ 	.word	0x00000e50


	//   ....[3]....
        /*0104*/ 	.word	0x00000e70


	//   ....[4]....
        /*0108*/ 	.word	0x00000ec0


	//   ....[5]....
        /*010c*/ 	.word	0x00000ee0


	//   ....[6]....
        /*0110*/ 	.word	0x00000f20


	//   ....[7]....
        /*0114*/ 	.word	0x00000f60


	//   ....[8]....
        /*0118*/ 	.word	0x00000fd0


	//   ....[9]....
        /*011c*/ 	.word	0x00001000


	//   ....[10]....
        /*0120*/ 	.word	0x00001300


	//   ....[11]....
        /*0124*/ 	.word	0x00001310


	//   ....[12]....
        /*0128*/ 	.word	0x00001390


	//   ....[13]....
        /*012c*/ 	.word	0x000013b0


	//   ....[14]....
        /*0130*/ 	.word	0x00001400


	//   ....[15]....
        /*0134*/ 	.word	0x00001460


	//   ....[16]....
        /*0138*/ 	.word	0x000014a0


	//   ....[17]....
        /*013c*/ 	.word	0x000014d0


	//   ....[18]....
        /*0140*/ 	.word	0x00001520


	//   ....[19]....
        /*0144*/ 	.word	0x00001580


	//   ....[20]....
        /*0148*/ 	.word	0x00002e00


	//   ....[21]....
        /*014c*/ 	.word	0x00002e10


	//   ....[22]....
        /*0150*/ 	.word	0x00002e90


	//   ....[23]....
        /*0154*/ 	.word	0x00002ea0


	//   ....[24]....
        /*0158*/ 	.word	0x00002f00


	//   ....[25]....
        /*015c*/ 	.word	0x00002f30


	//   ....[26]....
        /*0160*/ 	.word	0x00002f80


	//   ....[27]....
        /*0164*/ 	.word	0x00002fb0


	//   ....[28]....
        /*0168*/ 	.word	0x00003000


	//   ....[29]....
        /*016c*/ 	.word	0x00003050


	//----- nvinfo : EIATTR_VRC_CTA_INIT_COUNT
	.align		4
.L_139:
        /*0170*/ 	.byte	0x02, 0x4a
	.zero		1
	.zero		1


	//----- nvinfo : EIATTR_EXIT_INSTR_OFFSETS
	.align		4
        /*0174*/ 	.byte	0x04, 0x1c
        /*0176*/ 	.short	(.L_141 - .L_140)


	//   ....[0]....
.L_140:
        /*0178*/ 	.word	0x000032b0


	//   ....[1]....
        /*017c*/ 	.word	0x00003320


	//----- nvinfo : EIATTR_MAX_THREADS
	.align		4
.L_141:
        /*0180*/ 	.byte	0x04, 0x05
        /*0182*/ 	.short	(.L_143 - .L_142)
.L_142:
        /*0184*/ 	.word	0x00000200
        /*0188*/ 	.word	0x00000001
        /*018c*/ 	.word	0x00000001


	//----- nvinfo : EIATTR_CRS_STACK_SIZE
	.align		4
.L_143:
        /*0190*/ 	.byte	0x04, 0x1e
        /*0192*/ 	.short	(.L_145 - .L_144)
.L_144:
        /*0194*/ 	.word	0x00000000


	//----- nvinfo : EIATTR_CBANK_PARAM_SIZE
	.align		4
.L_145:
        /*0198*/ 	.byte	0x03, 0x19
        /*019a*/ 	.short	0x006a


	//----- nvinfo : EIATTR_PARAM_CBANK
	.align		4
        /*019c*/ 	.byte	0x04, 0x0a
        /*019e*/ 	.short	(.L_147 - .L_146)
	.align		4
.L_146:
        /*01a0*/ 	.word	index@(.nv.constant0._ZN3cub18CUB_300001_SM_10006detail6reduce18DeviceReduceKernelINS2_10policy_hubIlyN4cuda3std3__44plusIlEEE10Policy1000EN6thrust24THRUST_300001_SM_1000_NS18transform_iteratorINSD_6detail14equal_to_valueIiEENSF_15normal_iteratorINSD_10device_ptrIiEEEEllEEyS9_lNS7_10__identityEEEvT0_PT3_T1_NS0_13GridEvenShareISR_EET2_T4_)
        /*01a4*/ 	.short	0x0380
        /*01a6*/ 	.short	0x006a


	//----- nvinfo : EIATTR_SW_WAR
	.align		4
.L_147:
        /*01a8*/ 	.byte	0x04, 0x36
        /*01aa*/ 	.short	(.L_149 - .L_148)
.L_148:
        /*01ac*/ 	.word	0x00000008
.L_149:


//--------------------- .nv.info._ZN3cub18CUB_300001_SM_10006detail6reduce28DeviceReduceSingleTileKernelINS2_10policy_hubIlyN4cuda3std3__44plusIlEEE10Policy1000EN6thrust24THRUST_300001_SM_1000_NS18transform_iteratorINSD_6detail14equal_to_valueIiEENSF_15normal_iteratorINSD_10device_ptrIiEEEEllEEPlyS9_llNS7_10__identityEEEvT0_T1_T2_T3_T4_T6_ --------------------------
	.section	.nv.info._ZN3cub18CUB_300001_SM_10006detail6reduce28DeviceReduceSingleTileKernelINS2_10policy_hubIlyN4cuda3std3__44plusIlEEE10Policy1000EN6thrust24THRUST_300001_SM_1000_NS18transform_iteratorINSD_6detail14equal_to_valueIiEENSF_15normal_iteratorINSD_10device_ptrIiEEEEllEEPlyS9_llNS7_10__identityEEEvT0_T1_T2_T3_T4_T6_,"",@"SHT_CUDA_INFO"
	.sectionflags	@""
	.align	4


	//----- nvinfo : EIATTR_CUDA_API_VERSION
	.align		4
        /*0000*/ 	.byte	0x04, 0x37
        /*0002*/ 	.short	(.L_151 - .L_150)
.L_150:
        /*0004*/ 	.word	0x00000082


	//----- nvinfo : EIATTR_KPARAM_INFO
	.align		4
.L_151:
        /*0008*/ 	.byte	0x04, 0x17
        /*000a*/ 	.short	(.L_153 - .L_152)
.L_152:
        /*000c*/ 	.word	0x00000000
        /*0010*/ 	.short	0x0005
        /*0012*/ 	.short	0x0030
        /*0014*/ 	.byte	0x00, 0xf0, 0x05, 0x00


	//----- nvinfo : EIATTR_KPARAM_INFO
	.align		4
.L_153:
        /*0018*/ 	.byte	0x04, 0x17
        /*001a*/ 	.short	(.L_155 - .L_154)
.L_154:
        /*001c*/ 	.word	0x00000000
        /*0020*/ 	.short	0x0004
        /*0022*/ 	.short	0x0028
        /*0024*/ 	.byte	0x00, 0xf0, 0x21, 0x00


	//----- nvinfo : EIATTR_KPARAM_INFO
	.align		4
.L_155:
        /*0028*/ 	.byte	0x04, 0x17
        /*002a*/ 	.short	(.L_157 - .L_156)
.L_156:
        /*002c*/ 	.word	0x00000000
        /*0030*/ 	.short	0x0003
        /*0032*/ 	.short	0x0020
        /*0034*/ 	.byte	0x00, 0xf0, 0x05, 0x00


	//----- nvinfo : EIATTR_KPARAM_INFO
	.align		4
.L_157:
        /*0038*/ 	.byte	0x04, 0x17
        /*003a*/ 	.short	(.L_159 - .L_158)
.L_158:
        /*003c*/ 	.word	0x00000000
        /*0040*/ 	.short	0x0002
        /*0042*/ 	.short	0x0018
        /*0044*/ 	.byte	0x00, 0xf0, 0x21, 0x00


	//----- nvinfo : EIATTR_KPARAM_INFO
	.align		4
.L_159:
        /*0048*/ 	.byte	0x04, 0x17
        /*004a*/ 	.short	(.L_161 - .L_160)
.L_160:
        /*004c*/ 	.word	0x00000000
        /*0050*/ 	.short	0x0001
        /*0052*/ 	.short	0x0010
        /*0054*/ 	.byte	0x00, 0xf5, 0x21, 0x00


	//----- nvinfo : EIATTR_KPARAM_INFO
	.align		4
.L_161:
        /*0058*/ 	.byte	0x04, 0x17
        /*005a*/ 	.short	(.L_163 - .L_162)
.L_162:
        /*005c*/ 	.word	0x00000000
        /*0060*/ 	.short	0x0000
        /*0062*/ 	.short	0x0000
        /*0064*/ 	.byte	0x00, 0xf0, 0x41, 0x00


	//----- nvinfo : EIATTR_SPARSE_MMA_MASK
	.align		4
.L_163:
        /*0068*/ 	.byte	0x03, 0x50
        /*006a*/ 	.short	0x0000


	//----- nvinfo : EIATTR_MAXREG_COUNT
	.align		4
        /*006c*/ 	.byte	0x03, 0x1b
        /*006e*/ 	.short	0x0080


	//----- nvinfo : EIATTR_NUM_BARRIERS
	.align		4
        /*0070*/ 	.byte	0x02, 0x4c
        /*0072*/ 	.byte	0x01
	.zero		1


	//----- nvinfo : EIATTR_MERCURY_ISA_VERSION
	.align		4
        /*0074*/ 	.byte	0x03, 0x5f
        /*0076*/ 	.short	0x0101


	//----- nvinfo : EIATTR_COOP_GROUP_MASK_REGIDS
	.align		4
        /*0078*/ 	.byte	0x04, 0x29
        /*007a*/ 	.short	(.L_165 - .L_164)


	//   ....[0]....
.L_164:
        /*007c*/ 	.word	0xffffffff


	//   ....[1]....
        /*0080*/ 	.word	0xffffffff


	//   ....[2]....
        /*0084*/ 	.word	0xffffffff


	//   ....[3]....
        /*0088*/ 	.word	0xffffffff


	//   ....[4]....
        /*008c*/ 	.word	0xffffffff


	//   ....[5]....
        /*0090*/ 	.word	0xffffffff


	//   ....[6]....
        /*0094*/ 	.word	0xffffffff


	//   ....[7]....
        /*0098*/ 	.word	0xffffffff


	//   ....[8]....
        /*009c*/ 	.word	0xffffffff


	//   ....[9]....
        /*00a0*/ 	.word	0xffffffff


	//   ....[10]....
        /*00a4*/ 	.word	0xffffffff


	//   ....[11]....
        /*00a8*/ 	.word	0xffffffff


	//   ....[12]....
        /*00ac*/ 	.word	0xffffffff


	//   ....[13]....
        /*00b0*/ 	.word	0xffffffff


	//   ....[14]....
        /*00b4*/ 	.word	0xffffffff


	//   ....[15]....
        /*00b8*/ 	.word	0xffffffff


	//   ....[16]....
        /*00bc*/ 	.word	0xffffffff


	//   ....[17]....
        /*00c0*/ 	.word	0xffffffff


	//   ....[18]....
        /*00c4*/ 	.word	0xffffffff


	//   ....[19]....
        /*00c8*/ 	.word	0xffffffff


	//   ....[20]....
        /*00cc*/ 	.word	0xffffffff


	//   ....[21]....
        /*00d0*/ 	.word	0xffffffff


	//   ....[22]....
        /*00d4*/ 	.word	0xffffffff


	//   ....[23]....
        /*00d8*/ 	.word	0xffffffff


	//   ....[24]....
        /*00dc*/ 	.word	0xffffffff


	//   ....[25]....
        /*00e0*/ 	.word	0xffffffff


	//   ....[26]....
        /*00e4*/ 	.word	0xffffffff


	//   ....[27]....
        /*00e8*/ 	.word	0xffffffff


	//   ....[28]....
        /*00ec*/ 	.word	0xffffffff


	//   ....[29]....
        /*00f0*/ 	.word	0xffffffff


	//----- nvinfo : EIATTR_COOP_GROUP_INSTR_OFFSETS
	.align		4
.L_165:
        /*00f4*/ 	.byte	0x04, 0x28
        /*00f6*/ 	.short	(.L_167 - .L_166)


	//   ....[0]....
.L_166:
        /*00f8*/ 	.word	0x00000d50


	//   ....[1]....
        /*00fc*/ 	.word	0x00000d60


	//   ....[2]....
        /*0100*/ 	.word	0x00000dc0


	//   ....[3]....
        /*0104*/ 	.word	0x00000de0


	//   ....[4]....
        /*0108*/ 	.word	0x00000e30


	//   ....[5]....
        /*010c*/ 	.word	0x00000e50


	//   ....[6]....
        /*0110*/ 	.word	0x00000e90


	//   ....[7]....
        /*0114*/ 	.word	0x00000ed0


	//   ....[8]....
        /*0118*/ 	.word	0x00000f20


	//   ....[9]....
        /*011c*/ 	.word	0x00000f60


	//   ....[10]....
        /*0120*/ 	.word	0x00001260


	//   ....[11]....
        /*0124*/ 	.word	0x00001270


	//   ....[12]....
        /*0128*/ 	.word	0x000012f0


	//   ....[13]....
        /*012c*/ 	.word	0x00001310


	//   ....[14]....
        /*0130*/ 	.word	0x00001360


	//   ....[15]....
        /*0134*/ 	.word	0x000013c0


	//   ....[16]....
        /*0138*/ 	.word	0x00001400


	//   ....[17]....
        /*013c*/ 	.word	0x00001430


	//   ....[18]....
        /*0140*/ 	.word	0x00001480


	//   ....[19]....
        /*0144*/ 	.word	0x000014e0


	//   ....[20]....
        /*0148*/ 	.word	0x00002c10


	//   ....[21]....
        /*014c*/ 	.word	0x00002c20


	//   ....[22]....
        /*0150*/ 	.word	0x00002ca0


	//   ....[23]....
        /*0154*/ 	.word	0x00002cb0


	//   ....[24]....
        /*0158*/ 	.word	0x00002d10


	//   ....[25]....
        /*015c*/ 	.word	0x00002d30


	//   ....[26]....
        /*0160*/ 	.word	0x00002d70


	//   ....[27]....
        /*0164*/ 	.word	0x00002da0


	//   ....[28]....
        /*0168*/ 	.word	0x00002df0


	//   ....[29]....
        /*016c*/ 	.word	0x00002e40


	//----- nvinfo : EIATTR_VRC_CTA_INIT_COUNT
	.align		4
.L_167:
        /*0170*/ 	.byte	0x02, 0x4a
	.zero		1
	.zero		1


	//----- nvinfo : EIATTR_EXIT_INSTR_OFFSETS
	.align		4
        /*0174*/ 	.byte	0x04, 0x1c
        /*0176*/ 	.short	(.L_169 - .L_168)


	//   ....[0]....
.L_168:
        /*0178*/ 	.word	0x000000a0


	//   ....[1]....
        /*017c*/ 	.word	0x000000e0


	//   ....[2]....
        /*0180*/ 	.word	0x000030a0


	//   ....[3]....
        /*0184*/ 	.word	0x00003100


	//----- nvinfo : EIATTR_MAX_THREADS
	.align		4
.L_169:
        /*0188*/ 	.byte	0x04, 0x05
        /*018a*/ 	.short	(.L_171 - .L_170)
.L_170:
        /*018c*/ 	.word	0x00000200
        /*0190*/ 	.word	0x00000001
        /*0194*/ 	.word	0x00000001


	//----- nvinfo : EIATTR_CRS_STACK_SIZE
	.align		4
.L_171:
        /*0198*/ 	.byte	0x04, 0x1e
        /*019a*/ 	.short	(.L_173 - .L_172)
.L_172:
        /*019c*/ 	.word	0x00000000


	//----- nvinfo : EIATTR_CBANK_PARAM_SIZE
	.align		4
.L_173:
        /*01a0*/ 	.byte	0x03, 0x19
        /*01a2*/ 	.short	0x0031


	//----- nvinfo : EIATTR_PARAM_CBANK
	.align		4
        /*01a4*/ 	.byte	0x04, 0x0a
        /*01a6*/ 	.short	(.L_175 - .L_174)
	.align		4
.L_174:
        /*01a8*/ 	.word	index@(.nv.constant0._ZN3cub18CUB_300001_SM_10006detail6reduce28DeviceReduceSingleTileKernelINS2_10policy_hubIlyN4cuda3std3__44plusIlEEE10Policy1000EN6thrust24THRUST_300001_SM_1000_NS18transform_iteratorINSD_6detail14equal_to_valueIiEENSF_15normal_iteratorINSD_10device_ptrIiEEEEllEEPlyS9_llNS7_10__identityEEEvT0_T1_T2_T3_T4_T6_)
        /*01ac*/ 	.short	0x0380
        /*01ae*/ 	.short	0x0031


	//----- nvinfo : EIATTR_SW_WAR
	.align		4
.L_175:
        /*01b0*/ 	.byte	0x04, 0x36
        /*01b2*/ 	.short	(.L_177 - .L_176)
.L_176:
        /*01b4*/ 	.word	0x00000008
.L_177:


//--------------------- .nv.info._ZN3cub18CUB_300001_SM_10006detail6reduce28DeviceReduceSingleTileKernelINS2_10policy_hubIljN4cuda3std3__44plusIlEEE10Policy1000EPlSC_iS9_llNS7_10__identityEEEvT0_T1_T2_T3_T4_T6_ --------------------------
	.section	.nv.info._ZN3cub18CUB_300001_SM_10006detail6reduce28DeviceReduceSingleTileKernelINS2_10policy_hubIljN4cuda3std3__44plusIlEEE10Policy1000EPlSC_iS9_llNS7_10__identityEEEvT0_T1_T2_T3_T4_T6_,"",@"SHT_CUDA_INFO"
	.sectionflags	@""
	.align	4


	//----- nvinfo : EIATTR_CUDA_API_VERSION
	.align		4
        /*0000*/ 	.byte	0x04, 0x37
        /*0002*/ 	.short	(.L_179 - .L_178)
.L_178:
        /*0004*/ 	.word	0x00000082


	//----- nvinfo : EIATTR_KPARAM_INFO
	.align		4
.L_179:
        /*0008*/ 	.byte	0x04, 0x17
        /*000a*/ 	.short	(.L_181 - .L_180)
.L_180:
        /*000c*/ 	.word	0x00000000
        /*0010*/ 	.short	0x0005
        /*0012*/ 	.short	0x0020
        /*0014*/ 	.byte	0x00, 0xf0, 0x05, 0x00


	//----- nvinfo : EIATTR_KPARAM_INFO
	.align		4
.L_181:
        /*0018*/ 	.byte	0x04, 0x17
        /*001a*/ 	.short	(.L_183 - .L_182)
.L_182:
        /*001c*/ 	.word	0x00000000
        /*0020*/ 	.short	0x0004
        /*0022*/ 	.short	0x0018
        /*0024*/ 	.byte	0x00, 0xf0, 0x21, 0x00


	//----- nvinfo : EIATTR_KPARAM_INFO
	.align		4
.L_183:
        /*0028*/ 	.byte	0x04, 0x17
        /*002a*/ 	.short	(.L_185 - .L_184)
.L_184:
        /*002c*/ 	.word	0x00000000
        /*0030*/ 	.short	0x0003
        /*0032*/ 	.short	0x0014
        /*0034*/ 	.byte	0x00, 0xf0, 0x05, 0x00


	//----- nvinfo : EIATTR_KPARAM_INFO
	.align		4
.L_185:
        /*0038*/ 	.byte	0x04, 0x17
        /*003a*/ 	.short	(.L_187 - .L_186)
.L_186:
        /*003c*/ 	.word	0x00000000
        /*0040*/ 	.short	0x0002
        /*0042*/ 	.short	0x0010
        /*0044*/ 	.byte	0x00, 0xf0, 0x11, 0x00


	//----- nvinfo : EIATTR_KPARAM_INFO
	.align		4
.L_187:
        /*0048*/ 	.byte	0x04, 0x17
        /*004a*/ 	.short	(.L_189 - .L_188)
.L_188:
        /*004c*/ 	.word	0x00000000
        /*0050*/ 	.short	0x0001
        /*0052*/ 	.short	0x0008
        /*0054*/ 	.byte	0x00, 0xf5, 0x21, 0x00


	//----- nvinfo : EIATTR_KPARAM_INFO
	.align		4
.L_189:
        /*0058*/ 	.byte	0x04, 0x17
        /*005a*/ 	.short	(.L_191 - .L_190)
.L_190:
        /*005c*/ 	.word	0x00000000
        /*0060*/ 	.short	0x0000
        /*0062*/ 	.short	0x0000
        /*0064*/ 	.byte	0x00, 0xf5, 0x21, 0x00


	//----- nvinfo : EIATTR_SPARSE_MMA_MASK
	.align		4
.L_191:
        /*0068*/ 	.byte	0x03, 0x50
        /*006a*/ 	.short	0x0000


	//----- nvinfo : EIATTR_MAXREG_COUNT
	.align		4
        /*006c*/ 	.byte	0x03, 0x1b
        /*006e*/ 	.short	0x0080


	//----- nvinfo : EIATTR_NUM_BARRIERS
	.align		4
        /*0070*/ 	.byte	0x02, 0x4c
        /*0072*/ 	.byte	0x01
	.zero		1


	//----- nvinfo : EIATTR_MERCURY_ISA_VERSION
	.align		4
        /*0074*/ 	.byte	0x03, 0x5f
        /*0076*/ 	.short	0x0101


	//----- nvinfo : EIATTR_COOP_GROUP_MASK_REGIDS
	.align		4
        /*0078*/ 	.byte	0x04, 0x29
        /*007a*/ 	.short	(.L_193 - .L_192)


	//   ....[0]....
.L_192:
        /*007c*/ 	.word	0xffffffff


	//   ....[1]....
        /*0080*/ 	.word	0xffffffff


	//   ....[2]....
        /*0084*/ 	.word	0xffffffff


	//   ....[3]....
        /*0088*/ 	.word	0xffffffff


	//   ....[4]....
        /*008c*/ 	.word	0xffffffff


	//   ....[5]....
        /*0090*/ 	.word	0xffffffff


	//   ....[6]....
        /*0094*/ 	.word	0xffffffff


	//   ....[7]....
        /*0098*/ 	.word	0xffffffff


	//   ....[8]....
        /*009c*/ 	.word	0xffffffff


	//   ....[9]....
        /*00a0*/ 	.word	0xffffffff


	//   ....[10]....
        /*00a4*/ 	.word	0xffffffff


	//   ....[11]....
        /*00a8*/ 	.word	0xffffffff


	//   ....[12]....
        /*00ac*/ 	.word	0xffffffff


	//   ....[13]....
        /*00b0*/ 	.word	0xffffffff


	//   ....[14]....
        /*00b4*/ 	.word	0xffffffff


	//   ....[15]....
        /*00b8*/ 	.word	0xffffffff


	//   ....[16]....
        /*00bc*/ 	.word	0xffffffff


	//   ....[17]....
        /*00c0*/ 	.word	0xffffffff


	//   ....[18]....
        /*00c4*/ 	.word	0xffffffff


	//   ....[19]....
        /*00c8*/ 	.word	0xffffffff


	//   ....[20]....
        /*00cc*/ 	.word	0xffffffff


	//   ....[21]....
        /*00d0*/ 	.word	0xffffffff


	//   ....[22]....
        /*00d4*/ 	.word	0xffffffff


	//   ....[23]....
        /*00d8*/ 	.word	0xffffffff


	//   ....[24]....
        /*00dc*/ 	.word	0xffffffff


	//   ....[25]....
        /*00e0*/ 	.word	0xffffffff


	//   ....[26]....
        /*00e4*/ 	.word	0xffffffff


	//   ....[27]....
        /*00e8*/ 	.word	0xffffffff


	//   ....[28]....
        /*00ec*/ 	.word	0xffffffff


	//   ....[29]....
        /*00f0*/ 	.word	0xffffffff


	//----- nvinfo : EIATTR_COOP_GROUP_INSTR_OFFSETS
	.align		4
.L_193:
        /*00f4*/ 	.byte	0x04, 0x28
        /*00f6*/ 	.short	(.L_195 - .L_194)


	//   ....[0]....
.L_194:
        /*00f8*/ 	.word	0x00000970


	//   ....[1]....
        /*00fc*/ 	.word	0x00000980


	//   ....[2]....
        /*0100*/ 	.word	0x000009e0


	//   ....[3]....
        /*0104*/ 	.word	0x00000a00


	//   ....[4]....
        /*0108*/ 	.word	0x00000a50


	//   ....[5]....
        /*010c*/ 	.word	0x00000a70


	//   ....[6]....
        /*0110*/ 	.word	0x00000ab0


	//   ....[7]....
        /*0114*/ 	.word	0x00000af0


	//   ....[8]....
        /*0118*/ 	.word	0x00000b40


	//   ....[9]....
        /*011c*/ 	.word	0x00000b80


	//   ....[10]....
        /*0120*/ 	.word	0x00000e80


	//   ....[11]....
        /*0124*/ 	.word	0x00000e90


	//   ....[12]....
        /*0128*/ 	.word	0x00000f10


	//   ....[13]....
        /*012c*/ 	.word	0x00000f30


	//   ....[14]....
        /*0130*/ 	.word	0x00000f70


	//   ....[15]....
        /*0134*/ 	.word	0x00000fb0


	//   ....[16]....
        /*0138*/ 	.word	0x00001010


	//   ....[17]....
        /*013c*/ 	.word	0x00001040


	//   ....[18]....
        /*0140*/ 	.word	0x00001080


	//   ....[19]....
        /*0144*/ 	.word	0x000010c0


	//   ....[20]....
        /*0148*/ 	.word	0x000021b0


	//   ....[21]....
        /*014c*/ 	.word	0x000021c0


	//   ....[22]....
        /*0150*/ 	.word	0x00002240


	//   ....[23]....
        /*0154*/ 	.word	0x00002250


	//   ....[24]....
        /*0158*/ 	.word	0x000022b0


	//   ....[25]....
        /*015c*/ 	.word	0x000022d0


	//   ....[26]....
        /*0160*/ 	.word	0x00002310


	//   ....[27]....
        /*0164*/ 	.word	0x00002340


	//   ....[28]....
        /*0168*/ 	.word	0x00002380


	//   ....[29]....
        /*016c*/ 	.word	0x000023e0


	//----- nvinfo : EIATTR_VRC_CTA_INIT_COUNT
	.align		4
.L_195:
        /*0170*/ 	.byte	0x02, 0x4a
	.zero		1
	.zero		1


	//----- nvinfo : EIATTR_EXIT_INSTR_OFFSETS
	.align		4
        /*0174*/ 	.byte	0x04, 0x1c
        /*0176*/ 	.short	(.L_197 - .L_196)


	//   ....[0]....
.L_196:
        /*0178*/ 	.word	0x00000080


	//   ....[1]....
        /*017c*/ 	.word	0x000000c0


	//   ....[2]....
        /*0180*/ 	.word	0x00002650


	//   ....[3]....
        /*0184*/ 	.word	0x000026b0


	//----- nvinfo : EIATTR_MAX_THREADS
	.align		4
.L_197:
        /*0188*/ 	.byte	0x04, 0x05
        /*018a*/ 	.short	(.L_199 - .L_198)
.L_198:
        /*018c*/ 	.word	0x00000200
        /*0190*/ 	.word	0x00000001
        /*0194*/ 	.word	0x00000001


	//----- nvinfo : EIATTR_CRS_STACK_SIZE
	.align		4
.L_199:
        /*0198*/ 	.byte	0x04, 0x1e
        /*019a*/ 	.short	(.L_201 - .L_200)
.L_200:
        /*019c*/ 	.word	0x00000000


	//----- nvinfo : EIATTR_CBANK_PARAM_SIZE
	.align		4
.L_201:
        /*01a0*/ 	.byte	0x03, 0x19
        /*01a2*/ 	.short	0x0021


	//----- nvinfo : EIATTR_PARAM_CBANK
	.align		4
        /*01a4*/ 	.byte	0x04, 0x0a
        /*01a6*/ 	.short	(.L_203 - .L_202)
	.align		4
.L_202:
        /*01a8*/ 	.word	index@(.nv.constant0._ZN3cub18CUB_300001_SM_10006detail6reduce28DeviceReduceSingleTileKernelINS2_10policy_hubIljN4cuda3std3__44plusIlEEE10Policy1000EPlSC_iS9_llNS7_10__identityEEEvT0_T1_T2_T3_T4_T6_)
        /*01ac*/ 	.short	0x0380
        /*01ae*/ 	.short	0x0021


	//----- nvinfo : EIATTR_SW_WAR
	.align		4
.L_203:
        /*01b0*/ 	.byte	0x04, 0x36
        /*01b2*/ 	.short	(.L_205 - .L_204)
.L_204:
        /*01b4*/ 	.word	0x00000008
.L_205:


//--------------------- .nv.info._ZN3cub18CUB_300001_SM_10006detail6reduce18DeviceReduceKernelINS2_10policy_hubIljN4cuda3std3__44plusIlEEE10Policy1000EN6thrust24THRUST_300001_SM_1000_NS18transform_iteratorINSD_6detail14equal_to_valueIiEENSF_15normal_iteratorINSD_10device_ptrIiEEEEllEEjS9_lNS7_10__identityEEEvT0_PT3_T1_NS0_13GridEvenShareISR_EET2_T4_ --------------------------
	.section	.nv.info._ZN3cub18CUB_300001_SM_10006detail6reduce18DeviceReduceKernelINS2_10policy_hubIljN4cuda3std3__44plusIlEEE10Policy1000EN6thrust24THRUST_300001_SM_1000_NS18transform_iteratorINSD_6detail14equal_to_valueIiEENSF_15normal_iteratorINSD_10device_ptrIiEEEEllEEjS9_lNS7_10__identityEEEvT0_PT3_T1_NS0_13GridEvenShareISR_EET2_T4_,"",@"SHT_CUDA_INFO"
	.sectionflags	@""
	.align	4


	//----- nvinfo : EIATTR_CUDA_API_VERSION
	.align		4
        /*0000*/ 	.byte	0x04, 0x37
        /*0002*/ 	.short	(.L_207 - .L_206)
.L_206:
        /*0004*/ 	.word	0x00000082


	//----- nvinfo : EIATTR_KPARAM_INFO
	.align		4
.L_207:
        /*0008*/ 	.byte	0x04, 0x17
        /*000a*/ 	.short	(.L_209 - .L_208)
.L_208:
        /*000c*/ 	.word	0x00000000
        /*0010*/ 	.short	0x0005
        /*0012*/ 	.short	0x0045
        /*0014*/ 	.byte	0x00, 0xf0, 0x05, 0x00


	//----- nvinfo : EIATTR_KPARAM_INFO
	.align		4
.L_209:
        /*0018*/ 	.byte	0x04, 0x17
        /*001a*/ 	.short	(.L_211 - .L_210)
.L_210:
        /*001c*/ 	.word	0x00000000
        /*0020*/ 	.short	0x0004
        /*0022*/ 	.short	0x0044
        /*0024*/ 	.byte	0x00, 0xf0, 0x05, 0x00


	//----- nvinfo : EIATTR_KPARAM_INFO
	.align		4
.L_211:
        /*0028*/ 	.byte	0x04, 0x17
        /*002a*/ 	.short	(.L_213 - .L_212)
.L_212:
        /*002c*/ 	.word	0x00000000
        /*0030*/ 	.short	0x0003
        /*0032*/ 	.short	0x001c
        /*0034*/ 	.byte	0x00, 0xf0, 0xa1, 0x00


	//----- nvinfo : EIATTR_KPARAM_INFO
	.align		4
.L_213:
        /*0038*/ 	.byte	0x04, 0x17
        /*003a*/ 	.short	(.L_215 - .L_214)
.L_214:
        /*003c*/ 	.word	0x00000000
        /*0040*/ 	.short	0x0002
        /*0042*/ 	.short	0x0018
        /*0044*/ 	.byte	0x00, 0xf0, 0x11, 0x00


	//----- nvinfo : EIATTR_KPARAM_INFO
	.align		4
.L_215:
        /*0048*/ 	.byte	0x04, 0x17
        /*004a*/ 	.short	(.L_217 - .L_216)
.L_216:
        /*004c*/ 	.word	0x00000000
        /*0050*/ 	.short	0x0001
        /*0052*/ 	.short	0x0010
        /*0054*/ 	.byte	0x00, 0xf5, 0x21, 0x00


	//----- nvinfo : EIATTR_KPARAM_INFO
	.align		4
.L_217:
        /*0058*/ 	.byte	0x04, 0x17
        /*005a*/ 	.short	(.L_219 - .L_218)
.L_218:
        /*005c*/ 	.word	0x00000000
        /*0060*/ 	.short	0x0000
        /*0062*/ 	.short	0x0000
        /*0064*/ 	.byte	0x00, 0xf0, 0x41, 0x00


	//----- nvinfo : EIATTR_SPARSE_MMA_MASK
	.align		4
.L_219:
        /*0068*/ 	.byte	0x03, 0x50
        /*006a*/ 	.short	0x0000


	//----- nvinfo : EIATTR_MAXREG_COUNT
	.align		4
        /*006c*/ 	.byte	0x03, 0x1b
        /*006e*/ 	.short	0x0080


	//----- nvinfo : EIATTR_NUM_BARRIERS
	.align		4
        /*0070*/ 	.byte	0x02, 0x4c
        /*0072*/ 	.byte	0x01
	.zero		1


	//----- nvinfo : EIATTR_MERCURY_ISA_VERSION
	.align		4
        /*0074*/ 	.byte	0x03, 0x5f
        /*0076*/ 	.short	0x0101


	//----- nvinfo : EIATTR_COOP_GROUP_MASK_REGIDS
	.align		4
        /*0078*/ 	.byte	0x04, 0x29
        /*007a*/ 	.short	(.L_221 - .L_220)


	//   ....[0]....
.L_220:
        /*007c*/ 	.word	0xffffffff


	//   ....[1]....
        /*0080*/ 	.word	0xffffffff


	//   ....[2]....
        /*0084*/ 	.word	0xffffffff


	//   ....[3]....
        /*0088*/ 	.word	0xffffffff


	//   ....[4]....
        /*008c*/ 	.word	0xffffffff


	//   ....[5]....
        /*0090*/ 	.word	0xffffffff


	//   ....[6]....
        /*0094*/ 	.word	0xffffffff


	//   ....[7]....
        /*0098*/ 	.word	0xffffffff


	//   ....[8]....
        /*009c*/ 	.word	0xffffffff


	//   ....[9]....
        /*00a0*/ 	.word	0xffffffff


	//   ....[10]....
        /*00a4*/ 	.word	0xffffffff


	//   ....[11]....
        /*00a8*/ 	.word	0xffffffff


	//   ....[12]....
        /*00ac*/ 	.word	0xffffffff


	//   ....[13]....
        /*00b0*/ 	.word	0xffffffff


	//   ....[14]....
        /*00b4*/ 	.word	0xffffffff


	//   ....[15]....
        /*00b8*/ 	.word	0xffffffff


	//   ....[16]....
        /*00bc*/ 	.word	0xffffffff


	//   ....[17]....
        /*00c0*/ 	.word	0xffffffff


	//   ....[18]....
        /*00c4*/ 	.word	0xffffffff


	//   ....[19]....
        /*00c8*/ 	.word	0xffffffff


	//   ....[20]....
        /*00cc*/ 	.word	0xffffffff


	//   ....[21]....
        /*00d0*/ 	.word	0xffffffff


	//   ....[22]....
        /*00d4*/ 	.word	0xffffffff


	//   ....[23]....
        /*00d8*/ 	.word	0xffffffff


	//   ....[24]....
        /*00dc*/ 	.word	0xffffffff


	//   ....[25]....
        /*00e0*/ 	.word	0xffffffff


	//   ....[26]....
        /*00e4*/ 	.word	0xffffffff


	//   ....[27]....
        /*00e8*/ 	.word	0xffffffff


	//   ....[28]....
        /*00ec*/ 	.word	0xffffffff


	//   ....[29]....
        /*00f0*/ 	.word	0xffffffff


	//----- nvinfo : EIATTR_COOP_GROUP_INSTR_OFFSETS
	.align		4
.L_221:
        /*00f4*/ 	.byte	0x04, 0x28
        /*00f6*/ 	.short	(.L_223 - .L_222)


	//   ....[0]....
.L_222:
        /*00f8*/ 	.word	0x00001030


	//   ....[1]....
        /*00fc*/ 	.word	0x00001040


	//   ....[2]....
        /*0100*/ 	.word	0x000010a0


	//   ....[3]....
        /*0104*/ 	.word	0x000010c0


	//   ....[4]....
        /*0108*/ 	.word	0x00001110


	//   ....[5]....
        /*010c*/ 	.word	0x00001130


	//   ....[6]....
        /*0110*/ 	.word	0x00001170


	//   ....[7]....
        /*0114*/ 	.word	0x000011b0


	//   ....[8]....
        /*0118*/ 	.word	0x00001210


	//   ....[9]....
        /*011c*/ 	.word	0x00001250


	//   ....[10]....
        /*0120*/ 	.word	0x00001540


	//   ....[11]....
        /*0124*/ 	.word	0x00001550


	//   ....[12]....
        /*0128*/ 	.word	0x000015d0


	//   ....[13]....
        /*012c*/ 	.word	0x00001600


	//   ....[14]....
        /*0130*/ 	.word	0x00001650


	//   ....[15]....
        /*0134*/ 	.word	0x00001690


	//   ....[16]....
        /*0138*/ 	.word	0x000016d0


	//   ....[17]....
        /*013c*/ 	.word	0x00001710


	//   ....[18]....
        /*0140*/ 	.word	0x00001740


	//   ....[19]....
        /*0144*/ 	.word	0x000017b0


	//   ....[20]....
        /*0148*/ 	.word	0x00003170


	//   ....[21]....
        /*014c*/ 	.word	0x00003180


	//   ....[22]....
        /*0150*/ 	.word	0x00003200


	//   ....[23]....
        /*0154*/ 	.word	0x00003210


	//   ....[24]....
        /*0158*/ 	.word	0x00003260


	//   ....[25]....
        /*015c*/ 	.word	0x00003290


	//   ....[26]....
        /*0160*/ 	.word	0x000032d0


	//   ....[27]....
        /*0164*/ 	.word	0x00003300


	//   ....[28]....
        /*0168*/ 	.word	0x00003340


	//   ....[29]....
        /*016c*/ 	.word	0x000033a0


	//----- nvinfo : EIATTR_VRC_CTA_INIT_COUNT
	.align		4
.L_223:
        /*0170*/ 	.byte	0x02, 0x4a
	.zero		1
	.zero		1


	//----- nvinfo : EIATTR_EXIT_INSTR_OFFSETS
	.align		4
        /*0174*/ 	.byte	0x04, 0x1c
        /*0176*/ 	.short	(.L_225 - .L_224)


	//   ....[0]....
.L_224:
        /*0178*/ 	.word	0x00003610


	//   ....[1]....
        /*017c*/ 	.word	0x00003650


	//----- nvinfo : EIATTR_MAX_THREADS
	.align		4
.L_225:
        /*0180*/ 	.byte	0x04, 0x05
        /*0182*/ 	.short	(.L_227 - .L_226)
.L_226:
        /*0184*/ 	.word	0x00000200
        /*0188*/ 	.word	0x00000001
        /*018c*/ 	.word	0x00000001


	//----- nvinfo : EIATTR_CRS_STACK_SIZE
	.align		4
.L_227:
        /*0190*/ 	.byte	0x04, 0x1e
        /*0192*/ 	.short	(.L_229 - .L_228)
.L_228:
        /*0194*/ 	.word	0x00000000


	//----- nvinfo : EIATTR_CBANK_PARAM_SIZE
	.align		4
.L_229:
        /*0198*/ 	.byte	0x03, 0x19
        /*019a*/ 	.short	0x0046


	//----- nvinfo : EIATTR_PARAM_CBANK
	.align		4
        /*019c*/ 	.byte	0x04, 0x0a
        /*019e*/ 	.short	(.L_231 - .L_230)
	.align		4
.L_230:
        /*01a0*/ 	.word	index@(.nv.constant0._ZN3cub18CUB_300001_SM_10006detail6reduce18DeviceReduceKernelINS2_10policy_hubIljN4cuda3std3__44plusIlEEE10Policy1000EN6thrust24THRUST_300001_SM_1000_NS18transform_iteratorINSD_6detail14equal_to_valueIiEENSF_15normal_iteratorINSD_10device_ptrIiEEEEllEEjS9_lNS7_10__identityEEEvT0_PT3_T1_NS0_13GridEvenShareISR_EET2_T4_)
        /*01a4*/ 	.short	0x0380
        /*01a6*/ 	.short	0x0046


	//----- nvinfo : EIATTR_SW_WAR
	.align		4
.L_231:
        /*01a8*/ 	.byte	0x04, 0x36
        /*01aa*/ 	.short	(.L_233 - .L_232)
.L_232:
        /*01ac*/ 	.word	0x00000008
.L_233:


//--------------------- .nv.info._ZN3cub18CUB_300001_SM_10006detail6reduce28DeviceReduceSingleTileKernelINS2_10policy_hubIljN4cuda3std3__44plusIlEEE10Policy1000EN6thrust24THRUST_300001_SM_1000_NS18transform_iteratorINSD_6detail14equal_to_valueIiEENSF_15normal_iteratorINSD_10device_ptrIiEEEEllEEPljS9_llNS7_10__identityEEEvT0_T1_T2_T3_T4_T6_ --------------------------
	.section	.nv.info._ZN3cub18CUB_300001_SM_10006detail6reduce28DeviceReduceSingleTileKernelINS2_10policy_hubIljN4cuda3std3__44plusIlEEE10Policy1000EN6thrust24THRUST_300001_SM_1000_NS18transform_iteratorINSD_6detail14equal_to_valueIiEENSF_15normal_iteratorINSD_10device_ptrIiEEEEllEEPljS9_llNS7_10__identityEEEvT0_T1_T2_T3_T4_T6_,"",@"SHT_CUDA_INFO"
	.sectionflags	@""
	.align	4


	//----- nvinfo : EIATTR_CUDA_API_VERSION
	.align		4
        /*0000*/ 	.byte	0x04, 0x37
        /*0002*/ 	.short	(.L_235 - .L_234)
.L_234:
        /*0004*/ 	.word	0x00000082


	//----- nvinfo : EIATTR_KPARAM_INFO
	.align		4
.L_235:
        /*0008*/ 	.byte	0x04, 0x17
        /*000a*/ 	.short	(.L_237 - .L_236)
.L_236:
        /*000c*/ 	.word	0x00000000
        /*0010*/ 	.short	0x0005
        /*0012*/ 	.short	0x0028
        /*0014*/ 	.byte	0x00, 0xf0, 0x05, 0x00


	//----- nvinfo : EIATTR_KPARAM_INFO
	.align		4
.L_237:
        /*0018*/ 	.byte	0x04, 0x17
        /*001a*/ 	.short	(.L_239 - .L_238)
.L_238:
        /*001c*/ 	.word	0x00000000
        /*0020*/ 	.short	0x0004
        /*0022*/ 	.short	0x0020
        /*0024*/ 	.byte	0x00, 0xf0, 0x21, 0x00


	//----- nvinfo : EIATTR_KPARAM_INFO
	.align		4
.L_239:
        /*0028*/ 	.byte	0x04, 0x17
        /*002a*/ 	.short	(.L_241 - .L_240)
.L_240:
        /*002c*/ 	.word	0x00000000
        /*0030*/ 	.short	0x0003
        /*0032*/ 	.short	0x001c
        /*0034*/ 	.byte	0x00, 0xf0, 0x05, 0x00


	//----- nvinfo : EIATTR_KPARAM_INFO
	.align		4
.L_241:
        /*0038*/ 	.byte	0x04, 0x17
        /*003a*/ 	.short	(.L_243 - .L_242)
.L_242:
        /*003c*/ 	.word	0x00000000
        /*0040*/ 	.short	0x0002
        /*0042*/ 	.short	0x0018
        /*0044*/ 	.byte	0x00, 0xf0, 0x11, 0x00


	//----- nvinfo : EIATTR_KPARAM_INFO
	.align		4
.L_243:
        /*0048*/ 	.byte	0x04, 0x17
        /*004a*/ 	.short	(.L_245 - .L_244)
.L_244:
        /*004c*/ 	.word	0x00000000
        /*0050*/ 	.short	0x0001
        /*0052*/ 	.short	0x0010
        /*0054*/ 	.byte	0x00, 0xf5, 0x21, 0x00


	//----- nvinfo : EIATTR_KPARAM_INFO
	.align		4
.L_245:
        /*0058*/ 	.byte	0x04, 0x17
        /*005a*/ 	.short	(.L_247 - .L_246)
.L_246:
        /*005c*/ 	.word	0x00000000
        /*0060*/ 	.short	0x0000
        /*0062*/ 	.short	0x0000
        /*0064*/ 	.byte	0x00, 0xf0, 0x41, 0x00


	//----- nvinfo : EIATTR_SPARSE_MMA_MASK
	.align		4
.L_247:
        /*0068*/ 	.byte	0x03, 0x50
        /*006a*/ 	.short	0x0000


	//----- nvinfo : EIATTR_MAXREG_COUNT
	.align		4
        /*006c*/ 	.byte	0x03, 0x1b
        /*006e*/ 	.short	0x0080


	//----- nvinfo : EIATTR_NUM_BARRIERS
	.align		4
        /*0070*/ 	.byte	0x02, 0x4c
        /*0072*/ 	.byte	0x01
	.zero		1


	//----- nvinfo : EIATTR_MERCURY_ISA_VERSION
	.align		4
        /*0074*/ 	.byte	0x03, 0x5f
        /*0076*/ 	.short	0x0101


	//----- nvinfo : EIATTR_COOP_GROUP_MASK_REGIDS
	.align		4
        /*0078*/ 	.byte	0x04, 0x29
        /*007a*/ 	.short	(.L_249 - .L_248)


	//   ....[0]....
.L_248:
        /*007c*/ 	.word	0xffffffff


	//   ....[1]....
        /*0080*/ 	.word	0xffffffff


	//   ....[2]....
        /*0084*/ 	.word	0xffffffff


	//   ....[3]....
        /*0088*/ 	.word	0xffffffff


	//   ....[4]....
        /*008c*/ 	.word	0xffffffff


	//   ....[5]....
        /*0090*/ 	.word	0xffffffff


	//   ....[6]....
        /*0094*/ 	.word	0xffffffff


	//   ....[7]....
        /*0098*/ 	.word	0xffffffff


	//   ....[8]....
        /*009c*/ 	.word	0xffffffff


	//   ....[9]....
        /*00a0*/ 	.word	0xffffffff


	//   ....[10]....
        /*00a4*/ 	.word	0xffffffff


	//   ....[11]....
        /*00a8*/ 	.word	0xffffffff


	//   ....[12]....
        /*00ac*/ 	.word	0xffffffff


	//   ....[13]....
        /*00b0*/ 	.word	0xffffffff


	//   ....[14]....
        /*00b4*/ 	.word	0xffffffff


	//   ....[15]....
        /*00b8*/ 	.word	0xffffffff


	//   ....[16]....
        /*00bc*/ 	.word	0xffffffff


	//   ....[17]....
        /*00c0*/ 	.word	0xffffffff


	//   ....[18]....
        /*00c4*/ 	.word	0xffffffff


	//   ....[19]....
        /*00c8*/ 	.word	0xffffffff


	//   ....[20]....
        /*00cc*/ 	.word	0xffffffff


	//   ....[21]....
        /*00d0*/ 	.word	0xffffffff


	//   ....[22]....
        /*00d4*/ 	.word	0xffffffff


	//   ....[23]....
        /*00d8*/ 	.word	0xffffffff


	//   ....[24]....
        /*00dc*/ 	.word	0xffffffff


	//   ....[25]....
        /*00e0*/ 	.word	0xffffffff


	//   ....[26]....
        /*00e4*/ 	.word	0xffffffff


	//   ....[27]....
        /*00e8*/ 	.word	0xffffffff


	//   ....[28]....
        /*00ec*/ 	.word	0xffffffff


	//   ....[29]....
        /*00f0*/ 	.word	0xffffffff


	//----- nvinfo : EIATTR_COOP_GROUP_INSTR_OFFSETS
	.align		4
.L_249:
        /*00f4*/ 	.byte	0x04, 0x28
        /*00f6*/ 	.short	(.L_251 - .L_250)


	//   ....[0]....
.L_250:
        /*00f8*/ 	.word	0x00000d20


	//   ....[1]....
        /*00fc*/ 	.word	0x00000d30


	//   ....[2]....
        /*0100*/ 	.word	0x00000d90


	//   ....[3]....
        /*0104*/ 	.word	0x00000db0


	//   ....[4]....
        /*0108*/ 	.word	0x00000e00


	//   ....[5]....
        /*010c*/ 	.word	0x00000e20


	//   ....[6]....
        /*0110*/ 	.word	0x00000e60


	//   ....[7]....
        /*0114*/ 	.word	0x00000ea0


	//   ....[8]....
        /*0118*/ 	.word	0x00000ef0


	//   ....[9]....
        /*011c*/ 	.word	0x00000f30


	//   ....[10]....
        /*0120*/ 	.word	0x00001230


	//   ....[11]....
        /*0124*/ 	.word	0x00001240


	//   ....[12]....
        /*0128*/ 	.word	0x000012c0


	//   ....[13]....
        /*012c*/ 	.word	0x000012e0


	//   ....[14]....
        /*0130*/ 	.word	0x00001330


	//   ....[15]....
        /*0134*/ 	.word	0x00001380


	//   ....[16]....
        /*0138*/ 	.word	0x000013c0


	//   ....[17]....
        /*013c*/ 	.word	0x000013f0


	//   ....[18]....
        /*0140*/ 	.word	0x00001430


	//   ....[19]....
        /*0144*/ 	.word	0x00001470


	//   ....[20]....
        /*0148*/ 	.word	0x00002ce0


	//   ....[21]....
        /*014c*/ 	.word	0x00002cf0


	//   ....[22]....
        /*0150*/ 	.word	0x00002d70


	//   ....[23]....
        /*0154*/ 	.word	0x00002d80


	//   ....[24]....
        /*0158*/ 	.word	0x00002de0


	//   ....[25]....
        /*015c*/ 	.word	0x00002e00


	//   ....[26]....
        /*0160*/ 	.word	0x00002e40


	//   ....[27]....
        /*0164*/ 	.word	0x00002e70


	//   ....[28]....
        /*0168*/ 	.word	0x00002ec0


	//   ....[29]....
        /*016c*/ 	.word	0x00002f10


	//----- nvinfo : EIATTR_VRC_CTA_INIT_COUNT
	.align		4
.L_251:
        /*0170*/ 	.byte	0x02, 0x4a
	.zero		1
	.zero		1


	//----- nvinfo : EIATTR_EXIT_INSTR_OFFSETS
	.align		4
        /*0174*/ 	.byte	0x04, 0x1c
        /*0176*/ 	.short	(.L_253 - .L_252)


	//   ....[0]....
.L_252:
        /*0178*/ 	.word	0x00000080


	//   ....[1]....
        /*017c*/ 	.word	0x000000c0


	//   ....[2]....
        /*0180*/ 	.word	0x00003180


	//   ....[3]....
        /*0184*/ 	.word	0x000031e0


	//----- nvinfo : EIATTR_MAX_THREADS
	.align		4
.L_253:
        /*0188*/ 	.byte	0x04, 0x05
        /*018a*/ 	.short	(.L_255 - .L_254)
.L_254:
        /*018c*/ 	.word	0x00000200
        /*0190*/ 	.word	0x00000001
        /*0194*/ 	.word	0x00000001


	//----- nvinfo : EIATTR_CRS_STACK_SIZE
	.align		4
.L_255:
        /*0198*/ 	.byte	0x04, 0x1e
        /*019a*/ 	.short	(.L_257 - .L_256)
.L_256:
        /*019c*/ 	.word	0x00000000


	//----- nvinfo : EIATTR_CBANK_PARAM_SIZE
	.align		4
.L_257:
        /*01a0*/ 	.byte	0x03, 0x19
        /*01a2*/ 	.short	0x0029


	//----- nvinfo : EIATTR_PARAM_CBANK
	.align		4
        /*01a4*/ 	.byte	0x04, 0x0a
        /*01a6*/ 	.short	(.L_259 - .L_258)
	.align		4
.L_258:
        /*01a8*/ 	.word	index@(.nv.constant0._ZN3cub18CUB_300001_SM_10006detail6reduce28DeviceReduceSingleTileKernelINS2_10policy_hubIljN4cuda3std3__44plusIlEEE10Policy1000EN6thrust24THRUST_300001_SM_1000_NS18transform_iteratorINSD_6detail14equal_to_valueIiEENSF_15normal_iteratorINSD_10device_ptrIiEEEEllEEPljS9_llNS7_10__identityEEEvT0_T1_T2_T3_T4_T6_)
        /*01ac*/ 	.short	0x0380
        /*01ae*/ 	.short	0x0029


	//----- nvinfo : EIATTR_SW_WAR
	.align		4
.L_259:
        /*01b0*/ 	.byte	0x04, 0x36
        /*01b2*/ 	.short	(.L_261 - .L_260)
.L_260:
        /*01b4*/ 	.word	0x00000008
.L_261:


//--------------------- .nv.info._ZN3cub18CUB_300001_SM_10006detail11EmptyKernelIvEEvv --------------------------
	.section	.nv.info._ZN3cub18CUB_300001_SM_10006detail11EmptyKernelIvEEvv,"",@"SHT_CUDA_INFO"
	.sectionflags	@""
	.align	4


	//----- nvinfo : EIATTR_CUDA_API_VERSION
	.align		4
        /*0000*/ 	.byte	0x04, 0x37
        /*0002*/ 	.short	(.L_263 - .L_262)
.L_262:
        /*0004*/ 	.word	0x00000082


	//----- nvinfo : EIATTR_SPARSE_MMA_MASK
	.align		4
.L_263:
        /*0008*/ 	.byte	0x03, 0x50
        /*000a*/ 	.short	0x0000


	//----- nvinfo : EIATTR_MAXREG_COUNT
	.align		4
        /*000c*/ 	.byte	0x03, 0x1b
        /*000e*/ 	.short	0x00ff


	//----- nvinfo : EIATTR_MERCURY_ISA_VERSION
	.align		4
        /*0010*/ 	.byte	0x03, 0x5f
        /*0012*/ 	.short	0x0101


	//----- nvinfo : EIATTR_VRC_CTA_INIT_COUNT
	.align		4
        /*0014*/ 	.byte	0x02, 0x4a
	.zero		1
	.zero		1


	//----- nvinfo : EIATTR_EXIT_INSTR_OFFSETS
	.align		4
        /*0018*/ 	.byte	0x04, 0x1c
        /*001a*/ 	.short	(.L_265 - .L_264)


	//   ....[0]....
.L_264:
        /*001c*/ 	.word	0x00000010


	//----- nvinfo : EIATTR_SW_WAR
	.align		4
.L_265:
        /*0020*/ 	.byte	0x04, 0x36
        /*0022*/ 	.short	(.L_267 - .L_266)
.L_266:
        /*0024*/ 	.word	0x00000008
.L_267:


//--------------------- .nv.info._Z16color_jpl_kerneliiPiS_S_S_ --------------------------
	.section	.nv.info._Z16color_jpl_kerneliiPiS_S_S_,"",@"SHT_CUDA_INFO"
	.sectionflags	@""
	.align	4


	//----- nvinfo : EIATTR_CUDA_API_VERSION
	.align		4
        /*0000*/ 	.byte	0x04, 0x37
        /*0002*/ 	.short	(.L_269 - .L_268)
.L_268:
        /*0004*/ 	.word	0x00000082


	//----- nvinfo : EIATTR_KPARAM_INFO
	.align		4
.L_269:
        /*0008*/ 	.byte	0x04, 0x17
        /*000a*/ 	.short	(.L_271 - .L_270)
.L_270:
        /*000c*/ 	.word	0x00000000
        /*0010*/ 	.short	0x0005
        /*0012*/ 	.short	0x0020
        /*0014*/ 	.byte	0x00, 0xf5, 0x21, 0x00


	//----- nvinfo : EIATTR_KPARAM_INFO
	.align		4
.L_271:
        /*0018*/ 	.byte	0x04, 0x17
        /*001a*/ 	.short	(.L_273 - .L_272)
.L_272:
        /*001c*/ 	.word	0x00000000
        /*0020*/ 	.short	0x0004
        /*0022*/ 	.short	0x0018
        /*0024*/ 	.byte	0x00, 0xf5, 0x21, 0x00


	//----- nvinfo : EIATTR_KPARAM_INFO
	.align		4
.L_273:
        /*0028*/ 	.byte	0x04, 0x17
        /*002a*/ 	.short	(.L_275 - .L_274)
.L_274:
        /*002c*/ 	.word	0x00000000
        /*0030*/ 	.short	0x0003
        /*0032*/ 	.short	0x0010
        /*0034*/ 	.byte	0x00, 0xf5, 0x21, 0x00


	//----- nvinfo : EIATTR_KPARAM_INFO
	.align		4
.L_275:
        /*0038*/ 	.byte	0x04, 0x17
        /*003a*/ 	.short	(.L_277 - .L_276)
.L_276:
        /*003c*/ 	.word	0x00000000
        /*0040*/ 	.short	0x0002
        /*0042*/ 	.short	0x0008
        /*0044*/ 	.byte	0x00, 0xf5, 0x21, 0x00


	//----- nvinfo : EIATTR_KPARAM_INFO
	.align		4
.L_277:
        /*0048*/ 	.byte	0x04, 0x17
        /*004a*/ 	.short	(.L_279 - .L_278)
.L_278:
        /*004c*/ 	.word	0x00000000
        /*0050*/ 	.short	0x0001
        /*0052*/ 	.short	0x0004
        /*0054*/ 	.byte	0x00, 0xf0, 0x11, 0x00


	//----- nvinfo : EIATTR_KPARAM_INFO
	.align		4
.L_279:
        /*0058*/ 	.byte	0x04, 0x17
        /*005a*/ 	.short	(.L_281 - .L_280)
.L_280:
        /*005c*/ 	.word	0x00000000
        /*0060*/ 	.short	0x0000
        /*0062*/ 	.short	0x0000
        /*0064*/ 	.byte	0x00, 0xf0, 0x11, 0x00


	//----- nvinfo : EIATTR_SPARSE_MMA_MASK
	.align		4
.L_281:
        /*0068*/ 	.byte	0x03, 0x50
        /*006a*/ 	.short	0x0000


	//----- nvinfo : EIATTR_MAXREG_COUNT
	.align		4
        /*006c*/ 	.byte	0x03, 0x1b
        /*006e*/ 	.short	0x00ff


	//----- nvinfo : EIATTR_EXTERNS
	.align		4
        /*0070*/ 	.byte	0x04, 0x0f
        /*0072*/ 	.short	(.L_283 - .L_282)


	//   ....[0]....
	.align		4
.L_282:
        /*0074*/ 	.word	index@(vprintf)


	//----- nvinfo : EIATTR_MERCURY_ISA_VERSION
	.align		4
.L_283:
        /*0078*/ 	.byte	0x03, 0x5f
        /*007a*/ 	.short	0x0101


	//----- nvinfo : EIATTR_VRC_CTA_INIT_COUNT
	.align		4
        /*007c*/ 	.byte	0x02, 0x4a
	.zero		1
	.zero		1


	//----- nvinfo : EIATTR_SYSCALL_OFFSETS
	.align		4
        /*0080*/ 	.byte	0x04, 0x46
        /*0082*/ 	.short	(.L_285 - .L_284)


	//   ....[0]....
.L_284:
        /*0084*/ 	.word	0x00000320


	//   ....[1]....
        /*0088*/ 	.word	0x00000420


	//   ....[2]....
        /*008c*/ 	.word	0x00000510


	//----- nvinfo : EIATTR_EXIT_INSTR_OFFSETS
	.align		4
.L_285:
        /*0090*/ 	.byte	0x04, 0x1c
        /*0092*/ 	.short	(.L_287 - .L_286)


	//   ....[0]....
.L_286:
        /*0094*/ 	.word	0x000000c0


	//   ....[1]....
        /*0098*/ 	.word	0x00000660


	//----- nvinfo : EIATTR_CRS_STACK_SIZE
	.align		4
.L_287:
        /*009c*/ 	.byte	0x04, 0x1e
        /*009e*/ 	.short	(.L_289 - .L_288)
.L_288:
        /*00a0*/ 	.word	0x00000000


	//----- nvinfo : EIATTR_CBANK_PARAM_SIZE
	.align		4
.L_289:
        /*00a4*/ 	.byte	0x03, 0x19
        /*00a6*/ 	.short	0x0028


	//----- nvinfo : EIATTR_PARAM_CBANK
	.align		4
        /*00a8*/ 	.byte	0x04, 0x0a
        /*00aa*/ 	.short	(.L_291 - .L_290)
	.align		4
.L_290:
        /*00ac*/ 	.word	index@(.nv.constant0._Z16color_jpl_kerneliiPiS_S_S_)
        /*00b0*/ 	.short	0x0380
        /*00b2*/ 	.short	0x0028


	//----- nvinfo : EIATTR_SW_WAR
	.align		4
.L_291:
        /*00b4*/ 	.byte	0x04, 0x36
        /*00b6*/ 	.short	(.L_293 - .L_292)
.L_292:
        /*00b8*/ 	.word	0x00000008
.L_293:


//--------------------- .nv.callgraph             --------------------------
	.section	.nv.callgraph,"",@"SHT_CUDA_CALLGRAPH"
	.align	4
	.sectionentsize	8
	.align		4
        /*0000*/ 	.word	0x00000000
	.align		4
        /*0004*/ 	.word	0xffffffff
	.align		4
        /*0008*/ 	.word	index@(_Z16color_jpl_kerneliiPiS_S_S_)
	.align		4
        /*000c*/ 	.word	index@(vprintf)
	.align		4
        /*0010*/ 	.word	0x00000000
	.align		4
        /*0014*/ 	.word	0xfffffffe
	.align		4
        /*0018*/ 	.word	0x00000000
	.align		4
        /*001c*/ 	.word	0xfffffffd
	.align		4
        /*0020*/ 	.word	0x00000000
	.align		4
        /*0024*/ 	.word	0xfffffffc


//--------------------- .nv.constant4             --------------------------
	.section	.nv.constant4,"a",@progbits
	.align	8
	.align		8
.nv.constant4:
        /*0000*/ 	.dword	_ZN34_INTERNAL_9545930d_4_k_cu_790785674cuda3std3__45__cpo5beginE
	.align		8
        /*0008*/ 	.dword	_ZN34_INTERNAL_9545930d_4_k_cu_790785674cuda3std3__45__cpo3endE
	.align		8
        /*0010*/ 	.dword	_ZN34_INTERNAL_9545930d_4_k_cu_790785674cuda3std3__45__cpo6cbeginE
	.align		8
        /*0018*/ 	.dword	_ZN34_INTERNAL_9545930d_4_k_cu_790785674cuda3std3__45__cpo4cendE
	.align		8
        /*0020*/ 	.dword	_ZN34_INTERNAL_9545930d_4_k_cu_790785674cuda3std3__45__cpo6rbeginE
	.align		8
        /*0028*/ 	.dword	_ZN34_INTERNAL_9545930d_4_k_cu_790785674cuda3std3__45__cpo4rendE
	.align		8
        /*0030*/ 	.dword	_ZN34_INTERNAL_9545930d_4_k_cu_790785674cuda3std3__45__cpo7crbeginE
	.align		8
        /*0038*/ 	.dword	_ZN34_INTERNAL_9545930d_4_k_cu_790785674cuda3std3__45__cpo5crendE
	.align		8
        /*0040*/ 	.dword	_ZN34_INTERNAL_9545930d_4_k_cu_790785674cuda3std3__436_GLOBAL__N__9545930d_4_k_cu_790785676ignoreE
	.align		8
        /*0048*/ 	.dword	_ZN34_INTERNAL_9545930d_4_k_cu_790785674cuda3std3__419piecewise_constructE
	.align		8
        /*0050*/ 	.dword	_ZN34_INTERNAL_9545930d_4_k_cu_790785674cuda3std3__48in_placeE
	.align		8
        /*0058*/ 	.dword	_ZN34_INTERNAL_9545930d_4_k_cu_790785674cuda3std3__420unreachable_sentinelE
	.align		8
        /*0060*/ 	.dword	_ZN34_INTERNAL_9545930d_4_k_cu_790785674cuda3std3__47nulloptE
	.align		8
        /*0068*/ 	.dword	_ZN34_INTERNAL_9545930d_4_k_cu_790785674cuda3std3__48unexpectE
	.align		8
        /*0070*/ 	.dword	_ZN34_INTERNAL_9545930d_4_k_cu_790785674cuda3std6ranges3__45__cpo4swapE
	.align		8
        /*0078*/ 	.dword	_ZN34_INTERNAL_9545930d_4_k_cu_790785674cuda3std6ranges3__45__cpo9iter_moveE
	.align		8
        /*0080*/ 	.dword	_ZN34_INTERNAL_9545930d_4_k_cu_790785674cuda3std6ranges3__45__cpo5beginE
	.align		8
        /*0088*/ 	.dword	_ZN34_INTERNAL_9545930d_4_k_cu_790785674cuda3std6ranges3__45__cpo3endE
	.align		8
        /*0090*/ 	.dword	_ZN34_INTERNAL_9545930d_4_k_cu_790785674cuda3std6ranges3__45__cpo6cbeginE
	.align		8
        /*0098*/ 	.dword	_ZN34_INTERNAL_9545930d_4_k_cu_790785674cuda3std6ranges3__45__cpo4cendE
	.align		8
        /*00a0*/ 	.dword	_ZN34_INTERNAL_9545930d_4_k_cu_790785674cuda3std6ranges3__45__cpo7advanceE
	.align		8
        /*00a8*/ 	.dword	_ZN34_INTERNAL_9545930d_4_k_cu_790785674cuda3std6ranges3__45__cpo9iter_swapE
	.align		8
        /*00b0*/ 	.dword	_ZN34_INTERNAL_9545930d_4_k_cu_790785674cuda3std6ranges3__45__cpo4nextE
	.align		8
        /*00b8*/ 	.dword	_ZN34_INTERNAL_9545930d_4_k_cu_790785674cuda3std6ranges3__45__cpo4prevE
	.align		8
        /*00c0*/ 	.dword	_ZN34_INTERNAL_9545930d_4_k_cu_790785674cuda3std6ranges3__45__cpo4dataE
	.align		8
        /*00c8*/ 	.dword	_ZN34_INTERNAL_9545930d_4_k_cu_790785674cuda3std6ranges3__45__cpo5cdataE
	.align		8
        /*00d0*/ 	.dword	_ZN34_INTERNAL_9545930d_4_k_cu_790785674cuda3std6ranges3__45__cpo4sizeE
	.align		8
        /*00d8*/ 	.dword	_ZN34_INTERNAL_9545930d_4_k_cu_790785674cuda3std6ranges3__45__cpo5ssizeE
	.align		8
        /*00e0*/ 	.dword	_ZN34_INTERNAL_9545930d_4_k_cu_790785674cuda3std6ranges3__45__cpo8distanceE
	.align		8
        /*00e8*/ 	.dword	_ZN34_INTERNAL_9545930d_4_k_cu_790785676thrust24THRUST_300001_SM_1000_NS8cuda_cub3parE
	.align		8
        /*00f0*/ 	.dword	_ZN34_INTERNAL_9545930d_4_k_cu_790785676thrust24THRUST_300001_SM_1000_NS8cuda_cub10par_nosyncE
	.align		8
        /*00f8*/ 	.dword	_ZN34_INTERNAL_9545930d_4_k_cu_790785676thrust24THRUST_300001_SM_1000_NS6system6detail10sequential3seqE
	.align		8
        /*0100*/ 	.dword	_ZN34_INTERNAL_9545930d_4_k_cu_790785676thrust24THRUST_300001_SM_1000_NS12placeholders2_1E
	.align		8
        /*0108*/ 	.dword	_ZN34_INTERNAL_9545930d_4_k_cu_790785676thrust24THRUST_300001_SM_1000_NS12placeholders2_2E
	.align		8
        /*0110*/ 	.dword	_ZN34_INTERNAL_9545930d_4_k_cu_790785676thrust24THRUST_300001_SM_1000_NS12placeholders2_3E
	.align		8
        /*0118*/ 	.dword	_ZN34_INTERNAL_9545930d_4_k_cu_790785676thrust24THRUST_300001_SM_1000_NS12placeholders2_4E
	.align		8
        /*0120*/ 	.dword	_ZN34_INTERNAL_9545930d_4_k_cu_790785676thrust24THRUST_300001_SM_1000_NS12placeholders2_5E
	.align		8
        /*0128*/ 	.dword	_ZN34_INTERNAL_9545930d_4_k_cu_790785676thrust24THRUST_300001_SM_1000_NS12placeholders2_6E
	.align		8
        /*0130*/ 	.dword	_ZN34_INTERNAL_9545930d_4_k_cu_790785676thrust24THRUST_300001_SM_1000_NS12placeholders2_7E
	.align		8
        /*0138*/ 	.dword	_ZN34_INTERNAL_9545930d_4_k_cu_790785676thrust24THRUST_300001_SM_1000_NS12placeholders2_8E
	.align		8
        /*0140*/ 	.dword	_ZN34_INTERNAL_9545930d_4_k_cu_790785676thrust24THRUST_300001_SM_1000_NS12placeholders2_9E
	.align		8
        /*0148*/ 	.dword	_ZN34_INTERNAL_9545930d_4_k_cu_790785676thrust24THRUST_300001_SM_1000_NS12placeholders3_10E
	.align		8
        /*0150*/ 	.dword	_ZN34_INTERNAL_9545930d_4_k_cu_790785676thrust24THRUST_300001_SM_1000_NS3seqE
	.align		8
        /*0158*/ 	.dword	$str
	.align		8
        /*0160*/ 	.dword	$str$1
	.align		8
        /*0168*/ 	.dword	$str$2
	.align		8
        /*0170*/ 	.dword	vprintf


//--------------------- .text._ZN3cub18CUB_300001_SM_10006detail6reduce28DeviceReduceSingleTileKernelINS2_10policy_hubIlyN4cuda3std3__44plusIlEEE10Policy1000EPlSC_iS9_llNS7_10__identityEEEvT0_T1_T2_T3_T4_T6_ --------------------------
	.section	.text._ZN3cub18CUB_300001_SM_10006detail6reduce28DeviceReduceSingleTileKernelINS2_10policy_hubIlyN4cuda3std3__44plusIlEEE10Policy1000EPlSC_iS9_llNS7_10__identityEEEvT0_T1_T2_T3_T4_T6_,"ax",@progbits
	.align	128
        .global         _ZN3cub18CUB_300001_SM_10006detail6reduce28DeviceReduceSingleTileKernelINS2_10policy_hubIlyN4cuda3std3__44plusIlEEE10Policy1000EPlSC_iS9_llNS7_10__identityEEEvT0_T1_T2_T3_T4_T6_
        .type           _ZN3cub18CUB_300001_SM_10006detail6reduce28DeviceReduceSingleTileKernelINS2_10policy_hubIlyN4cuda3std3__44plusIlEEE10Policy1000EPlSC_iS9_llNS7_10__identityEEEvT0_T1_T2_T3_T4_T6_,@function
        .size           _ZN3cub18CUB_300001_SM_10006detail6reduce28DeviceReduceSingleTileKernelINS2_10policy_hubIlyN4cuda3std3__44plusIlEEE10Policy1000EPlSC_iS9_llNS7_10__identityEEEvT0_T1_T2_T3_T4_T6_,(.L_x_195 - _ZN3cub18CUB_300001_SM_10006detail6reduce28DeviceReduceSingleTileKernelINS2_10policy_hubIlyN4cuda3std3__44plusIlEEE10Policy1000EPlSC_iS9_llNS7_10__identityEEEvT0_T1_T2_T3_T4_T6_)
        .other          _ZN3cub18CUB_300001_SM_10006detail6reduce28DeviceReduceSingleTileKernelINS2_10policy_hubIlyN4cuda3std3__44plusIlEEE10Policy1000EPlSC_iS9_llNS7_10__identityEEEvT0_T1_T2_T3_T4_T6_,@"STO_CUDA_ENTRY STV_DEFAULT"
_ZN3cub18CUB_300001_SM_10006detail6reduce28DeviceReduceSingleTileKernelINS2_10policy_hubIlyN4cuda3std3__44plusIlEEE10Policy1000EPlSC_iS9_llNS7_10__identityEEEvT0_T1_T2_T3_T4_T6_:
.text._ZN3cub18CUB_300001_SM_10006detail6reduce28DeviceReduceSingleTileKernelINS2_10policy_hubIlyN4cuda3std3__44plusIlEEE10Policy1000EPlSC_iS9_llNS7_10__identityEEEvT0_T1_T2_T3_T4_T6_:
[----:B------:R-:W-:Y:S01]  /*0000*/  LDC R1, c[0x0][0x37c] ;  /* 0x0000df00ff017b82 */ /* 0x000fe20000000800 */
[----:B------:R-:W0:Y:S01]  /*0010*/  LDCU UR4, c[0x0][0x390] ;  /* 0x00007200ff0477ac */ /* 0x000e220008000800 */
[----:B------:R-:W1:Y:S01]  /*0020*/  LDCU.64 UR6, c[0x0][0x358] ;  /* 0x00006b00ff0677ac */ /* 0x000e620008000a00 */
[----:B0-----:R-:W-:-:S05]  /*0030*/  IMAD.U32 R4, RZ, RZ, UR4 ;  /* 0x00000004ff047e24 */ /* 0x001fca000f8e00ff */
[----:B------:R-:W-:-:S13]  /*0040*/  ISETP.NE.AND P0, PT, R4, RZ, PT ;  /* 0x000000ff0400720c */ /* 0x000fda0003f05270 */
[----:B-1----:R-:W-:Y:S05]  /*0050*/  @P0 BRA `(.L_x_0) ;  /* 0x00000000001c0947 */ /* 0x002fea0003800000 */
[----:B------:R-:W0:Y:S02]  /*0060*/  S2R R0, SR_TID.X ;  /* 0x0000000000007919 */ /* 0x000e240000002100 */
[----:B0-----:R-:W-:-:S13]  /*0070*/  ISETP.NE.AND P0, PT, R0, RZ, PT ;  /* 0x000000ff0000720c */ /* 0x001fda0003f05270 */
[----:B------:R-:W-:Y:S05]  /*0080*/  @P0 EXIT ;  /* 0x000000000000094d */ /* 0x000fea0003800000 */
[----:B------:R-:W0:Y:S08]  /*0090*/  LDC.64 R2, c[0x0][0x388] ;  /* 0x0000e200ff027b82 */ /* 0x000e300000000a00 */
[----:B------:R-:W0:Y:S02]  /*00a0*/  LDC.64 R4, c[0x0][0x398] ;  /* 0x0000e600ff047b82 */ /* 0x000e240000000a00 */
[----:B0-----:R-:W-:Y:S01]  /*00b0*/  STG.E.64 desc[UR6][R2.64], R4 ;  /* 0x0000000402007986 */ /* 0x001fe2000c101b06 */
[----:B------:R-:W-:Y:S05]  /*00c0*/  EXIT ;  /* 0x000000000000794d */ /* 0x000fea0003800000 */
.L_x_0:
[----:B------:R-:W-:Y:S01]  /*00d0*/  ISETP.GT.AND P0, PT, R4, 0xdff, PT ;  /* 0x00000dff0400780c */ /* 0x000fe20003f04270 */
[----:B------:R-:W-:-:S12]  /*00e0*/  BSSY.RECONVERGENT B0, `(.L_x_1) ;  /* 0x0000256000007945 */ /* 0x000fd80003800200 */
[----:B------:R-:W-:Y:S05]  /*00f0*/  @P0 BRA `(.L_x_2) ;  /* 0x00000014004c0947 */ /* 0x000fea0003800000 */
[----:B------:R-:W0:Y:S01]  /*0100*/  S2R R5, SR_TID.X ;  /* 0x0000000000057919 */ /* 0x000e220000002100 */
[----:B------:R-:W-:Y:S01]  /*0110*/  BSSY.RECONVERGENT B1, `(.L_x_3) ;  /* 0x0000009000017945 */ /* 0x000fe20003800200 */
[----:B------:R-:W-:Y:S02]  /*0120*/  CS2R R2, SRZ ;  /* 0x0000000000027805 */ /* 0x000fe4000001ff00 */
[----:B0-----:R-:W-:Y:S01]  /*0130*/  ISETP.GE.AND P0, PT, R5, R4, PT ;  /* 0x000000040500720c */ /* 0x001fe20003f06270 */
[----:B------:R-:W-:-:S12]  /*0140*/  IMAD.MOV.U32 R7, RZ, RZ, R5 ;  /* 0x000000ffff077224 */ /* 0x000fd800078e0005 */
[----:B------:R-:W-:Y:S05]  /*0150*/  @P0 BRA `(.L_x_4) ;  /* 0x0000000000100947 */ /* 0x000fea0003800000 */
[----:B------:R-:W0:Y:S02]  /*0160*/  LDC.64 R2, c[0x0][0x380] ;  /* 0x0000e000ff027b82 */ /* 0x000e240000000a00 */
[----:B0-----:R-:W-:-:S06]  /*0170*/  IMAD.WIDE.U32 R2, R5, 0x8, R2 ;  /* 0x0000000805027825 */ /* 0x001fcc00078e0002 */
[----:B------:R-:W5:Y:S01]  /*0180*/  LDG.E.64.CONSTANT R2, desc[UR6][R2.64] ;  /* 0x0000000602027981 */ /* 0x000f62000c1e9b00 */
[----:B------:R-:W-:-:S07]  /*0190*/  VIADD R7, R5, 0x200 ;  /* 0x0000020005077836 */ /* 0x000fce0000000000 */
.L_x_4:
[----:B------:R-:W-:Y:S05]  /*01a0*/  BSYNC.RECONVERGENT B1 ;  /* 0x0000000000017941 */ /* 0x000fea0003800200 */
.L_x_3:
[----:B------:R-:W-:Y:S01]  /*01b0*/  ISETP.GE.AND P0, PT, R7, R4, PT ;  /* 0x000000040700720c */ /* 0x000fe20003f06270 */
[----:B------:R-:W-:-:S12]  /*01c0*/  BSSY.RECONVERGENT B1, `(.L_x_5) ;  /* 0x0000077000017945 */ /* 0x000fd80003800200 */
[----:B------:R-:W-:Y:S05]  /*01d0*/  @P0 BRA `(.L_x_6) ;  /* 0x0000000400d40947 */ /* 0x000fea0003800000 */
[----:B------:R-:W-:Y:S01]  /*01e0*/  LOP3.LUT R9, RZ, R7, RZ, 0x33, !PT ;  /* 0x00000007ff097212 */ /* 0x000fe200078e33ff */
[----:B------:R-:W-:Y:S04]  /*01f0*/  BSSY.RECONVERGENT B2, `(.L_x_7) ;  /* 0x0000018000027945 */ /* 0x000fe80003800200 */
[----:B------:R-:W-:-:S05]  /*0200*/  IMAD.IADD R0, R9, 0x1, R4 ;  /* 0x0000000109007824 */ /* 0x000fca00078e0204 */
[C---:B------:R-:W-:Y:S02]  /*0210*/  LOP3.LUT R6, R0.reuse, 0x600, RZ, 0xc0, !PT ;  /* 0x0000060000067812 */ /* 0x040fe400078ec0ff */
[----:B------:R-:W-:Y:S02]  /*0220*/  ISETP.GE.U32.AND P1, PT, R0, 0x600, PT ;  /* 0x000006000000780c */ /* 0x000fe40003f26070 */
[----:B------:R-:W-:-:S13]  /*0230*/  ISETP.NE.AND P0, PT, R6, 0x600, PT ;  /* 0x000006000600780c */ /* 0x000fda0003f05270 */
[----:B------:R-:W-:Y:S05]  /*0240*/  @!P0 BRA `(.L_x_8) ;  /* 0x0000000000488947 */ /* 0x000fea0003800000 */
[----:B------:R-:W0:Y:S01]  /*0250*/  LDC.64 R8, c[0x0][0x380] ;  /* 0x0000e000ff087b82 */ /* 0x000e220000000a00 */
[----:B------:R-:W-:-:S04]  /*0260*/  LEA.HI R0, R0, 0x1, RZ, 0x17 ;  /* 0x0000000100007811 */ /* 0x000fc800078fb8ff */
[----:B------:R-:W-:-:S05]  /*0270*/  LOP3.LUT R0, R0, 0x3, RZ, 0xc0, !PT ;  /* 0x0000000300007812 */ /* 0x000fca00078ec0ff */
[----:B------:R-:W-:Y:S02]  /*0280*/  IMAD.MOV R0, RZ, RZ, -R0 ;  /* 0x000000ffff007224 */ /* 0x000fe400078e0a00 */
[----:B0-----:R-:W-:-:S04]  /*0290*/  IMAD.WIDE.U32 R8, R7, 0x8, R8 ;  /* 0x0000000807087825 */ /* 0x001fc800078e0008 */
[----:B------:R-:W-:Y:S02]  /*02a0*/  IMAD.MOV.U32 R6, RZ, RZ, R8 ;  /* 0x000000ffff067224 */ /* 0x000fe400078e0008 */
[----:B------:R-:W-:-:S07]  /*02b0*/  IMAD.MOV.U32 R11, RZ, RZ, R9 ;  /* 0x000000ffff0b7224 */ /* 0x000fce00078e0009 */
.L_x_9:
[----:B------:R-:W-:Y:S02]  /*02c0*/  IMAD.MOV.U32 R8, RZ, RZ, R6 ;  /* 0x000000ffff087224 */ /* 0x000fe400078e0006 */
[----:B------:R-:W-:-:S06]  /*02d0*/  IMAD.MOV.U32 R9, RZ, RZ, R11 ;  /* 0x000000ffff097224 */ /* 0x000fcc00078e000b */
[----:B------:R-:W2:Y:S01]  /*02e0*/  LDG.E.64.CONSTANT R8, desc[UR6][R8.64] ;  /* 0x0000000608087981 */ /* 0x000ea2000c1e9b00 */
[----:B------:R-:W-:Y:S01]  /*02f0*/  VIADD R0, R0, 0x1 ;  /* 0x0000000100007836 */ /* 0x000fe20000000000 */
[----:B------:R-:W-:Y:S01]  /*0300*/  IADD3 R6, P3, PT, R6, 0x1000, RZ ;  /* 0x0000100006067810 */ /* 0x000fe20007f7e0ff */
[----:B------:R-:W-:-:S03]  /*0310*/  VIADD R7, R7, 0x200 ;  /* 0x0000020007077836 */ /* 0x000fc60000000000 */
[----:B------:R-:W-:Y:S01]  /*0320*/  ISETP.NE.AND P0, PT, R0, RZ, PT ;  /* 0x000000ff0000720c */ /* 0x000fe20003f05270 */
[----:B------:R-:W-:Y:S01]  /*0330*/  IMAD.X R11, RZ, RZ, R11, P3 ;  /* 0x000000ffff0b7224 */ /* 0x000fe200018e060b */
[----:B--2--5:R-:W-:-:S05]  /*0340*/  IADD3 R2, P2, PT, R8, R2, RZ ;  /* 0x0000000208027210 */ /* 0x024fca0007f5e0ff */
[----:B------:R-:W-:-:S06]  /*0350*/  IMAD.X R3, R9, 0x1, R3, P2 ;  /* 0x0000000109037824 */ /* 0x000fcc00010e0603 */
[----:B------:R-:W-:Y:S05]  /*0360*/  @P0 BRA `(.L_x_9) ;  /* 0xfffffffc00d40947 */ /* 0x000fea000383ffff */
.L_x_8:
[----:B------:R-:W-:Y:S05]  /*0370*/  BSYNC.RECONVERGENT B2 ;  /* 0x0000000000027941 */ /* 0x000fea0003800200 */
.L_x_7:
[----:B------:R-:W-:Y:S05]  /*0380*/  @!P1 BRA `(.L_x_6) ;  /* 0x0000000400689947 */ /* 0x000fea0003800000 */
[----:B------:R-:W-:Y:S01]  /*0390*/  IMAD.IADD R0, R4, 0x1, -R7 ;  /* 0x0000000104007824 */ /* 0x000fe200078e0a07 */
[----:B------:R-:W-:Y:S01]  /*03a0*/  BSSY.RECONVERGENT B2, `(.L_x_10) ;  /* 0x0000031000027945 */ /* 0x000fe20003800200 */
[----:B------:R-:W-:-:S03]  /*03b0*/  PLOP3.LUT P0, PT, PT, PT, PT, 0x80, 0x8 ;  /* 0x000000000008781c */ /* 0x000fc60003f0f070 */
[----:B------:R-:W-:-:S13]  /*03c0*/  ISETP.GT.AND P1, PT, R0, 0x1800, PT ;  /* 0x000018000000780c */ /* 0x000fda0003f24270 */
[----:B------:R-:W-:Y:S05]  /*03d0*/  @!P1 BRA `(.L_x_11) ;  /* 0x0000000000b49947 */ /* 0x000fea0003800000 */
[----:B------:R-:W-:Y:S01]  /*03e0*/  PLOP3.LUT P0, PT, PT, PT, PT, 0x8, 0x80 ;  /* 0x000000000080781c */ /* 0x000fe20003f0e170 */
[----:B------:R-:W-:-:S12]  /*03f0*/  VIADD R0, R4, 0xffffe800 ;  /* 0xffffe80004007836 */ /* 0x000fd80000000000 */
.L_x_12:
[----:B------:R-:W0:Y:S01]  /*0400*/  LDC.64 R44, c[0x0][0x380] ;  /* 0x0000e000ff2c7b82 */ /* 0x000e220000000a00 */
[C---:B------:R-:W-:Y:S02]  /*0410*/  VIADD R41, R7.reuse, 0x800 ;  /* 0x0000080007297836 */ /* 0x040fe40000000000 */
[C---:B------:R-:W-:Y:S02]  /*0420*/  VIADD R43, R7.reuse, 0x1000 ;  /* 0x00001000072b7836 */ /* 0x040fe40000000000 */
[----:B0-----:R-:W-:-:S05]  /*0430*/  IMAD.WIDE R28, R7, 0x8, R44 ;  /* 0x00000008071c7825 */ /* 0x001fca00078e022c */
[----:B------:R-:W2:Y:S01]  /*0440*/  LDG.E.64.CONSTANT R8, desc[UR6][R28.64] ;  /* 0x000000061c087981 */ /* 0x000ea2000c1e9b00 */
[----:B------:R-:W-:-:S03]  /*0450*/  IMAD.WIDE R40, R41, 0x8, R44 ;  /* 0x0000000829287825 */ /* 0x000fc600078e022c */
[----:B------:R-:W2:Y:S04]  /*0460*/  LDG.E.64.CONSTANT R10, desc[UR6][R28.64+0x1000] ;  /* 0x001000061c0a7981 */ /* 0x000ea8000c1e9b00 */
[----:B------:R-:W3:Y:S04]  /*0470*/  LDG.E.64.CONSTANT R12, desc[UR6][R28.64+0x2000] ;  /* 0x002000061c0c7981 */ /* 0x000ee8000c1e9b00 */
[----:B------:R-:W3:Y:S01]  /*0480*/  LDG.E.64.CONSTANT R14, desc[UR6][R28.64+0x3000] ;  /* 0x003000061c0e7981 */ /* 0x000ee2000c1e9b00 */
[----:B------:R-:W-:-:S03]  /*0490*/  IMAD.WIDE R42, R43, 0x8, R44 ;  /* 0x000000082b2a7825 */ /* 0x000fc600078e022c */
[----:B------:R-:W4:Y:S04]  /*04a0*/  LDG.E.64.CONSTANT R16, desc[UR6][R40.64] ;  /* 0x0000000628107981 */ /* 0x000f28000c1e9b00 */
[----:B------:R-:W4:Y:S04]  /*04b0*/  LDG.E.64.CONSTANT R18, desc[UR6][R40.64+0x1000] ;  /* 0x0010000628127981 */ /* 0x000f28000c1e9b00 */
[----:B------:R-:W4:Y:S04]  /*04c0*/  LDG.E.64.CONSTANT R20, desc[UR6][R40.64+0x2000] ;  /* 0x0020000628147981 */ /* 0x000f28000c1e9b00 */
[----:B------:R2:W4:Y:S01]  /*04d0*/  LDG.E.64.CONSTANT R26, desc[UR6][R40.64+0x3000] ;  /* 0x00300006281a7981 */ /* 0x000522000c1e9b00 */
[----:B------:R-:W-:-:S03]  /*04e0*/  VIADD R31, R7, 0x1800 ;  /* 0x00001800071f7836 */ /* 0x000fc60000000000 */
[----:B------:R-:W4:Y:S04]  /*04f0*/  LDG.E.64.CONSTANT R24, desc[UR6][R42.64] ;  /* 0x000000062a187981 */ /* 0x000f28000c1e9b00 */
[----:B------:R-:W4:Y:S01]  /*0500*/  LDG.E.64.CONSTANT R22, desc[UR6][R42.64+0x1000] ;  /* 0x001000062a167981 */ /* 0x000f22000c1e9b00 */
[----:B------:R-:W-:-:S03]  /*0510*/  IMAD.WIDE R44, R31, 0x8, R44 ;  /* 0x000000081f2c7825 */ /* 0x000fc600078e022c */
[----:B------:R-:W4:Y:S04]  /*0520*/  LDG.E.64.CONSTANT R28, desc[UR6][R42.64+0x2000] ;  /* 0x002000062a1c7981 */ /* 0x000f28000c1e9b00 */
[----:B------:R-:W4:Y:S04]  /*0530*/  LDG.E.64.CONSTANT R36, desc[UR6][R42.64+0x3000] ;  /* 0x003000062a247981 */ /* 0x000f28000c1e9b00 */
[----:B------:R-:W4:Y:S04]  /*0540*/  LDG.E.64.CONSTANT R34, desc[UR6][R44.64] ;  /* 0x000000062c227981 */ /* 0x000f28000c1e9b00 */
[----:B------:R-:W4:Y:S04]  /*0550*/  LDG.E.64.CONSTANT R32, desc[UR6][R44.64+0x1000] ;  /* 0x001000062c207981 */ /* 0x000f28000c1e9b00 */
[----:B------:R-:W4:Y:S04]  /*0560*/  LDG.E.64.CONSTANT R30, desc[UR6][R44.64+0x2000] ;  /* 0x002000062c1e7981 */ /* 0x000f28000c1e9b00 */
[----:B------:R-:W4:Y:S01]  /*0570*/  LDG.E.64.CONSTANT R38, desc[UR6][R44.64+0x3000] ;  /* 0x003000062c267981 */ /* 0x000f22000c1e9b00 */
[----:B------:R-:W-:Y:S01]  /*0580*/  VIADD R7, R7, 0x2000 ;  /* 0x0000200007077836 */ /* 0x000fe20000000000 */
[----:B--2--5:R-:W-:-:S04]  /*0590*/  IADD3 R41, P1, P2, R10, R8, R2 ;  /* 0x000000080a297210 */ /* 0x024fc80007a3e002 */
[----:B------:R-:W-:Y:S02]  /*05a0*/  IADD3.X R9, PT, PT, R11, R9, R3, P1, P2 ;  /* 0x000000090b097210 */ /* 0x000fe40000fe4403 */
[----:B---3--:R-:W-:-:S04]  /*05b0*/  IADD3 R41, P3, P4, R14, R12, R41 ;  /* 0x0000000c0e297210 */ /* 0x008fc80007c7e029 */
[----:B------:R-:W-:Y:S02]  /*05c0*/  IADD3.X R13, PT, PT, R15, R13, R9, P3, P4 ;  /* 0x0000000d0f0d7210 */ /* 0x000fe40001fe8409 */
[----:B----4-:R-:W-:-:S04]  /*05d0*/  IADD3 R3, P1, P2, R18, R16, R41 ;  /* 0x0000001012037210 */ /* 0x010fc80007a3e029 */
[----:B------:R-:W-:Y:S02]  /*05e0*/  IADD3.X R17, PT, PT, R19, R17, R13, P1, P2 ;  /* 0x0000001113117210 */ /* 0x000fe40000fe440d */
[----:B------:R-:W-:-:S04]  /*05f0*/  IADD3 R3, P3, P4, R26, R20, R3 ;  /* 0x000000141a037210 */ /* 0x000fc80007c7e003 */
[----:B------:R-:W-:Y:S02]  /*0600*/  IADD3.X R21, PT, PT, R27, R21, R17, P3, P4 ;  /* 0x000000151b157210 */ /* 0x000fe40001fe8411 */
[----:B------:R-:W-:-:S04]  /*0610*/  IADD3 R3, P1, P2, R22, R24, R3 ;  /* 0x0000001816037210 */ /* 0x000fc80007a3e003 */
[----:B------:R-:W-:Y:S02]  /*0620*/  IADD3.X R23, PT, PT, R23, R25, R21, P1, P2 ;  /* 0x0000001917177210 */ /* 0x000fe40000fe4415 */
[----:B------:R-:W-:-:S04]  /*0630*/  IADD3 R3, P3, P4, R36, R28, R3 ;  /* 0x0000001c24037210 */ /* 0x000fc80007c7e003 */
[----:B------:R-:W-:Y:S02]  /*0640*/  IADD3.X R29, PT, PT, R37, R29, R23, P3, P4 ;  /* 0x0000001d251d7210 */ /* 0x000fe40001fe8417 */
[----:B------:R-:W-:Y:S02]  /*0650*/  ISETP.GE.AND P3, PT, R7, R0, PT ;  /* 0x000000000700720c */ /* 0x000fe40003f66270 */
[----:B------:R-:W-:-:S04]  /*0660*/  IADD3 R3, P2, P1, R32, R34, R3 ;  /* 0x0000002220037210 */ /* 0x000fc8000795e003 */
[----:B------:R-:W-:Y:S02]  /*0670*/  IADD3 R2, P4, P5, R38, R30, R3 ;  /* 0x0000001e26027210 */ /* 0x000fe40007d9e003 */
[----:B------:R-:W-:-:S04]  /*0680*/  IADD3.X R3, PT, PT, R33, R35, R29, P2, P1 ;  /* 0x0000002321037210 */ /* 0x000fc800017e241d */
[----:B------:R-:W-:Y:S01]  /*0690*/  IADD3.X R3, PT, PT, R39, R31, R3, P4, P5 ;  /* 0x0000001f27037210 */ /* 0x000fe200027ea403 */
[----:B------:R-:W-:Y:S06]  /*06a0*/  @!P3 BRA `(.L_x_12) ;  /* 0xfffffffc0054b947 */ /* 0x000fec000383ffff */
.L_x_11:
[----:B------:R-:W-:Y:S05]  /*06b0*/  BSYNC.RECONVERGENT B2 ;  /* 0x0000000000027941 */ /* 0x000fea0003800200 */
.L_x_10:
[----:B------:R-:W-:Y:S01]  /*06c0*/  IMAD.IADD R0, R4, 0x1, -R7 ;  /* 0x0000000104007824 */ /* 0x000fe200078e0a07 */
[----:B------:R-:W-:Y:S04]  /*06d0*/  BSSY.RECONVERGENT B2, `(.L_x_13) ;  /* 0x0000019000027945 */ /* 0x000fe80003800200 */
[----:B------:R-:W-:-:S13]  /*06e0*/  ISETP.GT.AND P1, PT, R0, 0x800, PT ;  /* 0x000008000000780c */ /* 0x000fda0003f24270 */
[----:B------:R-:W-:Y:S05]  /*06f0*/  @!P1 BRA `(.L_x_14) ;  /* 0x0000000000589947 */ /* 0x000fea0003800000 */
[----:B------:R-:W0:Y:S01]  /*0700*/  LDC.64 R18, c[0x0][0x380] ;  /* 0x0000e000ff127b82 */ /* 0x000e220000000a00 */
[C---:B------:R-:W-:Y:S02]  /*0710*/  VIADD R15, R7.reuse, 0x800 ;  /* 0x00000800070f7836 */ /* 0x040fe40000000000 */
[----:B0-----:R-:W-:-:S05]  /*0720*/  IMAD.WIDE R8, R7, 0x8, R18 ;  /* 0x0000000807087825 */ /* 0x001fca00078e0212 */
[----:B------:R-:W2:Y:S01]  /*0730*/  LDG.E.64.CONSTANT R10, desc[UR6][R8.64] ;  /* 0x00000006080a7981 */ /* 0x000ea2000c1e9b00 */
[----:B------:R-:W-:-:S03]  /*0740*/  IMAD.WIDE R18, R15, 0x8, R18 ;  /* 0x000000080f127825 */ /* 0x000fc600078e0212 */
[----:B------:R-:W2:Y:S04]  /*0750*/  LDG.E.64.CONSTANT R12, desc[UR6][R8.64+0x1000] ;  /* 0x00100006080c7981 */ /* 0x000ea8000c1e9b00 */
[----:B------:R-:W3:Y:S04]  /*0760*/  LDG.E.64.CONSTANT R14, desc[UR6][R8.64+0x2000] ;  /* 0x00200006080e7981 */ /* 0x000ee8000c1e9b00 */
[----:B------:R-:W3:Y:S04]  /*0770*/  LDG.E.64.CONSTANT R16, desc[UR6][R8.64+0x3000] ;  /* 0x0030000608107981 */ /* 0x000ee8000c1e9b00 */
[----:B------:R-:W4:Y:S04]  /*0780*/  LDG.E.64.CONSTANT R20, desc[UR6][R18.64] ;  /* 0x0000000612147981 */ /* 0x000f28000c1e9b00 */
[----:B------:R-:W4:Y:S04]  /*0790*/  LDG.E.64.CONSTANT R22, desc[UR6][R18.64+0x1000] ;  /* 0x0010000612167981 */ /* 0x000f28000c1e9b00 */
[----:B------:R-:W4:Y:S04]  /*07a0*/  LDG.E.64.CONSTANT R24, desc[UR6][R18.64+0x2000] ;  /* 0x0020000612187981 */ /* 0x000f28000c1e9b00 */
[----:B------:R-:W4:Y:S01]  /*07b0*/  LDG.E.64.CONSTANT R26, desc[UR6][R18.64+0x3000] ;  /* 0x00300006121a7981 */ /* 0x000f22000c1e9b00 */
[----:B------:R-:W-:Y:S01]  /*07c0*/  VIADD R7, R7, 0x1000 ;  /* 0x0000100007077836 */ /* 0x000fe20000000000 */
[----:B--2--5:R-:W-:-:S04]  /*07d0*/  IADD3 R29, P0, P1, R12, R10, R2 ;  /* 0x0000000a0c1d7210 */ /* 0x024fc8000791e002 */
[----:B------:R-:W-:Y:S02]  /*07e0*/  IADD3.X R11, PT, PT, R13, R11, R3, P0, P1 ;  /* 0x0000000b0d0b7210 */ /* 0x000fe400007e2403 */
[----:B------:R-:W-:Y:S02]  /*07f0*/  PLOP3.LUT P0, PT, PT, PT, PT, 0x8, 0x80 ;  /* 0x000000000080781c */ /* 0x000fe40003f0e170 */
[----:B---3--:R-:W-:-:S04]  /*0800*/  IADD3 R29, P2, P3, R16, R14, R29 ;  /* 0x0000000e101d7210 */ /* 0x008fc80007b5e01d */
[----:B------:R-:W-:Y:S02]  /*0810*/  IADD3.X R15, PT, PT, R17, R15, R11, P2, P3 ;  /* 0x0000000f110f7210 */ /* 0x000fe400017e640b */
[----:B----4-:R-:W-:-:S04]  /*0820*/  IADD3 R3, P1, P4, R22, R20, R29 ;  /* 0x0000001416037210 */ /* 0x010fc80007c3e01d */
[----:B------:R-:W-:Y:S02]  /*0830*/  IADD3 R2, P2, P3, R26, R24, R3 ;  /* 0x000000181a027210 */ /* 0x000fe40007b5e003 */
[----:B------:R-:W-:-:S04]  /*0840*/  IADD3.X R3, PT, PT, R23, R21, R15, P1, P4 ;  /* 0x0000001517037210 */ /* 0x000fc80000fe840f */
[----:B------:R-:W-:-:S07]  /*0850*/  IADD3.X R3, PT, PT, R27, R25, R3, P2, P3 ;  /* 0x000000191b037210 */ /* 0x000fce00017e6403 */
.L_x_14:
[----:B------:R-:W-:Y:S05]  /*0860*/  BSYNC.RECONVERGENT B2 ;  /* 0x0000000000027941 */ /* 0x000fea0003800200 */
.L_x_13:
[----:B------:R-:W-:-:S13]  /*0870*/  ISETP.LT.OR P0, PT, R7, R4, P0 ;  /* 0x000000040700720c */ /* 0x000fda0000701670 */
[----:B------:R-:W-:Y:S05]  /*0880*/  @!P0 BRA `(.L_x_6) ;  /* 0x0000000000288947 */ /* 0x000fea0003800000 */
[----:B------:R-:W0:Y:S02]  /*0890*/  LDC.64 R8, c[0x0][0x380] ;  /* 0x0000e000ff087b82 */ /* 0x000e240000000a00 */
[----:B0-----:R-:W-:-:S05]  /*08a0*/  IMAD.WIDE R6, R7, 0x8, R8 ;  /* 0x0000000807067825 */ /* 0x001fca00078e0208 */
[----:B------:R-:W2:Y:S04]  /*08b0*/  LDG.E.64.CONSTANT R8, desc[UR6][R6.64] ;  /* 0x0000000606087981 */ /* 0x000ea8000c1e9b00 */
[----:B------:R-:W2:Y:S04]  /*08c0*/  LDG.E.64.CONSTANT R10, desc[UR6][R6.64+0x1000] ;  /* 0x00100006060a7981 */ /* 0x000ea8000c1e9b00 */
[----:B------:R-:W3:Y:S04]  /*08d0*/  LDG.E.64.CONSTANT R12, desc[UR6][R6.64+0x2000] ;  /* 0x00200006060c7981 */ /* 0x000ee8000c1e9b00 */
[----:B------:R-:W3:Y:S01]  /*08e0*/  LDG.E.64.CONSTANT R14, desc[UR6][R6.64+0x3000] ;  /* 0x00300006060e7981 */ /* 0x000ee2000c1e9b00 */
[----:B--2--5:R-:W-:-:S04]  /*08f0*/  IADD3 R17, P0, P1, R10, R8, R2 ;  /* 0x000000080a117210 */ /* 0x024fc8000791e002 */
[----:B------:R-:W-:Y:S02]  /*0900*/  IADD3.X R3, PT, PT, R11, R9, R3, P0, P1 ;  /* 0x000000090b037210 */ /* 0x000fe400007e2403 */
[----:B---3--:R-:W-:-:S04]  /*0910*/  IADD3 R2, P2, P3, R14, R12, R17 ;  /* 0x0000000c0e027210 */ /* 0x008fc80007b5e011 */
[----:B------:R-:W-:-:S09]  /*0920*/  IADD3.X R3, PT, PT, R15, R13, R3, P2, P3 ;  /* 0x0000000d0f037210 */ /* 0x000fd200017e6403 */
.L_x_6:
[----:B------:R-:W-:Y:S05]  /*0930*/  BSYNC.RECONVERGENT B1 ;  /* 0x0000000000017941 */ /* 0x000fea0003800200 */
.L_x_5:
[----:B------:R-:W-:-:S13]  /*0940*/  ISETP.GE.AND P0, PT, R4, 0x200, PT ;  /* 0x000002000400780c */ /* 0x000fda0003f06270 */
[----:B------:R-:W-:Y:S05]  /*0950*/  @!P0 BRA `(.L_x_15) ;  /* 0x00000004002c8947 */ /* 0x000fea0003800000 */
[----:B------:R-:W0:Y:S01]  /*0960*/  S2R R8, SR_LANEID ;  /* 0x0000000000087919 */ /* 0x000e220000000000 */
[----:B-----5:R-:W1:Y:S04]  /*0970*/  SHFL.DOWN PT, R0, R2, 0x1, 0x1f ;  /* 0x08201f0002007f89 */ /* 0x020e6800000e0000 */
[----:B------:R-:W2:Y:S01]  /*0980*/  SHFL.DOWN PT, R4, R3, 0x1, 0x1f ;  /* 0x08201f0003047f89 */ /* 0x000ea200000e0000 */
[----:B0-----:R-:W-:-:S04]  /*0990*/  ISETP.GT.AND P0, PT, R8, 0x1e, PT ;  /* 0x0000001e0800780c */ /* 0x001fc80003f04270 */
[----:B-1----:R-:W-:Y:S02]  /*09a0*/  SEL R9, R0, RZ, !P0 ;  /* 0x000000ff00097207 */ /* 0x002fe40004000000 */
[----:B--2---:R-:W-:Y:S02]  /*09b0*/  SEL R4, R4, RZ, !P0 ;  /* 0x000000ff04047207 */ /* 0x004fe40004000000 */
[----:B------:R-:W-:-:S05]  /*09c0*/  IADD3 R9, P0, PT, R2, R9, RZ ;  /* 0x0000000902097210 */ /* 0x000fca0007f1e0ff */
[----:B------:R-:W-:Y:S01]  /*09d0*/  IMAD.X R6, R3, 0x1, R4, P0 ;  /* 0x0000000103067824 */ /* 0x000fe200000e0604 */
[----:B------:R-:W0:Y:S01]  /*09e0*/  SHFL.DOWN PT, R0, R9, 0x2, 0x1f ;  /* 0x08401f0009007f89 */ /* 0x000e2200000e0000 */
[----:B------:R-:W-:-:S03]  /*09f0*/  ISETP.GT.AND P0, PT, R8, 0x1d, PT ;  /* 0x0000001d0800780c */ /* 0x000fc60003f04270 */
[----:B------:R-:W1:Y:S01]  /*0a00*/  SHFL.DOWN PT, R4, R6, 0x2, 0x1f ;  /* 0x08401f0006047f89 */ /* 0x000e6200000e0000 */
[----:B0-----:R-:W-:-:S04]  /*0a10*/  SEL R0, R0, RZ, !P0 ;  /* 0x000000ff00007207 */ /* 0x001fc80004000000 */
[----:B------:R-:W-:Y:S02]  /*0a20*/  IADD3 R7, P1, PT, R0, R9, RZ ;  /* 0x0000000900077210 */ /* 0x000fe40007f3e0ff */
[----:B-1----:R-:W-:Y:S02]  /*0a30*/  SEL R3, R4, RZ, !P0 ;  /* 0x000000ff04037207 */ /* 0x002fe40004000000 */
[----:B------:R-:W-:Y:S01]  /*0a40*/  ISETP.GT.AND P0, PT, R8, 0x1b, PT ;  /* 0x0000001b0800780c */ /* 0x000fe20003f04270 */
[----:B------:R-:W0:Y:S02]  /*0a50*/  SHFL.DOWN PT, R0, R7, 0x4, 0x1f ;  /* 0x08801f0007007f89 */ /* 0x000e2400000e0000 */
[----:B------:R-:W-:-:S05]  /*0a60*/  IMAD.X R3, R3, 0x1, R6, P1 ;  /* 0x0000000103037824 */ /* 0x000fca00008e0606 */
[----:B------:R-:W1:Y:S01]  /*0a70*/  SHFL.DOWN PT, R2, R3, 0x4, 0x1f ;  /* 0x08801f0003027f89 */ /* 0x000e6200000e0000 */
[----:B0-----:R-:W-:-:S04]  /*0a80*/  SEL R0, R0, RZ, !P0 ;  /* 0x000000ff00007207 */ /* 0x001fc80004000000 */
[----:B------:R-:W-:Y:S02]  /*0a90*/  IADD3 R11, P1, PT, R0, R7, RZ ;  /* 0x00000007000b7210 */ /* 0x000fe40007f3e0ff */
[----:B-1----:R-:W-:-:S03]  /*0aa0*/  SEL R2, R2, RZ, !P0 ;  /* 0x000000ff02027207 */ /* 0x002fc60004000000 */
[----:B------:R-:W0:Y:S01]  /*0ab0*/  SHFL.DOWN PT, R0, R11, 0x8, 0x1f ;  /* 0x09001f000b007f89 */ /* 0x000e2200000e0000 */
[----:B------:R-:W-:Y:S01]  /*0ac0*/  ISETP.GT.AND P0, PT, R8, 0x17, PT ;  /* 0x000000170800780c */ /* 0x000fe20003f04270 */
[----:B------:R-:W-:Y:S01]  /*0ad0*/  IMAD.X R13, R2, 0x1, R3, P1 ;  /* 0x00000001020d7824 */ /* 0x000fe200008e0603 */
[----:B------:R-:W-:-:S04]  /*0ae0*/  ISETP.NE.AND P1, PT, R8, RZ, PT ;  /* 0x000000ff0800720c */ /* 0x000fc80003f25270 */
[----:B------:R-:W1:Y:S09]  /*0af0*/  SHFL.DOWN PT, R2, R13, 0x8, 0x1f ;  /* 0x09001f000d027f89 */ /* 0x000e7200000e0000 */
[----:B------:R-:W2:Y:S01]  /*0b00*/  @!P1 S2R R7, SR_CgaCtaId ;  /* 0x0000000000079919 */ /* 0x000ea20000008800 */
[----:B0-----:R-:W-:-:S04]  /*0b10*/  SEL R0, R0, RZ, !P0 ;  /* 0x000000ff00007207 */ /* 0x001fc80004000000 */
[----:B------:R-:W-:Y:S02]  /*0b20*/  IADD3 R9, P2, PT, R0, R11, RZ ;  /* 0x0000000b00097210 */ /* 0x000fe40007f5e0ff */
[----:B-1----:R-:W-:-:S03]  /*0b30*/  SEL R2, R2, RZ, !P0 ;  /* 0x000000ff02027207 */ /* 0x002fc60004000000 */
[----:B------:R-:W0:Y:S01]  /*0b40*/  SHFL.DOWN PT, R0, R9, 0x10, 0x1f ;  /* 0x0a001f0009007f89 */ /* 0x000e2200000e0000 */
[----:B------:R-:W-:Y:S01]  /*0b50*/  ISETP.GT.AND P0, PT, R8, 0xf, PT ;  /* 0x0000000f0800780c */ /* 0x000fe20003f04270 */
[----:B------:R-:W-:Y:S01]  /*0b60*/  IMAD.X R6, R2, 0x1, R13, P2 ;  /* 0x0000000102067824 */ /* 0x000fe200010e060d */
[----:B------:R-:W-:-:S04]  /*0b70*/  @!P1 MOV R2, 0x400 ;  /* 0x0000040000029802 */ /* 0x000fc80000000f00 */
[----:B------:R-:W1:Y:S01]  /*0b80*/  SHFL.DOWN PT, R3, R6, 0x10, 0x1f ;  /* 0x0a001f0006037f89 */ /* 0x000e6200000e0000 */
[----:B--2---:R-:W-:Y:S02]  /*0b90*/  @!P1 LEA R7, R7, R2, 0x18 ;  /* 0x0000000207079211 */ /* 0x004fe400078ec0ff */
[----:B0-----:R-:W-:Y:S02]  /*0ba0*/  SEL R4, R0, RZ, !P0 ;  /* 0x000000ff00047207 */ /* 0x001fe40004000000 */
[----:B------:R-:W-:Y:S02]  /*0bb0*/  @!P1 SHF.R.U32.HI R0, RZ, 0x2, R5 ;  /* 0x00000002ff009819 */ /* 0x000fe40000011605 */
[----:B------:R-:W-:Y:S02]  /*0bc0*/  IADD3 R2, P2, PT, R4, R9, RZ ;  /* 0x0000000904027210 */ /* 0x000fe40007f5e0ff */
[----:B------:R-:W-:Y:S02]  /*0bd0*/  @!P1 LOP3.LUT R0, R0, 0xf8, RZ, 0xc0, !PT ;  /* 0x000000f800009812 */ /* 0x000fe400078ec0ff */
[----:B-1----:R-:W-:-:S02]  /*0be0*/  SEL R3, R3, RZ, !P0 ;  /* 0x000000ff03037207 */ /* 0x002fc40004000000 */
[----:B------:R-:W-:Y:S01]  /*0bf0*/  ISETP.NE.AND P0, PT, R5, RZ, PT ;  /* 0x000000ff0500720c */ /* 0x000fe20003f05270 */
[----:B------:R-:W-:Y:S02]  /*0c00*/  @!P1 IMAD.IADD R7, R0, 0x1, R7 ;  /* 0x0000000100079824 */ /* 0x000fe400078e0207 */
[----:B------:R-:W-:-:S05]  /*0c10*/  IMAD.X R3, R3, 0x1, R6, P2 ;  /* 0x0000000103037824 */ /* 0x000fca00010e0606 */
[----:B------:R2:W-:Y:S01]  /*0c20*/  @!P1 STS.64 [R7+0x10], R2 ;  /* 0x0000100207009388 */ /* 0x0005e20000000a00 */
[----:B------:R-:W-:Y:S06]  /*0c30*/  BAR.SYNC.DEFER_BLOCKING 0x0 ;  /* 0x0000000000007b1d */ /* 0x000fec0000010000 */
[----:B------:R-:W-:Y:S05]  /*0c40*/  @P0 BRA `(.L_x_16) ;  /* 0x00000018007c0947 */ /* 0x000fea0003800000 */
[----:B------:R-:W0:Y:S01]  /*0c50*/  S2UR UR5, SR_CgaCtaId ;  /* 0x00000000000579c3 */ /* 0x000e220000008800 */
[----:B------:R-:W-:Y:S02]  /*0c60*/  UMOV UR4, 0x400 ;  /* 0x0000040000047882 */ /* 0x000fe40000000000 */
[----:B0-----:R-:W-:-:S09]  /*0c70*/  ULEA UR4, UR5, UR4, 0x18 ;  /* 0x0000000405047291 */ /* 0x001fd2000f8ec0ff */
[----:B------:R-:W-:Y:S04]  /*0c80*/  LDS.64 R32, [UR4+0x18] ;  /* 0x00001804ff207984 */ /* 0x000fe80008000a00 */
[----:B------:R-:W0:Y:S04]  /*0c90*/  LDS.128 R28, [UR4+0x20] ;  /* 0x00002004ff1c7984 */ /* 0x000e280008000c00 */
[----:B------:R-:W1:Y:S04]  /*0ca0*/  LDS.128 R24, [UR4+0x30] ;  /* 0x00003004ff187984 */ /* 0x000e680008000c00 */
[----:B------:R-:W3:Y:S04]  /*0cb0*/  LDS.128 R20, [UR4+0x40] ;  /* 0x00004004ff147984 */ /* 0x000ee80008000c00 */
[----:B------:R-:W4:Y:S04]  /*0cc0*/  LDS.128 R16, [UR4+0x50] ;  /* 0x00005004ff107984 */ /* 0x000f280008000c00 */
[----:B------:R-:W5:Y:S04]  /*0cd0*/  LDS.128 R12, [UR4+0x60] ;  /* 0x00006004ff0c7984 */ /* 0x000f680008000c00 */
[----:B------:R-:W5:Y:S04]  /*0ce0*/  LDS.128 R8, [UR4+0x70] ;  /* 0x00007004ff087984 */ /* 0x000f680008000c00 */
[----:B--2---:R-:W2:Y:S01]  /*0cf0*/  LDS.128 R4, [UR4+0x80] ;  /* 0x00008004ff047984 */ /* 0x004ea20008000c00 */
[----:B0-----:R-:W-:-:S04]  /*0d00*/  IADD3 R35, P1, P2, R28, R32, R2 ;  /* 0x000000201c237210 */ /* 0x001fc80007a3e002 */
[----:B-1----:R-:W-:Y:S02]  /*0d10*/  IADD3 R35, P3, P4, R24, R35, R30 ;  /* 0x0000002318237210 */ /* 0x002fe40007c7e01e */
[----:B------:R-:W-:Y:S02]  /*0d20*/  IADD3.X R29, PT, PT, R29, R33, R3, P1, P2 ;  /* 0x000000211d1d7210 */ /* 0x000fe40000fe4403 */
[----:B---3--:R-:W-:Y:S02]  /*0d30*/  IADD3 R3, P1, P2, R20, R35, R26 ;  /* 0x0000002314037210 */ /* 0x008fe40007a3e01a */
[----:B------:R-:W-:Y:S02]  /*0d40*/  IADD3.X R25, PT, PT, R25, R29, R31, P3, P4 ;  /* 0x0000001d19197210 */ /* 0x000fe40001fe841f */
[----:B----4-:R-:W-:Y:S02]  /*0d50*/  IADD3 R3, P3, P4, R16, R3, R22 ;  /* 0x0000000310037210 */ /* 0x010fe40007c7e016 */
[----:B------:R-:W-:-:S02]  /*0d60*/  IADD3.X R21, PT, PT, R21, R25, R27, P1, P2 ;  /* 0x0000001915157210 */ /* 0x000fc40000fe441b */
[----:B-----5:R-:W-:Y:S02]  /*0d70*/  IADD3 R3, P1, P2, R12, R3, R18 ;  /* 0x000000030c037210 */ /* 0x020fe40007a3e012 */
[----:B------:R-:W-:Y:S02]  /*0d80*/  IADD3.X R17, PT, PT, R17, R21, R23, P3, P4 ;  /* 0x0000001511117210 */ /* 0x000fe40001fe8417 */
[----:B------:R-:W-:Y:S02]  /*0d90*/  IADD3 R3, P3, P4, R8, R3, R14 ;  /* 0x0000000308037210 */ /* 0x000fe40007c7e00e */
[----:B------:R-:W-:Y:S02]  /*0da0*/  IADD3.X R13, PT, PT, R13, R17, R19, P1, P2 ;  /* 0x000000110d0d7210 */ /* 0x000fe40000fe4413 */
[----:B--2---:R-:W-:Y:S02]  /*0db0*/  IADD3 R3, P1, P2, R4, R3, R10 ;  /* 0x0000000304037210 */ /* 0x004fe40007a3e00a */
[----:B------:R-:W-:-:S02]  /*0dc0*/  IADD3.X R9, PT, PT, R9, R13, R15, P3, P4 ;  /* 0x0000000d09097210 */ /* 0x000fc40001fe840f */
[----:B------:R-:W-:Y:S02]  /*0dd0*/  IADD3 R2, P3, PT, R3, R6, RZ ;  /* 0x0000000603027210 */ /* 0x000fe40007f7e0ff */
[----:B------:R-:W-:-:S05]  /*0de0*/  IADD3.X R3, PT, PT, R5, R9, R11, P1, P2 ;  /* 0x0000000905037210 */ /* 0x000fca0000fe440b */
[----:B------:R-:W-:Y:S01]  /*0df0*/  IMAD.X R3, R3, 0x1, R7, P3 ;  /* 0x0000000103037824 */ /* 0x000fe200018e0607 */
[----:B------:R-:W-:Y:S06]  /*0e00*/  BRA `(.L_x_16) ;  /* 0x00000018000c7947 */ /* 0x000fec0003800000 */
.L_x_15:
[----:B------:R-:W-:Y:S01]  /*0e10*/  LOP3.LUT R0, R5, 0x3e0, RZ, 0xc0, !PT ;  /* 0x000003e005007812 */ /* 0x000fe200078ec0ff */
[----:B------:R-:W0:Y:S03]  /*0e20*/  S2R R12, SR_LANEID ;  /* 0x00000000000c7919 */ /* 0x000e260000000000 */
[----:B------:R-:W-:Y:S01]  /*0e30*/  LOP3.LUT R9, RZ, R0, RZ, 0x33, !PT ;  /* 0x00000000ff097212 */ /* 0x000fe200078e33ff */
[----:B------:R-:W-:-:S04]  /*0e40*/  VIADD R7, R0, 0x20 ;  /* 0x0000002000077836 */ /* 0x000fc80000000000 */
[----:B------:R-:W-:Y:S01]  /*0e50*/  IMAD.IADD R9, R9, 0x1, R4 ;  /* 0x0000000109097824 */ /* 0x000fe200078e0204 */
[----:B------:R-:W-:-:S04]  /*0e60*/  ISETP.GT.AND P0, PT, R7, R4, PT ;  /* 0x000000040700720c */ /* 0x000fc80003f04270 */
[----:B------:R-:W-:-:S05]  /*0e70*/  SEL R9, R9, 0x1f, P0 ;  /* 0x0000001f09097807 */ /* 0x000fca0000000000 */
[----:B-----5:R-:W1:Y:S04]  /*0e80*/  SHFL.DOWN PT, R0, R2, 0x1, R9 ;  /* 0x0820000002007989 */ /* 0x020e6800000e0009 */
[----:B------:R-:W2:Y:S01]  /*0e90*/  SHFL.DOWN PT, R6, R3, 0x1, R9 ;  /* 0x0820000003067989 */ /* 0x000ea200000e0009 */
[C---:B0-----:R-:W-:Y:S01]  /*0ea0*/  ISETP.GE.AND P0, PT, R12.reuse, R9, PT ;  /* 0x000000090c00720c */ /* 0x041fe20003f06270 */
[C---:B------:R-:W-:Y:S01]  /*0eb0*/  VIADD R8, R12.reuse, 0x2 ;  /* 0x000000020c087836 */ /* 0x040fe20000000000 */
[----:B------:R-:W-:Y:S02]  /*0ec0*/  ISETP.NE.AND P2, PT, R12, RZ, PT ;  /* 0x000000ff0c00720c */ /* 0x000fe40003f45270 */
[----:B-1----:R-:W-:Y:S02]  /*0ed0*/  SEL R7, R0, RZ, !P0 ;  /* 0x000000ff00077207 */ /* 0x002fe40004000000 */
[----:B--2---:R-:W-:-:S02]  /*0ee0*/  SEL R6, R6, RZ, !P0 ;  /* 0x000000ff06067207 */ /* 0x004fc40004000000 */
[----:B------:R-:W-:-:S05]  /*0ef0*/  IADD3 R7, P0, PT, R2, R7, RZ ;  /* 0x0000000702077210 */ /* 0x000fca0007f1e0ff */
[----:B------:R-:W-:Y:S01]  /*0f00*/  IMAD.X R11, R3, 0x1, R6, P0 ;  /* 0x00000001030b7824 */ /* 0x000fe200000e0606 */
[----:B------:R-:W0:Y:S01]  /*0f10*/  SHFL.DOWN PT, R0, R7, 0x2, R9 ;  /* 0x0840000007007989 */ /* 0x000e2200000e0009 */
[----:B------:R-:W-:-:S03]  /*0f20*/  ISETP.GT.AND P0, PT, R8, R9, PT ;  /* 0x000000090800720c */ /* 0x000fc60003f04270 */
[----:B------:R-:W1:Y:S01]  /*0f30*/  SHFL.DOWN PT, R6, R11, 0x2, R9 ;  /* 0x084000000b067989 */ /* 0x000e6200000e0009 */
[----:B0-----:R-:W-:-:S04]  /*0f40*/  SEL R0, R0, RZ, !P0 ;  /* 0x000000ff00007207 */ /* 0x001fc80004000000 */
[----:B------:R-:W-:Y:S02]  /*0f50*/  IADD3 R8, P1, PT, R0, R7, RZ ;  /* 0x0000000700087210 */ /* 0x000fe40007f3e0ff */
[----:B-1----:R-:W-:-:S03]  /*0f60*/  SEL R6, R6, RZ, !P0 ;  /* 0x000000ff06067207 */ /* 0x002fc60004000000 */
[----:B------:R-:W0:Y:S02]  /*0f70*/  SHFL.DOWN PT, R0, R8, 0x4, R9 ;  /* 0x0880000008007989 */ /* 0x000e2400000e0009 */
[----:B------:R-:W-:Y:S02]  /*0f80*/  IMAD.X R10, R6, 0x1, R11, P1 ;  /* 0x00000001060a7824 */ /* 0x000fe400008e060b */
[----:B------:R-:W-:Y:S01]  /*0f90*/  VIADD R6, R12, 0x4 ;  /* 0x000000040c067836 */ /* 0x000fe20000000000 */
[----:B------:R-:W1:Y:S02]  /*0fa0*/  @!P2 S2R R11, SR_CgaCtaId ;  /* 0x00000000000ba919 */ /* 0x000e640000008800 */
[----:B------:R-:W2:Y:S02]  /*0fb0*/  SHFL.DOWN PT, R2, R10, 0x4, R9 ;  /* 0x088000000a027989 */ /* 0x000ea400000e0009 */
[----:B------:R-:W-:Y:S01]  /*0fc0*/  ISETP.GT.AND P0, PT, R6, R9, PT ;  /* 0x000000090600720c */ /* 0x000fe20003f04270 */
[----:B------:R-:W-:-:S03]  /*0fd0*/  VIADD R6, R12, 0x8 ;  /* 0x000000080c067836 */ /* 0x000fc60000000000 */
[----:B0-----:R-:W-:-:S04]  /*0fe0*/  SEL R0, R0, RZ, !P0 ;  /* 0x000000ff00007207 */ /* 0x001fc80004000000 */
[----:B------:R-:W-:Y:S02]  /*0ff0*/  IADD3 R3, P1, PT, R0, R8, RZ ;  /* 0x0000000800037210 */ /* 0x000fe40007f3e0ff */
[----:B--2---:R-:W-:-:S03]  /*1000*/  SEL R2, R2, RZ, !P0 ;  /* 0x000000ff02027207 */ /* 0x004fc60004000000 */
[----:B------:R-:W0:Y:S01]  /*1010*/  SHFL.DOWN PT, R0, R3, 0x8, R9 ;  /* 0x0900000003007989 */ /* 0x000e2200000e0009 */
[----:B------:R-:W-:Y:S01]  /*1020*/  ISETP.GT.AND P0, PT, R6, R9, PT ;  /* 0x000000090600720c */ /* 0x000fe20003f04270 */
[----:B------:R-:W-:-:S05]  /*1030*/  IMAD.X R7, R2, 0x1, R10, P1 ;  /* 0x0000000102077824 */ /* 0x000fca00008e060a */
[----:B------:R-:W2:Y:S01]  /*1040*/  SHFL.DOWN PT, R2, R7, 0x8, R9 ;  /* 0x0900000007027989 */ /* 0x000ea200000e0009 */
[----:B0-----:R-:W-:-:S04]  /*1050*/  SEL R0, R0, RZ, !P0 ;  /* 0x000000ff00007207 */ /* 0x001fc80004000000 */
[----:B------:R-:W-:Y:S02]  /*1060*/  IADD3 R6, P1, PT, R0, R3, RZ ;  /* 0x0000000300067210 */ /* 0x000fe40007f3e0ff */
[----:B--2---:R-:W-:-:S03]  /*1070*/  SEL R2, R2, RZ, !P0 ;  /* 0x000000ff02027207 */ /* 0x004fc60004000000 */
[----:B------:R-:W0:Y:S02]  /*1080*/  SHFL.DOWN PT, R0, R6, 0x10, R9 ;  /* 0x0a00000006007989 */ /* 0x000e2400000e0009 */
[----:B------:R-:W-:Y:S01]  /*1090*/  IMAD.X R8, R2, 0x1, R7, P1 ;  /* 0x0000000102087824 */ /* 0x000fe200008e0607 */
[----:B------:R-:W-:Y:S01]  /*10a0*/  @!P2 SHF.R.U32.HI R7, RZ, 0x2, R5 ;  /* 0x00000002ff07a819 */ /* 0x000fe20000011605 */
[----:B------:R-:W-:-:S03]  /*10b0*/  VIADD R2, R12, 0x10 ;  /* 0x000000100c027836 */ /* 0x000fc60000000000 */
[----:B------:R-:W2:Y:S01]  /*10c0*/  SHFL.DOWN PT, R3, R8, 0x10, R9 ;  /* 0x0a00000008037989 */ /* 0x000ea200000e0009 */
[----:B------:R-:W-:Y:S02]  /*10d0*/  @!P2 LOP3.LUT R7, R7, 0xf8, RZ, 0xc0, !PT ;  /* 0x000000f80707a812 */ /* 0x000fe400078ec0ff */
[----:B------:R-:W-:Y:S02]  /*10e0*/  ISETP.GT.AND P0, PT, R2, R9, PT ;  /* 0x000000090200720c */ /* 0x000fe40003f04270 */
[----:B------:R-:W-:-:S04]  /*10f0*/  @!P2 MOV R2, 0x400 ;  /* 0x000004000002a802 */ /* 0x000fc80000000f00 */
[----:B-1----:R-:W-:-:S05]  /*1100*/  @!P2 LEA R10, R11, R2, 0x18 ;  /* 0x000000020b0aa211 */ /* 0x002fca00078ec0ff */
[----:B------:R-:W-:Y:S01]  /*1110*/  @!P2 IMAD.IADD R7, R7, 0x1, R10 ;  /* 0x000000010707a824 */ /* 0x000fe200078e020a */
[----:B0-----:R-:W-:-:S04]  /*1120*/  SEL R0, R0, RZ, !P0 ;  /* 0x000000ff00007207 */ /* 0x001fc80004000000 */
[----:B------:R-:W-:Y:S02]  /*1130*/  IADD3 R2, P1, PT, R0, R6, RZ ;  /* 0x0000000600027210 */ /* 0x000fe40007f3e0ff */
[----:B--2---:R-:W-:Y:S02]  /*1140*/  SEL R3, R3, RZ, !P0 ;  /* 0x000000ff03037207 */ /* 0x004fe40004000000 */
[----:B------:R-:W-:-:S03]  /*1150*/  ISETP.NE.AND P0, PT, R5, RZ, PT ;  /* 0x000000ff0500720c */ /* 0x000fc60003f05270 */
[----:B------:R-:W-:-:S05]  /*1160*/  IMAD.X R3, R3, 0x1, R8, P1 ;  /* 0x0000000103037824 */ /* 0x000fca00008e0608 */
[----:B------:R1:W-:Y:S01]  /*1170*/  @!P2 STS.64 [R7+0x10], R2 ;  /* 0x000010020700a388 */ /* 0x0003e20000000a00 */
[----:B------:R-:W-:Y:S06]  /*1180*/  BAR.SYNC.DEFER_BLOCKING 0x0 ;  /* 0x0000000000007b1d */ /* 0x000fec0000010000 */
[----:B------:R-:W-:Y:S05]  /*1190*/  @P0 BRA `(.L_x_16) ;  /* 0x0000001400280947 */ /* 0x000fea0003800000 */
[----:B------:R-:W0:Y:S01]  /*11a0*/  S2UR UR5, SR_CgaCtaId ;  /* 0x00000000000579c3 */ /* 0x000e220000008800 */
[----:B------:R-:W-:Y:S01]  /*11b0*/  UMOV UR4, 0x400 ;  /* 0x0000040000047882 */ /* 0x000fe20000000000 */
[C---:B------:R-:W-:Y:S02]  /*11c0*/  ISETP.GT.AND P2, PT, R4.reuse, 0x40, PT ;  /* 0x000000400400780c */ /* 0x040fe40003f44270 */
[C---:B------:R-:W-:Y:S02]  /*11d0*/  ISETP.GT.AND P1, PT, R4.reuse, 0x20, PT ;  /* 0x000000200400780c */ /* 0x040fe40003f24270 */
[C---:B------:R-:W-:Y:S02]  /*11e0*/  ISETP.GT.AND P5, PT, R4.reuse, 0x180, PT ;  /* 0x000001800400780c */ /* 0x040fe40003fa4270 */
[----:B------:R-:W-:Y:S01]  /*11f0*/  ISETP.GT.AND P6, PT, R4, 0x1a0, PT ;  /* 0x000001a00400780c */ /* 0x000fe20003fc4270 */
[----:B0-----:R-:W-:-:S09]  /*1200*/  ULEA UR4, UR5, UR4, 0x18 ;  /* 0x0000000405047291 */ /* 0x001fd2000f8ec0ff */
[----:B------:R-:W0:Y:S04]  /*1210*/  LDS.128 R8, [UR4+0x20] ;  /* 0x00002004ff087984 */ /* 0x000e280008000c00 */
[----:B-1----:R-:W1:Y:S04]  /*1220*/  LDS.64 R6, [UR4+0x18] ;  /* 0x00001804ff067984 */ /* 0x002e680008000a00 */
[----:B------:R-:W2:Y:S04]  /*1230*/  LDS.128 R12, [UR4+0x30] ;  /* 0x00003004ff0c7984 */ /* 0x000ea80008000c00 */
[----:B------:R-:W3:Y:S04]  /*1240*/  LDS.128 R16, [UR4+0x40] ;  /* 0x00004004ff107984 */ /* 0x000ee80008000c00 */
[----:B------:R-:W4:Y:S04]  /*1250*/  LDS.128 R20, [UR4+0x50] ;  /* 0x00005004ff147984 */ /* 0x000f280008000c00 */
[----:B------:R-:W5:Y:S04]  /*1260*/  LDS.128 R24, [UR4+0x60] ;  /* 0x00006004ff187984 */ /* 0x000f680008000c00 */
[----:B------:R-:W5:Y:S04]  /*1270*/  LDS.128 R32, [UR4+0x70] ;  /* 0x00007004ff207984 */ /* 0x000f680008000c00 */
[----:B------:R-:W5:Y:S01]  /*1280*/  LDS.128 R28, [UR4+0x80] ;  /* 0x00008004ff1c7984 */ /* 0x000f620008000c00 */
[----:B0-----:R-:W-:-:S02]  /*1290*/  SEL R5, R8, RZ, P2 ;  /* 0x000000ff08057207 */ /* 0x001fc40001000000 */
[----:B------:R-:W-:Y:S02]  /*12a0*/  SEL R8, R9, RZ, P2 ;  /* 0x000000ff09087207 */ /* 0x000fe40001000000 */
[----:B-1----:R-:W-:Y:S02]  /*12b0*/  SEL R0, R6, RZ, P1 ;  /* 0x000000ff06007207 */ /* 0x002fe40000800000 */
[----:B------:R-:W-:Y:S02]  /*12c0*/  SEL R7, R7, RZ, P1 ;  /* 0x000000ff07077207 */ /* 0x000fe40000800000 */
[C---:B------:R-:W-:Y:S02]  /*12d0*/  ISETP.GT.AND P1, PT, R4.reuse, 0x60, PT ;  /* 0x000000600400780c */ /* 0x040fe40003f24270 */
[----:B------:R-:W-:Y:S02]  /*12e0*/  ISETP.GT.AND P2, PT, R4, 0x80, PT ;  /* 0x000000800400780c */ /* 0x000fe40003f44270 */
[----:B------:R-:W-:-:S02]  /*12f0*/  IADD3 R0, P3, P4, R5, R0, R2 ;  /* 0x0000000005007210 */ /* 0x000fc40007c7e002 */
[----:B------:R-:W-:Y:S02]  /*1300*/  SEL R5, R10, RZ, P1 ;  /* 0x000000ff0a057207 */ /* 0x000fe40000800000 */
[----:B------:R-:W-:Y:S02]  /*1310*/  SEL R11, R11, RZ, P1 ;  /* 0x000000ff0b0b7207 */ /* 0x000fe40000800000 */
[----:B--2---:R-:W-:Y:S02]  /*1320*/  SEL R2, R12, RZ, P2 ;  /* 0x000000ff0c027207 */ /* 0x004fe40001000000 */
[----:B------:R-:W-:Y:S02]  /*1330*/  SEL R6, R13, RZ, P2 ;  /* 0x000000ff0d067207 */ /* 0x000fe40001000000 */
[C---:B------:R-:W-:Y:S02]  /*1340*/  ISETP.GT.AND P1, PT, R4.reuse, 0xa0, PT ;  /* 0x000000a00400780c */ /* 0x040fe40003f24270 */
[----:B------:R-:W-:-:S02]  /*1350*/  ISETP.GT.AND P2, PT, R4, 0xc0, PT ;  /* 0x000000c00400780c */ /* 0x000fc40003f44270 */
[----:B------:R-:W-:Y:S02]  /*1360*/  IADD3.X R7, PT, PT, R8, R7, R3, P3, P4 ;  /* 0x0000000708077210 */ /* 0x000fe40001fe8403 */
[----:B------:R-:W-:Y:S02]  /*1370*/  IADD3 R2, P3, P4, R2, R0, R5 ;  /* 0x0000000002027210 */ /* 0x000fe40007c7e005 */
[----:B------:R-:W-:Y:S02]  /*1380*/  SEL R3, R14, RZ, P1 ;  /* 0x000000ff0e037207 */ /* 0x000fe40000800000 */
[----:B---3--:R-:W-:Y:S02]  /*1390*/  SEL R0, R16, RZ, P2 ;  /* 0x000000ff10007207 */ /* 0x008fe40001000000 */
[----:B------:R-:W-:Y:S02]  /*13a0*/  SEL R14, R15, RZ, P1 ;  /* 0x000000ff0f0e7207 */ /* 0x000fe40000800000 */
[----:B------:R-:W-:-:S02]  /*13b0*/  ISETP.GT.AND P1, PT, R4, 0xe0, PT ;  /* 0x000000e00400780c */ /* 0x000fc40003f24270 */
[----:B------:R-:W-:Y:S02]  /*13c0*/  IADD3.X R6, PT, PT, R6, R7, R11, P3, P4 ;  /* 0x0000000706067210 */ /* 0x000fe40001fe840b */
[----:B------:R-:W-:Y:S02]  /*13d0*/  SEL R5, R17, RZ, P2 ;  /* 0x000000ff11057207 */ /* 0x000fe40001000000 */
[----:B------:R-:W-:Y:S02]  /*13e0*/  IADD3 R0, P3, P4, R0, R2, R3 ;  /* 0x0000000200007210 */ /* 0x000fe40007c7e003 */
[----:B------:R-:W-:Y:S02]  /*13f0*/  ISETP.GT.AND P2, PT, R4, 0x100, PT ;  /* 0x000001000400780c */ /* 0x000fe40003f44270 */
[----:B------:R-:W-:Y:S02]  /*1400*/  SEL R3, R18, RZ, P1 ;  /* 0x000000ff12037207 */ /* 0x000fe40000800000 */
[----:B------:R-:W-:-:S02]  /*1410*/  SEL R19, R19, RZ, P1 ;  /* 0x000000ff13137207 */ /* 0x000fc40000800000 */
[----:B------:R-:W-:Y:S02]  /*1420*/  ISETP.GT.AND P1, PT, R4, 0x120, PT ;  /* 0x000001200400780c */ /* 0x000fe40003f24270 */
[----:B------:R-:W-:Y:S02]  /*1430*/  IADD3.X R5, PT, PT, R5, R6, R14, P3, P4 ;  /* 0x0000000605057210 */ /* 0x000fe40001fe840e */
[----:B----4-:R-:W-:Y:S02]  /*1440*/  SEL R2, R20, RZ, P2 ;  /* 0x000000ff14027207 */ /* 0x010fe40001000000 */
[----:B------:R-:W-:Y:S02]  /*1450*/  SEL R6, R21, RZ, P2 ;  /* 0x000000ff15067207 */ /* 0x000fe40001000000 */
[----:B------:R-:W-:Y:S02]  /*1460*/  ISETP.GT.AND P2, PT, R4, 0x140, PT ;  /* 0x000001400400780c */ /* 0x000fe40003f44270 */
[----:B------:R-:W-:-:S02]  /*1470*/  SEL R7, R22, RZ, P1 ;  /* 0x000000ff16077207 */ /* 0x000fc40000800000 */
[----:B------:R-:W-:Y:S02]  /*1480*/  SEL R22, R23, RZ, P1 ;  /* 0x000000ff17167207 */ /* 0x000fe40000800000 */
[----:B------:R-:W-:Y:S02]  /*1490*/  IADD3 R2, P3, P4, R2, R0, R3 ;  /* 0x0000000002027210 */ /* 0x000fe40007c7e003 */
[----:B------:R-:W-:Y:S02]  /*14a0*/  ISETP.GT.AND P1, PT, R4, 0x160, PT ;  /* 0x000001600400780c */ /* 0x000fe40003f24270 */
[----:B-----5:R-:W-:Y:S02]  /*14b0*/  SEL R0, R24, RZ, P2 ;  /* 0x000000ff18007207 */ /* 0x020fe40001000000 */
[----:B------:R-:W-:Y:S02]  /*14c0*/  IADD3.X R6, PT, PT, R6, R5, R19, P3, P4 ;  /* 0x0000000506067210 */ /* 0x000fe40001fe8413 */
[----:B------:R-:W-:-:S02]  /*14d0*/  SEL R3, R26, RZ, P1 ;  /* 0x000000ff1a037207 */ /* 0x000fc40000800000 */
[----:B------:R-:W-:Y:S02]  /*14e0*/  SEL R27, R27, RZ, P1 ;  /* 0x000000ff1b1b7207 */ /* 0x000fe40000800000 */
[----:B------:R-:W-:Y:S02]  /*14f0*/  SEL R5, R25, RZ, P2 ;  /* 0x000000ff19057207 */ /* 0x000fe40001000000 */
[----:B------:R-:W-:Y:S02]  /*1500*/  IADD3 R0, P1, P3, R0, R2, R7 ;  /* 0x0000000200007210 */ /* 0x000fe40007b3e007 */
[----:B------:R-:W-:Y:S02]  /*1510*/  SEL R2, R32, RZ, P5 ;  /* 0x000000ff20027207 */ /* 0x000fe40002800000 */
[----:B------:R-:W-:Y:S02]  /*1520*/  ISETP.GT.AND P2, PT, R4, 0x1c0, PT ;  /* 0x000001c00400780c */ /* 0x000fe40003f44270 */
[----:B------:R-:W-:-:S02]  /*1530*/  IADD3.X R5, PT, PT, R5, R6, R22, P1, P3 ;  /* 0x0000000605057210 */ /* 0x000fc40000fe6416 */
[----:B------:R-:W-:Y:S02]  /*1540*/  IADD3 R2, P3, P4, R2, R0, R3 ;  /* 0x0000000002027210 */ /* 0x000fe40007c7e003 */
[----:B------:R-:W-:Y:S02]  /*1550*/  SEL R0, R34, RZ, P6 ;  /* 0x000000ff22007207 */ /* 0x000fe40003000000 */
[----:B------:R-:W-:Y:S02]  /*1560*/  SEL R3, R28, RZ, P2 ;  /* 0x000000ff1c037207 */ /* 0x000fe40001000000 */
[----:B------:R-:W-:Y:S02]  /*1570*/  ISETP.GT.AND P1, PT, R4, 0x1e0, PT ;  /* 0x000001e00400780c */ /* 0x000fe40003f24270 */
[----:B------:R-:W-:Y:S02]  /*1580*/  SEL R4, R33, RZ, P5 ;  /* 0x000000ff21047207 */ /* 0x000fe40002800000 */
[----:B------:R-:W-:-:S02]  /*1590*/  SEL R35, R35, RZ, P6 ;  /* 0x000000ff23237207 */ /* 0x000fc40003000000 */
[----:B------:R-:W-:Y:S02]  /*15a0*/  IADD3 R3, P5, P6, R3, R2, R0 ;  /* 0x0000000203037210 */ /* 0x000fe40007ebe000 */
[----:B------:R-:W-:Y:S02]  /*15b0*/  SEL R2, R30, RZ, P1 ;  /* 0x000000ff1e027207 */ /* 0x000fe40000800000 */
[----:B------:R-:W-:Y:S02]  /*15c0*/  IADD3.X R4, PT, PT, R4, R5, R27, P3, P4 ;  /* 0x0000000504047210 */ /* 0x000fe40001fe841b */
[----:B------:R-:W-:Y:S02]  /*15d0*/  SEL R0, R29, RZ, P2 ;  /* 0x000000ff1d007207 */ /* 0x000fe40001000000 */
[----:B------:R-:W-:Y:S02]  /*15e0*/  IADD3 R2, P2, PT, R2, R3, RZ ;  /* 0x0000000302027210 */ /* 0x000fe40007f5e0ff */
[----:B------:R-:W-:-:S02]  /*15f0*/  SEL R3, R31, RZ, P1 ;  /* 0x000000ff1f037207 */ /* 0x000fc40000800000 */
[----:B------:R-:W-:-:S05]  /*1600*/  IADD3.X R0, PT, PT, R0, R4, R35, P5, P6 ;  /* 0x0000000400007210 */ /* 0x000fca0002fec423 */
[----:B------:R-:W-:Y:S01]  /*1610*/  IMAD.X R3, R3, 0x1, R0, P2 ;  /* 0x0000000103037824 */ /* 0x000fe200010e0600 */
[----:B------:R-:W-:Y:S06]  /*1620*/  BRA `(.L_x_16) ;  /* 0x0000001000047947 */ /* 0x000fec0003800000 */
.L_x_2:
[----:B------:R-:W0:Y:S01]  /*1630*/  S2R R39, SR_TID.X ;  /* 0x0000000000277919 */ /* 0x000e220000002100 */
[----:B------:R-:W1:Y:S02]  /*1640*/  LDCU.64 UR4, c[0x0][0x380] ;  /* 0x00007000ff0477ac */ /* 0x000e640008000a00 */
[----:B-1----:R-:W-:Y:S02]  /*1650*/  IMAD.U32 R2, RZ, RZ, UR4 ;  /* 0x00000004ff027e24 */ /* 0x002fe4000f8e00ff */
[----:B------:R-:W-:Y:S02]  /*1660*/  IMAD.U32 R3, RZ, RZ, UR5 ;  /* 0x00000005ff037e24 */ /* 0x000fe4000f8e00ff */
[----:B0-----:R-:W-:-:S05]  /*1670*/  IMAD.WIDE.U32 R18, R39, 0x8, R2 ;  /* 0x0000000827127825 */ /* 0x001fca00078e0002 */
[----:B------:R-:W2:Y:S04]  /*1680*/  LDG.E.64.CONSTANT R20, desc[UR6][R18.64] ;  /* 0x0000000612147981 */ /* 0x000ea8000c1e9b00 */
[----:B------:R-:W2:Y:S04]  /*1690*/  LDG.E.64.CONSTANT R6, desc[UR6][R18.64+0x1000] ;  /* 0x0010000612067981 */ /* 0x000ea8000c1e9b00 */
[----:B------:R-:W2:Y:S04]  /*16a0*/  LDG.E.64.CONSTANT R8, desc[UR6][R18.64+0x2000] ;  /* 0x0020000612087981 */ /* 0x000ea8000c1e9b00 */
[----:B------:R-:W3:Y:S04]  /*16b0*/  LDG.E.64.CONSTANT R10, desc[UR6][R18.64+0x3000] ;  /* 0x00300006120a7981 */ /* 0x000ee8000c1e9b00 */
[----:B------:R-:W3:Y:S04]  /*16c0*/  LDG.E.64.CONSTANT R12, desc[UR6][R18.64+0x4000] ;  /* 0x00400006120c7981 */ /* 0x000ee8000c1e9b00 */
[----:B------:R-:W4:Y:S04]  /*16d0*/  LDG.E.64.CONSTANT R14, desc[UR6][R18.64+0x5000] ;  /* 0x00500006120e7981 */ /* 0x000f28000c1e9b00 */
[----:B------:R-:W4:Y:S01]  /*16e0*/  LDG.E.64.CONSTANT R16, desc[UR6][R18.64+0x6000] ;  /* 0x0060000612107981 */ /* 0x000f22000c1e9b00 */
[----:B------:R-:W-:Y:S01]  /*16f0*/  UMOV UR4, 0xe00 ;  /* 0x00000e0000047882 */ /* 0x000fe20000000000 */
[----:B--2---:R-:W-:-:S04]  /*1700*/  IADD3 R43, P0, P1, R8, R6, R20 ;  /* 0x00000006082b7210 */ /* 0x004fc8000791e014 */
[----:B------:R-:W-:Y:S02]  /*1710*/  IADD3.X R7, PT, PT, R9, R7, R21, P0, P1 ;  /* 0x0000000709077210 */ /* 0x000fe400007e2415 */
[----:B------:R-:W-:Y:S02]  /*1720*/  ISETP.GE.U32.AND P0, PT, R4, 0x1c00, PT ;  /* 0x00001c000400780c */ /* 0x000fe40003f06070 */
[----:B---3--:R-:W-:-:S04]  /*1730*/  IADD3 R43, P2, P3, R12, R10, R43 ;  /* 0x0000000a0c2b7210 */ /* 0x008fc80007b5e02b */
[----:B------:R-:W-:Y:S02]  /*1740*/  IADD3.X R11, PT, PT, R13, R11, R7, P2, P3 ;  /* 0x0000000b0d0b7210 */ /* 0x000fe400017e6407 */
[----:B----4-:R-:W-:-:S04]  /*1750*/  IADD3 R43, P1, P4, R16, R14, R43 ;  /* 0x0000000e102b7210 */ /* 0x010fc80007c3e02b */
[----:B------:R-:W-:Y:S01]  /*1760*/  IADD3.X R41, PT, PT, R17, R15, R11, P1, P4 ;  /* 0x0000000f11297210 */ /* 0x000fe20000fe840b */
[----:B------:R-:W-:Y:S08]  /*1770*/  @!P0 BRA `(.L_x_17) ;  /* 0x0000000000708947 */ /* 0x000ff00003800000 */
[----:B------:R-:W0:Y:S01]  /*1780*/  LDC R20, c[0x0][0x390] ;  /* 0x0000e400ff147b82 */ /* 0x000e220000000800 */
[----:B------:R-:W-:Y:S01]  /*1790*/  VIADD R21, R4, 0xfffff200 ;  /* 0xfffff20004157836 */ /* 0x000fe20000000000 */
[----:B------:R-:W-:-:S06]  /*17a0*/  UMOV UR4, 0xe00 ;  /* 0x00000e0000047882 */ /* 0x000fcc0000000000 */
[----:B------:R-:W1:Y:S02]  /*17b0*/  LDC.64 R2, c[0x0][0x380] ;  /* 0x0000e000ff027b82 */ /* 0x000e640000000a00 */
.L_x_19:
[----:B------:R-:W-:-:S04]  /*17c0*/  VIADD R7, R39, UR4 ;  /* 0x0000000427077c36 */ /* 0x000fc80008000000 */
[----:B-1----:R-:W-:-:S05]  /*17d0*/  IMAD.WIDE.U32 R6, R7, 0x8, R2 ;  /* 0x0000000807067825 */ /* 0x002fca00078e0002 */
[----:B------:R-:W2:Y:S04]  /*17e0*/  LDG.E.64.CONSTANT R4, desc[UR6][R6.64] ;  /* 0x0000000606047981 */ /* 0x000ea8000c1e9b00 */
[----:B------:R-:W2:Y:S04]  /*17f0*/  LDG.E.64.CONSTANT R8, desc[UR6][R6.64+0x1000] ;  /* 0x0010000606087981 */ /* 0x000ea8000c1e9b00 */
[----:B------:R-:W3:Y:S04]  /*1800*/  LDG.E.64.CONSTANT R10, desc[UR6][R6.64+0x2000] ;  /* 0x00200006060a7981 */ /* 0x000ee8000c1e9b00 */
[----:B------:R-:W3:Y:S04]  /*1810*/  LDG.E.64.CONSTANT R12, desc[UR6][R6.64+0x3000] ;  /* 0x00300006060c7981 */ /* 0x000ee8000c1e9b00 */
[----:B------:R-:W4:Y:S04]  /*1820*/  LDG.E.64.CONSTANT R14, desc[UR6][R6.64+0x4000] ;  /* 0x00400006060e7981 */ /* 0x000f28000c1e9b00 */
[----:B------:R-:W4:Y:S04]  /*1830*/  LDG.E.64.CONSTANT R16, desc[UR6][R6.64+0x5000] ;  /* 0x0050000606107981 */ /* 0x000f28000c1e9b00 */
[----:B------:R-:W5:Y:S01]  /*1840*/  LDG.E.64.CONSTANT R18, desc[UR6][R6.64+0x6000] ;  /* 0x0060000606127981 */ /* 0x000f62000c1e9b00 */
[----:B--2---:R-:W-:Y:S01]  /*1850*/  IADD3 R43, P0, P1, R8, R4, R43 ;  /* 0x00000004082b7210 */ /* 0x004fe2000791e02b */
[----:B0-----:R-:W-:-:S03]  /*1860*/  IMAD.MOV.U32 R4, RZ, RZ, R20 ;  /* 0x000000ffff047224 */ /* 0x001fc600078e0014 */
[----:B------:R-:W-:Y:S01]  /*1870*/  IADD3.X R5, PT, PT, R9, R5, R41, P0, P1 ;  /* 0x0000000509057210 */ /* 0x000fe200007e2429 */
[----:B------:R-:W-:Y:S01]  /*1880*/  VIADD R0, R4, -UR4 ;  /* 0x8000000404007c36 */ /* 0x000fe20008000000 */
[----:B---3--:R-:W-:-:S04]  /*1890*/  IADD3 R43, P2, P3, R12, R10, R43 ;  /* 0x0000000a0c2b7210 */ /* 0x008fc80007b5e02b */
[----:B------:R-:W-:Y:S02]  /*18a0*/  ISETP.GE.AND P0, PT, R0, 0xe00, PT ;  /* 0x00000e000000780c */ /* 0x000fe40003f06270 */
[----:B------:R-:W-:Y:S02]  /*18b0*/  IADD3.X R11, PT, PT, R13, R11, R5, P2, P3 ;  /* 0x0000000b0d0b7210 */ /* 0x000fe400017e6405 */
[----:B----4-:R-:W-:-:S04]  /*18c0*/  IADD3 R43, P1, P4, R16, R14, R43 ;  /* 0x0000000e102b7210 */ /* 0x010fc80007c3e02b */
[----:B-----5:R-:W-:Y:S02]  /*18d0*/  IADD3 R43, P2, PT, R18, R43, RZ ;  /* 0x0000002b122b7210 */ /* 0x020fe40007f5e0ff */
[----:B------:R-:W-:-:S05]  /*18e0*/  IADD3.X R15, PT, PT, R17, R15, R11, P1, P4 ;  /* 0x0000000f110f7210 */ /* 0x000fca0000fe840b */
[----:B------:R-:W-:Y:S01]  /*18f0*/  IMAD.X R41, R19, 0x1, R15, P2 ;  /* 0x0000000113297824 */ /* 0x000fe200010e060f */
[----:B------:R-:W-:Y:S06]  /*1900*/  @!P0 BRA `(.L_x_18) ;  /* 0x0000000800248947 */ /* 0x000fec0003800000 */
[----:B------:R-:W-:-:S06]  /*1910*/  UIADD3 UR4, UPT, UPT, UR4, 0xe00, URZ ;  /* 0x00000e0004047890 */ /* 0x000fcc000fffe0ff */
[----:B------:R-:W-:-:S13]  /*1920*/  ISETP.LT.AND P0, PT, R21, UR4, PT ;  /* 0x0000000415007c0c */ /* 0x000fda000bf01270 */
[----:B------:R-:W-:Y:S05]  /*1930*/  @!P0 BRA `(.L_x_19) ;  /* 0xfffffffc00a08947 */ /* 0x000fea000383ffff */
.L_x_17:
[----:B------:R-:W-:-:S13]  /*1940*/  ISETP.LE.AND P0, PT, R4, UR4, PT ;  /* 0x0000000404007c0c */ /* 0x000fda000bf03270 */
[----:B------:R-:W-:Y:S05]  /*1950*/  @P0 BRA `(.L_x_18) ;  /* 0x0000000800100947 */ /* 0x000fea0003800000 */
[----:B------:R-:W-:Y:S01]  /*1960*/  VIADD R0, R4, -UR4 ;  /* 0x8000000404007c36 */ /* 0x000fe20008000000 */
[----:B------:R-:W-:Y:S04]  /*1970*/  BSSY.RECONVERGENT B1, `(.L_x_18) ;  /* 0x0000082000017945 */ /* 0x000fe80003800200 */
[----:B------:R-:W-:-:S13]  /*1980*/  ISETP.GE.AND P0, PT, R39, R0, PT ;  /* 0x000000002700720c */ /* 0x000fda0003f06270 */
[----:B------:R-:W-:Y:S05]  /*1990*/  @P0 BRA `(.L_x_20) ;  /* 0x0000000400fc0947 */ /* 0x000fea0003800000 */
[----:B------:R-:W-:Y:S01]  /*19a0*/  LOP3.LUT R5, RZ, R39, RZ, 0x33, !PT ;  /* 0x00000027ff057212 */ /* 0x000fe200078e33ff */
[----:B------:R-:W-:Y:S01]  /*19b0*/  BSSY.RECONVERGENT B2, `(.L_x_21) ;  /* 0x0000015000027945 */ /* 0x000fe20003800200 */
[----:B------:R-:W-:Y:S02]  /*19c0*/  IMAD.MOV.U32 R45, RZ, RZ, R39 ;  /* 0x000000ffff2d7224 */ /* 0x000fe400078e0027 */
[----:B------:R-:W-:-:S04]  /*19d0*/  IADD3 R4, PT, PT, R4, -UR4, R5 ;  /* 0x8000000404047c10 */ /* 0x000fc8000fffe005 */
[C---:B------:R-:W-:Y:S02]  /*19e0*/  LOP3.LUT R5, R4.reuse, 0x600, RZ, 0xc0, !PT ;  /* 0x0000060004057812 */ /* 0x040fe400078ec0ff */
[----:B------:R-:W-:Y:S02]  /*19f0*/  ISETP.GE.U32.AND P1, PT, R4, 0x600, PT ;  /* 0x000006000400780c */ /* 0x000fe40003f26070 */
[----:B------:R-:W-:-:S13]  /*1a00*/  ISETP.NE.AND P0, PT, R5, 0x600, PT ;  /* 0x000006000500780c */ /* 0x000fda0003f05270 */
[----:B------:R-:W-:Y:S05]  /*1a10*/  @!P0 BRA `(.L_x_22) ;  /* 0x0000000000388947 */ /* 0x000fea0003800000 */
[----:B------:R-:W-:Y:S01]  /*1a20*/  LEA.HI R4, R4, 0x1, RZ, 0x17 ;  /* 0x0000000104047811 */ /* 0x000fe200078fb8ff */
[----:B------:R-:W-:Y:S02]  /*1a30*/  VIADD R7, R39, UR4 ;  /* 0x0000000427077c36 */ /* 0x000fe40008000000 */
[----:B------:R-:W-:Y:S01]  /*1a40*/  IMAD.MOV.U32 R45, RZ, RZ, R39 ;  /* 0x000000ffff2d7224 */ /* 0x000fe200078e0027 */
[----:B------:R-:W-:-:S05]  /*1a50*/  LOP3.LUT R4, R4, 0x3, RZ, 0xc0, !PT ;  /* 0x0000000304047812 */ /* 0x000fca00078ec0ff */
[----:B------:R-:W-:-:S07]  /*1a60*/  IMAD.MOV R6, RZ, RZ, -R4 ;  /* 0x000000ffff067224 */ /* 0x000fce00078e0a04 */
.L_x_23:
[----:B------:R-:W-:-:S06]  /*1a70*/  IMAD.WIDE.U32 R4, R7, 0x8, R2 ;  /* 0x0000000807047825 */ /* 0x000fcc00078e0002 */
[----:B------:R-:W2:Y:S01]  /*1a80*/  LDG.E.64.CONSTANT R4, desc[UR6][R4.64] ;  /* 0x0000000604047981 */ /* 0x000ea2000c1e9b00 */
[----:B------:R-:W-:Y:S02]  /*1a90*/  VIADD R6, R6, 0x1 ;  /* 0x0000000106067836 */ /* 0x000fe40000000000 */
[----:B------:R-:W-:Y:S02]  /*1aa0*/  VIADD R45, R45, 0x200 ;  /* 0x000002002d2d7836 */ /* 0x000fe40000000000 */
[----:B------:R-:W-:Y:S01]  /*1ab0*/  VIADD R7, R7, 0x200 ;  /* 0x0000020007077836 */ /* 0x000fe20000000000 */
[----:B------:R-:W-:Y:S02]  /*1ac0*/  ISETP.NE.AND P0, PT, R6, RZ, PT ;  /* 0x000000ff0600720c */ /* 0x000fe40003f05270 */
[----:B--2---:R-:W-:-:S05]  /*1ad0*/  IADD3 R43, P2, PT, R4, R43, RZ ;  /* 0x0000002b042b7210 */ /* 0x004fca0007f5e0ff */
[----:B------:R-:W-:-:S06]  /*1ae0*/  IMAD.X R41, R5, 0x1, R41, P2 ;  /* 0x0000000105297824 */ /* 0x000fcc00010e0629 */
[----:B------:R-:W-:Y:S05]  /*1af0*/  @P0 BRA `(.L_x_23) ;  /* 0xfffffffc00dc0947 */ /* 0x000fea000383ffff */
.L_x_22:
[----:B------:R-:W-:Y:S05]  /*1b00*/  BSYNC.RECONVERGENT B2 ;  /* 0x0000000000027941 */ /* 0x000fea0003800200 */
.L_x_21:
[----:B------:R-:W-:Y:S05]  /*1b10*/  @!P1 BRA `(.L_x_20) ;  /* 0x00000004009c9947 */ /* 0x000fea0003800000 */
[----:B------:R-:W0:Y:S01]  /*1b20*/  LDCU.64 UR8, c[0x0][0x380] ;  /* 0x00007000ff0877ac */ /* 0x000e220008000a00 */
[----:B------:R-:W-:Y:S01]  /*1b30*/  IMAD.IADD R7, R0, 0x1, -R45 ;  /* 0x0000000100077824 */ /* 0x000fe200078e0a2d */
[C---:B------:R-:W-:Y:S01]  /*1b40*/  IADD3 R4, P0, PT, R45.reuse, UR4, RZ ;  /* 0x000000042d047c10 */ /* 0x040fe2000ff1e0ff */
[----:B------:R-:W-:Y:S01]  /*1b50*/  BSSY.RECONVERGENT B2, `(.L_x_24) ;  /* 0x0000039000027945 */ /* 0x000fe20003800200 */
[----:B------:R-:W-:Y:S02]  /*1b60*/  VIADD R38, R45, UR4 ;  /* 0x000000042d267c36 */ /* 0x000fe40008000000 */
[----:B------:R-:W-:Y:S01]  /*1b70*/  ISETP.GT.AND P1, PT, R7, 0x1800, PT ;  /* 0x000018000700780c */ /* 0x000fe20003f24270 */
[----:B------:R-:W-:Y:S01]  /*1b80*/  IMAD.X R5, RZ, RZ, RZ, P0 ;  /* 0x000000ffff057224 */ /* 0x000fe200000e06ff */
[----:B0-----:R-:W-:-:S04]  /*1b90*/  LEA R6, P0, R4, UR8, 0x3 ;  /* 0x0000000804067c11 */ /* 0x001fc8000f8018ff */
[----:B------:R-:W-:Y:S02]  /*1ba0*/  LEA.HI.X R4, R4, UR9, R5, 0x3, P0 ;  /* 0x0000000904047c11 */ /* 0x000fe400080f1c05 */
[----:B------:R-:W-:-:S05]  /*1bb0*/  IADD3 R6, P0, PT, R6, 0x2000, RZ ;  /* 0x0000200006067810 */ /* 0x000fca0007f1e0ff */
[----:B------:R-:W-:Y:S01]  /*1bc0*/  IMAD.X R7, RZ, RZ, R4, P0 ;  /* 0x000000ffff077224 */ /* 0x000fe200000e0604 */
[----:B------:R-:W-:Y:S01]  /*1bd0*/  PLOP3.LUT P0, PT, PT, PT, PT, 0x80, 0x8 ;  /* 0x000000000008781c */ /* 0x000fe20003f0f070 */
[----:B------:R-:W-:-:S12]  /*1be0*/  @!P1 BRA `(.L_x_25) ;  /* 0x0000000000bc9947 */ /* 0x000fd80003800000 */
[----:B------:R-:W-:Y:S01]  /*1bf0*/  PLOP3.LUT P0, PT, PT, PT, PT, 0x8, 0x80 ;  /* 0x000000000080781c */ /* 0x000fe20003f0e170 */
[----:B------:R-:W-:-:S12]  /*1c00*/  VIADD R40, R0, 0xffffe800 ;  /* 0xffffe80000287836 */ /* 0x000fd80000000000 */
.L_x_26:
[C-C-:B------:R-:W-:Y:S01]  /*1c10*/  IMAD.WIDE.U32 R8, R38.reuse, 0x8, R2.reuse ;  /* 0x0000000826087825 */ /* 0x140fe200078e0002 */
[----:B------:R-:W2:Y:S03]  /*1c20*/  LDG.E.64.CONSTANT R4, desc[UR6][R6.64+-0x1000] ;  /* 0xfff0000606047981 */ /* 0x000ea6000c1e9b00 */
[----:B------:R-:W-:Y:S01]  /*1c30*/  VIADD R25, R38, 0x800 ;  /* 0x0000080026197836 */ /* 0x000fe20000000000 */
[----:B------:R-:W3:Y:S04]  /*1c40*/  LDG.E.64.CONSTANT R10, desc[UR6][R6.64] ;  /* 0x00000006060a7981 */ /* 0x000ee8000c1e9b00 */
[----:B------:R-:W2:Y:S01]  /*1c50*/  LDG.E.64.CONSTANT R8, desc[UR6][R8.64] ;  /* 0x0000000608087981 */ /* 0x000ea2000c1e9b00 */
[----:B------:R-:W-:-:S03]  /*1c60*/  IMAD.WIDE.U32 R24, R25, 0x8, R2 ;  /* 0x0000000819187825 */ /* 0x000fc600078e0002 */
[----:B------:R-:W3:Y:S01]  /*1c70*/  LDG.E.64.CONSTANT R26, desc[UR6][R6.64+0x1000] ;  /* 0x00100006061a7981 */ /* 0x000ee2000c1e9b00 */
[----:B------:R-:W-:-:S03]  /*1c80*/  VIADD R17, R38, 0x1000 ;  /* 0x0000100026117836 */ /* 0x000fc60000000000 */
[----:B------:R-:W4:Y:S01]  /*1c90*/  LDG.E.64.CONSTANT R22, desc[UR6][R6.64+0x3000] ;  /* 0x0030000606167981 */ /* 0x000f22000c1e9b00 */
[----:B------:R-:W-:-:S03]  /*1ca0*/  IMAD.WIDE.U32 R16, R17, 0x8, R2 ;  /* 0x0000000811107825 */ /* 0x000fc600078e0002 */
[----:B------:R-:W4:Y:S04]  /*1cb0*/  LDG.E.64.CONSTANT R24, desc[UR6][R24.64] ;  /* 0x0000000618187981 */ /* 0x000f28000c1e9b00 */
[----:B------:R-:W5:Y:S04]  /*1cc0*/  LDG.E.64.CONSTANT R20, desc[UR6][R6.64+0x4000] ;  /* 0x0040000606147981 */ /* 0x000f68000c1e9b00 */
[----:B------:R-:W5:Y:S04]  /*1cd0*/  LDG.E.64.CONSTANT R18, desc[UR6][R6.64+0x5000] ;  /* 0x0050000606127981 */ /* 0x000f68000c1e9b00 */
[----:B------:R-:W5:Y:S04]  /*1ce0*/  LDG.E.64.CONSTANT R14, desc[UR6][R6.64+0x7000] ;  /* 0x00700006060e7981 */ /* 0x000f68000c1e9b00 */
[----:B------:R-:W5:Y:S01]  /*1cf0*/  LDG.E.64.CONSTANT R16, desc[UR6][R16.64] ;  /* 0x0000000610107981 */ /* 0x000f62000c1e9b00 */
[----:B------:R-:W-:-:S03]  /*1d00*/  VIADD R33, R38, 0x1800 ;  /* 0x0000180026217836 */ /* 0x000fc60000000000 */
[----:B------:R-:W5:Y:S04]  /*1d10*/  LDG.E.64.CONSTANT R12, desc[UR6][R6.64+0x8000] ;  /* 0x00800006060c7981 */ /* 0x000f68000c1e9b00 */
[----:B------:R-:W5:Y:S01]  /*1d20*/  LDG.E.64.CONSTANT R28, desc[UR6][R6.64+0x9000] ;  /* 0x00900006061c7981 */ /* 0x000f62000c1e9b00 */
[----:B------:R-:W-:-:S03]  /*1d30*/  IMAD.WIDE.U32 R32, R33, 0x8, R2 ;  /* 0x0000000821207825 */ /* 0x000fc600078e0002 */
[----:B------:R-:W5:Y:S04]  /*1d40*/  LDG.E.64.CONSTANT R30, desc[UR6][R6.64+0xb000] ;  /* 0x00b00006061e7981 */ /* 0x000f68000c1e9b00 */
[----:B------:R-:W5:Y:S04]  /*1d50*/  LDG.E.64.CONSTANT R32, desc[UR6][R32.64] ;  /* 0x0000000620207981 */ /* 0x000f68000c1e9b00 */
[----:B------:R-:W5:Y:S04]  /*1d60*/  LDG.E.64.CONSTANT R34, desc[UR6][R6.64+0xc000] ;  /* 0x00c0000606227981 */ /* 0x000f68000c1e9b00 */
[----:B------:R0:W5:Y:S01]  /*1d70*/  LDG.E.64.CONSTANT R36, desc[UR6][R6.64+0xd000] ;  /* 0x00d0000606247981 */ /* 0x000162000c1e9b00 */
[----:B------:R-:W-:-:S02]  /*1d80*/  VIADD R45, R45, 0x2000 ;  /* 0x000020002d2d7836 */ /* 0x000fc40000000000 */
[----:B------:R-:W-:Y:S01]  /*1d90*/  VIADD R38, R38, 0x2000 ;  /* 0x0000200026267836 */ /* 0x000fe20000000000 */
[----:B0-----:R-:W-:-:S05]  /*1da0*/  IADD3 R6, P6, PT, R6, 0x10000, RZ ;  /* 0x0001000006067810 */ /* 0x001fca0007fde0ff */
[----:B------:R-:W-:Y:S01]  /*1db0*/  IMAD.X R7, RZ, RZ, R7, P6 ;  /* 0x000000ffff077224 */ /* 0x000fe200030e0607 */
[----:B--2---:R-:W-:-:S04]  /*1dc0*/  IADD3 R43, P1, P2, R4, R8, R43 ;  /* 0x00000008042b7210 */ /* 0x004fc80007a3e02b */
[----:B---3--:R-:W-:Y:S02]  /*1dd0*/  IADD3 R43, P3, P4, R26, R10, R43 ;  /* 0x0000000a1a2b7210 */ /* 0x008fe40007c7e02b */
[----:B------:R-:W-:-:S04]  /*1de0*/  IADD3.X R5, PT, PT, R5, R9, R41, P1, P2 ;  /* 0x0000000905057210 */ /* 0x000fc80000fe4429 */
[----:B------:R-:W-:Y:S02]  /*1df0*/  IADD3.X R11, PT, PT, R27, R11, R5, P3, P4 ;  /* 0x0000000b1b0b7210 */ /* 0x000fe40001fe8405 */
[----:B----4-:R-:W-:-:S04]  /*1e00*/  IADD3 R43, P1, P2, R22, R24, R43 ;  /* 0x00000018162b7210 */ /* 0x010fc80007a3e02b */
[----:B------:R-:W-:Y:S02]  /*1e10*/  IADD3.X R23, PT, PT, R23, R25, R11, P1, P2 ;  /* 0x0000001917177210 */ /* 0x000fe40000fe440b */
[----:B-----5:R-:W-:-:S04]  /*1e20*/  IADD3 R43, P3, P4, R18, R20, R43 ;  /* 0x00000014122b7210 */ /* 0x020fc80007c7e02b */
[----:B------:R-:W-:Y:S02]  /*1e30*/  IADD3.X R19, PT, PT, R19, R21, R23, P3, P4 ;  /* 0x0000001513137210 */ /* 0x000fe40001fe8417 */
[----:B------:R-:W-:-:S04]  /*1e40*/  IADD3 R43, P1, P2, R14, R16, R43 ;  /* 0x000000100e2b7210 */ /* 0x000fc80007a3e02b */
[----:B------:R-:W-:Y:S02]  /*1e50*/  IADD3.X R15, PT, PT, R15, R17, R19, P1, P2 ;  /* 0x000000110f0f7210 */ /* 0x000fe40000fe4413 */
[----:B------:R-:W-:-:S04]  /*1e60*/  IADD3 R43, P3, P4, R28, R12, R43 ;  /* 0x0000000c1c2b7210 */ /* 0x000fc80007c7e02b */
[----:B------:R-:W-:Y:S02]  /*1e70*/  IADD3.X R13, PT, PT, R29, R13, R15, P3, P4 ;  /* 0x0000000d1d0d7210 */ /* 0x000fe40001fe840f */
[----:B------:R-:W-:Y:S02]  /*1e80*/  ISETP.GE.AND P3, PT, R45, R40, PT ;  /* 0x000000282d00720c */ /* 0x000fe40003f66270 */
[----:B------:R-:W-:-:S04]  /*1e90*/  IADD3 R43, P2, P1, R30, R32, R43 ;  /* 0x000000201e2b7210 */ /* 0x000fc8000795e02b */
[----:B------:R-:W-:Y:S02]  /*1ea0*/  IADD3.X R31, PT, PT, R31, R33, R13, P2, P1 ;  /* 0x000000211f1f7210 */ /* 0x000fe400017e240d */
[----:B------:R-:W-:-:S04]  /*1eb0*/  IADD3 R43, P4, P5, R36, R34, R43 ;  /* 0x00000022242b7210 */ /* 0x000fc80007d9e02b */
[----:B------:R-:W-:Y:S01]  /*1ec0*/  IADD3.X R41, PT, PT, R37, R35, R31, P4, P5 ;  /* 0x0000002325297210 */ /* 0x000fe200027ea41f */
[----:B------:R-:W-:Y:S08]  /*1ed0*/  @!P3 BRA `(.L_x_26) ;  /* 0xfffffffc004cb947 */ /* 0x000ff0000383ffff */
.L_x_25:
[----:B------:R-:W-:Y:S05]  /*1ee0*/  BSYNC.RECONVERGENT B2 ;  /* 0x0000000000027941 */ /* 0x000fea0003800200 */
.L_x_24:
[----:B------:R-:W-:Y:S01]  /*1ef0*/  IMAD.IADD R4, R0, 0x1, -R45 ;  /* 0x0000000100047824 */ /* 0x000fe200078e0a2d */
[----:B------:R-:W-:Y:S04]  /*1f00*/  BSSY.RECONVERGENT B2, `(.L_x_27) ;  /* 0x000001d000027945 */ /* 0x000fe80003800200 */
[----:B------:R-:W-:-:S13]  /*1f10*/  ISETP.GT.AND P1, PT, R4, 0x800, PT ;  /* 0x000008000400780c */ /* 0x000fda0003f24270 */
[----:B------:R-:W-:Y:S05]  /*1f20*/  @!P1 BRA `(.L_x_28) ;  /* 0x0000000000689947 */ /* 0x000fea0003800000 */
[C-C-:B------:R-:W-:Y:S01]  /*1f30*/  IMAD.WIDE.U32 R10, R38.reuse, 0x8, R2.reuse ;  /* 0x00000008260a7825 */ /* 0x140fe200078e0002 */
[----:B------:R-:W2:Y:S03]  /*1f40*/  LDG.E.64.CONSTANT R12, desc[UR6][R6.64+-0x1000] ;  /* 0xfff00006060c7981 */ /* 0x000ea6000c1e9b00 */
[----:B------:R-:W-:Y:S01]  /*1f50*/  VIADD R19, R38, 0x800 ;  /* 0x0000080026137836 */ /* 0x000fe20000000000 */
[----:B------:R-:W3:Y:S04]  /*1f60*/  LDG.E.64.CONSTANT R14, desc[UR6][R6.64] ;  /* 0x00000006060e7981 */ /* 0x000ee8000c1e9b00 */
[----:B------:R-:W2:Y:S01]  /*1f70*/  LDG.E.64.CONSTANT R10, desc[UR6][R10.64] ;  /* 0x000000060a0a7981 */ /* 0x000ea2000c1e9b00 */
[----:B------:R-:W-:-:S03]  /*1f80*/  IMAD.WIDE.U32 R18, R19, 0x8, R2 ;  /* 0x0000000813127825 */ /* 0x000fc600078e0002 */
[----:B------:R-:W3:Y:S04]  /*1f90*/  LDG.E.64.CONSTANT R16, desc[UR6][R6.64+0x1000] ;  /* 0x0010000606107981 */ /* 0x000ee8000c1e9b00 */
[----:B------:R-:W4:Y:S04]  /*1fa0*/  LDG.E.64.CONSTANT R20, desc[UR6][R6.64+0x3000] ;  /* 0x0030000606147981 */ /* 0x000f28000c1e9b00 */
[----:B------:R-:W4:Y:S04]  /*1fb0*/  LDG.E.64.CONSTANT R18, desc[UR6][R18.64] ;  /* 0x0000000612127981 */ /* 0x000f28000c1e9b00 */
[----:B------:R-:W5:Y:S04]  /*1fc0*/  LDG.E.64.CONSTANT R4, desc[UR6][R6.64+0x4000] ;  /* 0x0040000606047981 */ /* 0x000f68000c1e9b00 */
[----:B------:R-:W5:Y:S01]  /*1fd0*/  LDG.E.64.CONSTANT R8, desc[UR6][R6.64+0x5000] ;  /* 0x0050000606087981 */ /* 0x000f62000c1e9b00 */
[----:B------:R-:W-:-:S02]  /*1fe0*/  VIADD R45, R45, 0x1000 ;  /* 0x000010002d2d7836 */ /* 0x000fc40000000000 */
[----:B------:R-:W-:Y:S01]  /*1ff0*/  VIADD R38, R38, 0x1000 ;  /* 0x0000100026267836 */ /* 0x000fe20000000000 */
[----:B--2---:R-:W-:-:S04]  /*2000*/  IADD3 R43, P0, P1, R12, R10, R43 ;  /* 0x0000000a0c2b7210 */ /* 0x004fc8000791e02b */
[----:B------:R-:W-:Y:S02]  /*2010*/  IADD3.X R13, PT, PT, R13, R11, R41, P0, P1 ;  /* 0x0000000b0d0d7210 */ /* 0x000fe400007e2429 */
[----:B---3--:R-:W-:Y:S02]  /*2020*/  IADD3 R43, P0, P1, R16, R14, R43 ;  /* 0x0000000e102b7210 */ /* 0x008fe4000791e02b */
[----:B------:R-:W-:Y:S02]  /*2030*/  IADD3 R10, P3, PT, R6, 0x8000, RZ ;  /* 0x00008000060a7810 */ /* 0x000fe40007f7e0ff */
[----:B------:R-:W-:Y:S02]  /*2040*/  IADD3.X R15, PT, PT, R17, R15, R13, P0, P1 ;  /* 0x0000000f110f7210 */ /* 0x000fe400007e240d */
[----:B----4-:R-:W-:Y:S01]  /*2050*/  IADD3 R43, P0, P1, R20, R18, R43 ;  /* 0x00000012142b7210 */ /* 0x010fe2000791e02b */
[----:B------:R-:W-:-:S03]  /*2060*/  IMAD.X R11, RZ, RZ, R7, P3 ;  /* 0x000000ffff0b7224 */ /* 0x000fc600018e0607 */
[----:B------:R-:W-:Y:S02]  /*2070*/  IADD3.X R21, PT, PT, R21, R19, R15, P0, P1 ;  /* 0x0000001315157210 */ /* 0x000fe400007e240f */
[----:B-----5:R-:W-:Y:S01]  /*2080*/  IADD3 R43, P1, P2, R8, R4, R43 ;  /* 0x00000004082b7210 */ /* 0x020fe20007a3e02b */
[----:B------:R-:W-:Y:S01]  /*2090*/  IMAD.MOV.U32 R6, RZ, RZ, R10 ;  /* 0x000000ffff067224 */ /* 0x000fe200078e000a */
[----:B------:R-:W-:Y:S01]  /*20a0*/  PLOP3.LUT P0, PT, PT, PT, PT, 0x8, 0x80 ;  /* 0x000000000080781c */ /* 0x000fe20003f0e170 */
[----:B------:R-:W-:Y:S01]  /*20b0*/  IMAD.MOV.U32 R7, RZ, RZ, R11 ;  /* 0x000000ffff077224 */ /* 0x000fe200078e000b */
[----:B------:R-:W-:-:S11]  /*20c0*/  IADD3.X R41, PT, PT, R9, R5, R21, P1, P2 ;  /* 0x0000000509297210 */ /* 0x000fd60000fe4415 */
.L_x_28:
[----:B------:R-:W-:Y:S05]  /*20d0*/  BSYNC.RECONVERGENT B2 ;  /* 0x0000000000027941 */ /* 0x000fea0003800200 */
.L_x_27:
[----:B------:R-:W-:-:S13]  /*20e0*/  ISETP.LT.OR P0, PT, R45, R0, P0 ;  /* 0x000000002d00720c */ /* 0x000fda0000701670 */
[----:B------:R-:W-:Y:S05]  /*20f0*/  @!P0 BRA `(.L_x_20) ;  /* 0x0000000000248947 */ /* 0x000fea0003800000 */
[----:B------:R-:W-:Y:S01]  /*2100*/  IMAD.WIDE.U32 R2, R38, 0x8, R2 ;  /* 0x0000000826027825 */ /* 0x000fe200078e0002 */
[----:B------:R-:W2:Y:S04]  /*2110*/  LDG.E.64.CONSTANT R4, desc[UR6][R6.64+-0x1000] ;  /* 0xfff0000606047981 */ /* 0x000ea8000c1e9b00 */
[----:B------:R-:W3:Y:S04]  /*2120*/  LDG.E.64.CONSTANT R8, desc[UR6][R6.64] ;  /* 0x0000000606087981 */ /* 0x000ee8000c1e9b00 */
[----:B------:R-:W2:Y:S04]  /*2130*/  LDG.E.64.CONSTANT R2, desc[UR6][R2.64] ;  /* 0x0000000602027981 */ /* 0x000ea8000c1e9b00 */
[----:B------:R-:W3:Y:S01]  /*2140*/  LDG.E.64.CONSTANT R10, desc[UR6][R6.64+0x1000] ;  /* 0x00100006060a7981 */ /* 0x000ee2000c1e9b00 */
[----:B--2---:R-:W-:-:S04]  /*2150*/  IADD3 R43, P0, P1, R4, R2, R43 ;  /* 0x00000002042b7210 */ /* 0x004fc8000791e02b */
[----:B---3--:R-:W-:Y:S02]  /*2160*/  IADD3 R43, P2, P3, R10, R8, R43 ;  /* 0x000000080a2b7210 */ /* 0x008fe40007b5e02b */
[----:B------:R-:W-:-:S04]  /*2170*/  IADD3.X R41, PT, PT, R5, R3, R41, P0, P1 ;  /* 0x0000000305297210 */ /* 0x000fc800007e2429 */
[----:B------:R-:W-:-:S07]  /*2180*/  IADD3.X R41, PT, PT, R11, R9, R41, P2, P3 ;  /* 0x000000090b297210 */ /* 0x000fce00017e6429 */
.L_x_20:
[----:B------:R-:W-:Y:S05]  /*2190*/  BSYNC.RECONVERGENT B1 ;  /* 0x0000000000017941 */ /* 0x000fea0003800200 */
.L_x_18:
[----:B------:R-:W0:Y:S01]  /*21a0*/  S2R R6, SR_LANEID ;  /* 0x0000000000067919 */ /* 0x000e220000000000 */
[----:B------:R-:W1:Y:S04]  /*21b0*/  SHFL.DOWN PT, R0, R43, 0x1, 0x1f ;  /* 0x08201f002b007f89 */ /* 0x000e6800000e0000 */
[----:B------:R-:W2:Y:S01]  /*21c0*/  SHFL.DOWN PT, R2, R41, 0x1, 0x1f ;  /* 0x08201f0029027f89 */ /* 0x000ea200000e0000 */
[C---:B0-----:R-:W-:Y:S02]  /*21d0*/  ISETP.GT.AND P0, PT, R6.reuse, 0x1e, PT ;  /* 0x0000001e0600780c */ /* 0x041fe40003f04270 */
[----:B------:R-:W-:Y:S02]  /*21e0*/  ISETP.GT.AND P1, PT, R6, 0x1d, PT ;  /* 0x0000001d0600780c */ /* 0x000fe40003f24270 */
[----:B-1----:R-:W-:-:S02]  /*21f0*/  SEL R0, R0, RZ, !P0 ;  /* 0x000000ff00007207 */ /* 0x002fc40004000000 */
[----:B--2---:R-:W-:Y:S02]  /*2200*/  SEL R2, R2, RZ, !P0 ;  /* 0x000000ff02027207 */ /* 0x004fe40004000000 */
[----:B------:R-:W-:Y:S02]  /*2210*/  IADD3 R7, P0, PT, R43, R0, RZ ;  /* 0x000000002b077210 */ /* 0x000fe40007f1e0ff */
[----:B------:R-:W-:-:S03]  /*2220*/  ISETP.NE.AND P2, PT, R6, RZ, PT ;  /* 0x000000ff0600720c */ /* 0x000fc60003f45270 */
[----:B------:R-:W-:Y:S01]  /*2230*/  IMAD.X R9, R41, 0x1, R2, P0 ;  /* 0x0000000129097824 */ /* 0x000fe200000e0602 */
[----:B------:R-:W0:Y:S04]  /*2240*/  SHFL.DOWN PT, R0, R7, 0x2, 0x1f ;  /* 0x08401f0007007f89 */ /* 0x000e2800000e0000 */
[----:B------:R-:W1:Y:S05]  /*2250*/  SHFL.DOWN PT, R2, R9, 0x2, 0x1f ;  /* 0x08401f0009027f89 */ /* 0x000e6a00000e0000 */
[----:B------:R-:W2:Y:S01]  /*2260*/  @!P2 S2R R11, SR_CgaCtaId ;  /* 0x00000000000ba919 */ /* 0x000ea20000008800 */
        /* <DEDUP_REMOVED lines=12> */
[----:B------:R-:W-:-:S05]  /*2330*/  IMAD.X R9, R2, 0x1, R5, P0 ;  /* 0x0000000102097824 */ /* 0x000fca00000e0605 */
[----:B------:R-:W1:Y:S01]  /*2340*/  SHFL.DOWN PT, R2, R9, 0x8, 0x1f ;  /* 0x09001f0009027f89 */ /* 0x000e6200000e0000 */
[----:B0-----:R-:W-:-:S04]  /*2350*/  SEL R0, R0, RZ, !P1 ;  /* 0x000000ff00007207 */ /* 0x001fc80004800000 */
[----:B------:R-:W-:Y:S02]  /*2360*/  IADD3 R5, P0, PT, R0, R7, RZ ;  /* 0x0000000700057210 */ /* 0x000fe40007f1e0ff */
[----:B-1----:R-:W-:-:S03]  /*2370*/  SEL R2, R2, RZ, !P1 ;  /* 0x000000ff02027207 */ /* 0x002fc60004800000 */
[----:B------:R-:W0:Y:S01]  /*2380*/  SHFL.DOWN PT, R0, R5, 0x10, 0x1f ;  /* 0x0a001f0005007f89 */ /* 0x000e2200000e0000 */
[----:B------:R-:W-:Y:S02]  /*2390*/  ISETP.GT.AND P1, PT, R6, 0xf, PT ;  /* 0x0000000f0600780c */ /* 0x000fe40003f24270 */
[----:B------:R-:W-:Y:S01]  /*23a0*/  @!P2 SHF.R.U32.HI R6, RZ, 0x2, R39 ;  /* 0x00000002ff06a819 */ /* 0x000fe20000011627 */
[----:B------:R-:W-:Y:S01]  /*23b0*/  IMAD.X R4, R2, 0x1, R9, P0 ;  /* 0x0000000102047824 */ /* 0x000fe200000e0609 */
[----:B------:R-:W-:Y:S02]  /*23c0*/  @!P2 MOV R2, 0x400 ;  /* 0x000004000002a802 */ /* 0x000fe40000000f00 */
[----:B------:R-:W-:Y:S02]  /*23d0*/  @!P2 LOP3.LUT R6, R6, 0xf8, RZ, 0xc0, !PT ;  /* 0x000000f80606a812 */ /* 0x000fe400078ec0ff */
[----:B------:R-:W1:Y:S01]  /*23e0*/  SHFL.DOWN PT, R3, R4, 0x10, 0x1f ;  /* 0x0a001f0004037f89 */ /* 0x000e6200000e0000 */
[----:B--2---:R-:W-:-:S05]  /*23f0*/  @!P2 LEA R11, R11, R2, 0x18 ;  /* 0x000000020b0ba211 */ /* 0x004fca00078ec0ff */
[----:B------:R-:W-:Y:S01]  /*2400*/  @!P2 IMAD.IADD R11, R6, 0x1, R11 ;  /* 0x00000001060ba824 */ /* 0x000fe200078e020b */
[----:B0-----:R-:W-:-:S04]  /*2410*/  SEL R0, R0, RZ, !P1 ;  /* 0x000000ff00007207 */ /* 0x001fc80004800000 */
[----:B------:R-:W-:Y:S02]  /*2420*/  IADD3 R2, P0, PT, R0, R5, RZ ;  /* 0x0000000500027210 */ /* 0x000fe40007f1e0ff */
[----:B-1----:R-:W-:-:S05]  /*2430*/  SEL R3, R3, RZ, !P1 ;  /* 0x000000ff03037207 */ /* 0x002fca0004800000 */
[----:B------:R-:W-:Y:S01]  /*2440*/  IMAD.X R3, R3, 0x1, R4, P0 ;  /* 0x0000000103037824 */ /* 0x000fe200000e0604 */
[----:B------:R-:W-:-:S04]  /*2450*/  ISETP.NE.AND P0, PT, R39, RZ, PT ;  /* 0x000000ff2700720c */ /* 0x000fc80003f05270 */
[----:B------:R0:W-:Y:S01]  /*2460*/  @!P2 STS.64 [R11+0x10], R2 ;  /* 0x000010020b00a388 */ /* 0x0001e20000000a00 */
[----:B------:R-:W-:Y:S08]  /*2470*/  BAR.SYNC.DEFER_BLOCKING 0x0 ;  /* 0x0000000000007b1d */ /* 0x000ff00000010000 */
[----:B------:R-:W-:Y:S05]  /*2480*/  @P0 BRA `(.L_x_16) ;  /* 0x00000000006c0947 */ /* 0x000fea0003800000 */
[----:B------:R-:W1:Y:S01]  /*2490*/  S2UR UR5, SR_CgaCtaId ;  /* 0x00000000000579c3 */ /* 0x000e620000008800 */
[----:B------:R-:W-:Y:S02]  /*24a0*/  UMOV UR4, 0x400 ;  /* 0x0000040000047882 */ /* 0x000fe40000000000 */
[----:B-1----:R-:W-:-:S09]  /*24b0*/  ULEA UR4, UR5, UR4, 0x18 ;  /* 0x0000000405047291 */ /* 0x002fd2000f8ec0ff */
[----:B------:R-:W-:Y:S04]  /*24c0*/  LDS.64 R32, [UR4+0x18] ;  /* 0x00001804ff207984 */ /* 0x000fe80008000a00 */
[----:B------:R-:W1:Y:S04]  /*24d0*/  LDS.128 R28, [UR4+0x20] ;  /* 0x00002004ff1c7984 */ /* 0x000e680008000c00 */
[----:B------:R-:W2:Y:S04]  /*24e0*/  LDS.128 R24, [UR4+0x30] ;  /* 0x00003004ff187984 */ /* 0x000ea80008000c00 */
[----:B------:R-:W3:Y:S04]  /*24f0*/  LDS.128 R20, [UR4+0x40] ;  /* 0x00004004ff147984 */ /* 0x000ee80008000c00 */
[----:B------:R-:W4:Y:S04]  /*2500*/  LDS.128 R16, [UR4+0x50] ;  /* 0x00005004ff107984 */ /* 0x000f280008000c00 */
[----:B------:R-:W5:Y:S04]  /*2510*/  LDS.128 R12, [UR4+0x60] ;  /* 0x00006004ff0c7984 */ /* 0x000f680008000c00 */
[----:B0-----:R-:W0:Y:S04]  /*2520*/  LDS.128 R8, [UR4+0x70] ;  /* 0x00007004ff087984 */ /* 0x001e280008000c00 */
[----:B------:R-:W0:Y:S01]  /*2530*/  LDS.128 R4, [UR4+0x80] ;  /* 0x00008004ff047984 */ /* 0x000e220008000c00 */
[----:B-1----:R-:W-:-:S04]  /*2540*/  IADD3 R35, P1, P2, R28, R32, R2 ;  /* 0x000000201c237210 */ /* 0x002fc80007a3e002 */
[----:B--2---:R-:W-:Y:S02]  /*2550*/  IADD3 R35, P3, P4, R24, R35, R30 ;  /* 0x0000002318237210 */ /* 0x004fe40007c7e01e */
[----:B------:R-:W-:Y:S02]  /*2560*/  IADD3.X R29, PT, PT, R29, R33, R3, P1, P2 ;  /* 0x000000211d1d7210 */ /* 0x000fe40000fe4403 */
[----:B---3--:R-:W-:Y:S02]  /*2570*/  IADD3 R3, P1, P2, R20, R35, R26 ;  /* 0x0000002314037210 */ /* 0x008fe40007a3e01a */
[----:B------:R-:W-:Y:S02]  /*2580*/  IADD3.X R25, PT, PT, R25, R29, R31, P3, P4 ;  /* 0x0000001d19197210 */ /* 0x000fe40001fe841f */
[----:B----4-:R-:W-:Y:S02]  /*2590*/  IADD3 R3, P3, P4, R16, R3, R22 ;  /* 0x0000000310037210 */ /* 0x010fe40007c7e016 */
[----:B------:R-:W-:-:S02]  /*25a0*/  IADD3.X R21, PT, PT, R21, R25, R27, P1, P2 ;  /* 0x0000001915157210 */ /* 0x000fc40000fe441b */
[----:B-----5:R-:W-:Y:S02]  /*25b0*/  IADD3 R3, P1, P2, R12, R3, R18 ;  /* 0x000000030c037210 */ /* 0x020fe40007a3e012 */
[----:B------:R-:W-:Y:S02]  /*25c0*/  IADD3.X R17, PT, PT, R17, R21, R23, P3, P4 ;  /* 0x0000001511117210 */ /* 0x000fe40001fe8417 */
[----:B0-----:R-:W-:Y:S02]  /*25d0*/  IADD3 R3, P3, P4, R8, R3, R14 ;  /* 0x0000000308037210 */ /* 0x001fe40007c7e00e */
[----:B------:R-:W-:Y:S02]  /*25e0*/  IADD3.X R13, PT, PT, R13, R17, R19, P1, P2 ;  /* 0x000000110d0d7210 */ /* 0x000fe40000fe4413 */
[----:B------:R-:W-:Y:S02]  /*25f0*/  IADD3 R3, P1, P2, R4, R3, R10 ;  /* 0x0000000304037210 */ /* 0x000fe40007a3e00a */
[----:B------:R-:W-:-:S02]  /*2600*/  IADD3.X R9, PT, PT, R9, R13, R15, P3, P4 ;  /* 0x0000000d09097210 */ /* 0x000fc40001fe840f */
[----:B------:R-:W-:Y:S02]  /*2610*/  IADD3 R2, P3, PT, R3, R6, RZ ;  /* 0x0000000603027210 */ /* 0x000fe40007f7e0ff */
[----:B------:R-:W-:-:S05]  /*2620*/  IADD3.X R3, PT, PT, R5, R9, R11, P1, P2 ;  /* 0x0000000905037210 */ /* 0x000fca0000fe440b */
[----:B------:R-:W-:-:S07]  /*2630*/  IMAD.X R3, R3, 0x1, R7, P3 ;  /* 0x0000000103037824 */ /* 0x000fce00018e0607 */
.L_x_16:
[----:B------:R-:W-:Y:S05]  /*2640*/  BSYNC.RECONVERGENT B0 ;  /* 0x0000000000007941 */ /* 0x000fea0003800200 */
.L_x_1:
[----:B------:R-:W-:Y:S05]  /*2650*/  @P0 EXIT ;  /* 0x000000000000094d */ /* 0x000fea0003800000 */
[----:B------:R-:W0:Y:S01]  /*2660*/  LDCU.64 UR4, c[0x0][0x398] ;  /* 0x00007300ff0477ac */ /* 0x000e220008000a00 */
[----:B------:R-:W3:Y:S01]  /*2670*/  LDC.64 R4, c[0x0][0x388] ;  /* 0x0000e200ff047b82 */ /* 0x000ee20000000a00 */
[----:B012---:R-:W-:-:S04]  /*2680*/  IADD3 R2, P0, PT, R2, UR4, RZ ;  /* 0x0000000402027c10 */ /* 0x007fc8000ff1e0ff */
[----:B------:R-:W-:-:S05]  /*2690*/  IADD3.X R3, PT, PT, R3, UR5, RZ, P0, !PT ;  /* 0x0000000503037c10 */ /* 0x000fca00087fe4ff */
[----:B---3--:R-:W-:Y:S01]  /*26a0*/  STG.E.64 desc[UR6][R4.64], R2 ;  /* 0x0000000204007986 */ /* 0x008fe2000c101b06 */
[----:B------:R-:W-:Y:S05]  /*26b0*/  EXIT ;  /* 0x000000000000794d */ /* 0x000fea0003800000 */
.L_x_29:
[----:B------:R-:W-:-:S00]  /*26c0*/  BRA `(.L_x_29) ;  /* 0xfffffffc00fc7947 */ /* 0x000fc0000383ffff */
[----:B------:R-:W-:-:S00]  /*26d0*/  NOP ;  /* 0x0000000000007918 */ /* 0x000fc00000000000 */
        /* <DEDUP_REMOVED lines=10> */
.L_x_195:


//--------------------- .text._ZN3cub18CUB_300001_SM_10006detail6reduce18DeviceReduceKernelINS2_10policy_hubIlyN4cuda3std3__44plusIlEEE10Policy1000EN6thrust24THRUST_300001_SM_1000_NS18transform_iteratorINSD_6detail14equal_to_valueIiEENSF_15normal_iteratorINSD_10device_ptrIiEEEEllEEyS9_lNS7_10__identityEEEvT0_PT3_T1_NS0_13GridEvenShareISR_EET2_T4_ --------------------------
	.section	.text._ZN3cub18CUB_300001_SM_10006detail6reduce18DeviceReduceKernelINS2_10policy_hubIlyN4cuda3std3__44plusIlEEE10Policy1000EN6thrust24THRUST_300001_SM_1000_NS18transform_iteratorINSD_6detail14equal_to_valueIiEENSF_15normal_iteratorINSD_10device_ptrIiEEEEllEEyS9_lNS7_10__identityEEEvT0_PT3_T1_NS0_13GridEvenShareISR_EET2_T4_,"ax",@progbits
	.align	128
        .global         _ZN3cub18CUB_300001_SM_10006detail6reduce18DeviceReduceKernelINS2_10policy_hubIlyN4cuda3std3__44plusIlEEE10Policy1000EN6thrust24THRUST_300001_SM_1000_NS18transform_iteratorINSD_6detail14equal_to_valueIiEENSF_15normal_iteratorINSD_10device_ptrIiEEEEllEEyS9_lNS7_10__identityEEEvT0_PT3_T1_NS0_13GridEvenShareISR_EET2_T4_
        .type           _ZN3cub18CUB_300001_SM_10006detail6reduce18DeviceReduceKernelINS2_10policy_hubIlyN4cuda3std3__44plusIlEEE10Policy1000EN6thrust24THRUST_300001_SM_1000_NS18transform_iteratorINSD_6detail14equal_to_valueIiEENSF_15normal_iteratorINSD_10device_ptrIiEEEEllEEyS9_lNS7_10__identityEEEvT0_PT3_T1_NS0_13GridEvenShareISR_EET2_T4_,@function
        .size           _ZN3cub18CUB_300001_SM_10006detail6reduce18DeviceReduceKernelINS2_10policy_hubIlyN4cuda3std3__44plusIlEEE10Policy1000EN6thrust24THRUST_300001_SM_1000_NS18transform_iteratorINSD_6detail14equal_to_valueIiEENSF_15normal_iteratorINSD_10device_ptrIiEEEEllEEyS9_lNS7_10__identityEEEvT0_PT3_T1_NS0_13GridEvenShareISR_EET2_T4_,(.L_x_196 - _ZN3cub18CUB_300001_SM_10006detail6reduce18DeviceReduceKernelINS2_10policy_hubIlyN4cuda3std3__44plusIlEEE10Policy1000EN6thrust24THRUST_300001_SM_1000_NS18transform_iteratorINSD_6detail14equal_to_valueIiEENSF_15normal_iteratorINSD_10device_ptrIiEEEEllEEyS9_lNS7_10__identityEEEvT0_PT3_T1_NS0_13GridEvenShareISR_EET2_T4_)
        .other          _ZN3cub18CUB_300001_SM_10006detail6reduce18DeviceReduceKernelINS2_10policy_hubIlyN4cuda3std3__44plusIlEEE10Policy1000EN6thrust24THRUST_300001_SM_1000_NS18transform_iteratorINSD_6detail14equal_to_valueIiEENSF_15normal_iteratorINSD_10device_ptrIiEEEEllEEyS9_lNS7_10__identityEEEvT0_PT3_T1_NS0_13GridEvenShareISR_EET2_T4_,@"STO_CUDA_ENTRY STV_DEFAULT"
_ZN3cub18CUB_300001_SM_10006detail6reduce18DeviceReduceKernelINS2_10policy_hubIlyN4cuda3std3__44plusIlEEE10Policy1000EN6thrust24THRUST_300001_SM_1000_NS18transform_iteratorINSD_6detail14equal_to_valueIiEENSF_15normal_iteratorINSD_10device_ptrIiEEEEllEEyS9_lNS7_10__identityEEEvT0_PT3_T1_NS0_13GridEvenShareISR_EET2_T4_:
.text._ZN3cub18CUB_300001_SM_10006detail6reduce18DeviceReduceKernelINS2_10policy_hubIlyN4cuda3std3__44plusIlEEE10Policy1000EN6thrust24THRUST_300001_SM_1000_NS18transform_iteratorINSD_6detail14equal_to_valueIiEENSF_15normal_iteratorINSD_10device_ptrIiEEEEllEEyS9_lNS7_10__identityEEEvT0_PT3_T1_NS0_13GridEvenShareISR_EET2_T4_:
[----:B------:R-:W-:Y:S08]  /*0000*/  LDC R1, c[0x0][0x37c] ;  /* 0x0000df00ff017b82 */ /* 0x000ff00000000800 */
[----:B------:R-:W0:Y:S01]  /*0010*/  S2UR UR17, SR_CTAID.X ;  /* 0x00000000001179c3 */ /* 0x000e220000002500 */
[----:B------:R-:W1:Y:S01]  /*0020*/  LDCU.64 UR4, c[0x0][0x3c0] ;  /* 0x00007800ff0477ac */ /* 0x000e620008000a00 */
[----:B------:R-:W-:Y:S01]  /*0030*/  BSSY.RECONVERGENT B0, `(.L_x_30) ;  /* 0x0000327000007945 */ /* 0x000fe20003800200 */
[----:B------:R-:W2:Y:S01]  /*0040*/  LDCU UR11, c[0x0][0x3c8] ;  /* 0x00007900ff0b77ac */ /* 0x000ea20008000800 */
[----:B------:R-:W3:Y:S01]  /*0050*/  LDCU.64 UR18, c[0x0][0x358] ;  /* 0x00006b00ff1277ac */ /* 0x000ee20008000a00 */
[----:B-1----:R-:W-:-:S02]  /*0060*/  IMAD.U32 R8, RZ, RZ, UR4 ;  /* 0x00000004ff087e24 */ /* 0x002fc4000f8e00ff */
[----:B------:R-:W-:Y:S01]  /*0070*/  IMAD.U32 R9, RZ, RZ, UR5 ;  /* 0x00000005ff097e24 */ /* 0x000fe2000f8e00ff */
[----:B--2---:R-:W-:Y:S02]  /*0080*/  UIMAD UR5, UR11, 0xe00, URZ ;  /* 0x00000e000b0578a4 */ /* 0x004fe4000f8e02ff */
[----:B0-----:R-:W-:Y:S02]  /*0090*/  UIMAD UR9, UR17, 0xe00, URZ ;  /* 0x00000e00110978a4 */ /* 0x001fe4000f8e02ff */
[----:B------:R-:W-:-:S04]  /*00a0*/  USHF.R.S32.HI UR4, URZ, 0x1f, UR5 ;  /* 0x0000001fff047899 */ /* 0x000fc80008011405 */
[----:B------:R-:W-:-:S04]  /*00b0*/  IADD3 R13, P1, PT, R8, -UR9, RZ ;  /* 0x80000009080d7c10 */ /* 0x000fc8000ff3e0ff */
[----:B------:R-:W-:Y:S02]  /*00c0*/  ISETP.GT.U32.AND P0, PT, R13, 0xdff, PT ;  /* 0x00000dff0d00780c */ /* 0x000fe40003f04070 */
[----:B------:R-:W-:-:S04]  /*00d0*/  IADD3.X R14, PT, PT, R9, -0x1, RZ, P1, !PT ;  /* 0xffffffff090e7810 */ /* 0x000fc80000ffe4ff */
[----:B------:R-:W-:-:S13]  /*00e0*/  ISETP.GT.U32.AND.EX P0, PT, R14, RZ, PT, P0 ;  /* 0x000000ff0e00720c */ /* 0x000fda0003f04100 */
[----:B---3--:R-:W-:Y:S05]  /*00f0*/  @P0 BRA `(.L_x_31) ;  /* 0x0000001800740947 */ /* 0x008fea0003800000 */
[----:B------:R-:W0:Y:S01]  /*0100*/  S2R R7, SR_TID.X ;  /* 0x0000000000077919 */ /* 0x000e220000002100 */
[----:B------:R-:W-:Y:S01]  /*0110*/  VIADD R2, R8, -UR9 ;  /* 0x8000000908027c36 */ /* 0x000fe20008000000 */
[----:B------:R-:W1:Y:S01]  /*0120*/  LDCU UR6, c[0x0][0x388] ;  /* 0x00007100ff0677ac */ /* 0x000e620008000800 */
[----:B------:R-:W-:Y:S01]  /*0130*/  BSSY.RECONVERGENT B1, `(.L_x_32) ;  /* 0x000000f000017945 */ /* 0x000fe20003800200 */
[----:B------:R-:W-:Y:S02]  /*0140*/  IMAD.MOV.U32 R0, RZ, RZ, RZ ;  /* 0x000000ffff007224 */ /* 0x000fe400078e00ff */
[----:B------:R-:W-:Y:S01]  /*0150*/  IMAD.MOV.U32 R3, RZ, RZ, RZ ;  /* 0x000000ffff037224 */ /* 0x000fe200078e00ff */
[----:B0-----:R-:W-:Y:S01]  /*0160*/  ISETP.GE.AND P0, PT, R7, R2, PT ;  /* 0x000000020700720c */ /* 0x001fe20003f06270 */
[----:B------:R-:W-:-:S12]  /*0170*/  IMAD.MOV.U32 R9, RZ, RZ, R7 ;  /* 0x000000ffff097224 */ /* 0x000fd800078e0007 */
[----:B-1----:R-:W-:Y:S05]  /*0180*/  @P0 BRA `(.L_x_33) ;  /* 0x0000000000240947 */ /* 0x002fea0003800000 */
[----:B------:R-:W0:Y:S01]  /*0190*/  LDC.64 R4, c[0x0][0x380] ;  /* 0x0000e000ff047b82 */ /* 0x000e220000000a00 */
[----:B------:R-:W-:Y:S01]  /*01a0*/  VIADD R3, R7, UR9 ;  /* 0x0000000907037c36 */ /* 0x000fe20008000000 */
[----:B------:R-:W1:Y:S03]  /*01b0*/  LDCU UR4, c[0x0][0x388] ;  /* 0x00007100ff0477ac */ /* 0x000e660008000800 */
[----:B0-----:R-:W-:-:S06]  /*01c0*/  IMAD.WIDE.U32 R4, R3, 0x4, R4 ;  /* 0x0000000403047825 */ /* 0x001fcc00078e0004 */
[----:B------:R-:W1:Y:S01]  /*01d0*/  LDG.E R4, desc[UR18][R4.64] ;  /* 0x0000001204047981 */ /* 0x000e62000c1e1900 */
[----:B------:R-:W-:Y:S02]  /*01e0*/  VIADD R9, R7, 0x200 ;  /* 0x0000020007097836 */ /* 0x000fe40000000000 */
[----:B------:R-:W-:Y:S01]  /*01f0*/  IMAD.MOV.U32 R3, RZ, RZ, RZ ;  /* 0x000000ffff037224 */ /* 0x000fe200078e00ff */
[----:B-1----:R-:W-:-:S04]  /*0200*/  ISETP.NE.AND P0, PT, R4, UR4, PT ;  /* 0x0000000404007c0c */ /* 0x002fc8000bf05270 */
[----:B------:R-:W-:-:S09]  /*0210*/  SEL R0, RZ, 0x1, P0 ;  /* 0x00000001ff007807 */ /* 0x000fd20000000000 */
.L_x_33:
[----:B------:R-:W-:Y:S05]  /*0220*/  BSYNC.RECONVERGENT B1 ;  /* 0x0000000000017941 */ /* 0x000fea0003800200 */
.L_x_32:
[----:B------:R-:W-:Y:S01]  /*0230*/  ISETP.GE.AND P0, PT, R9, R2, PT ;  /* 0x000000020900720c */ /* 0x000fe20003f06270 */
[----:B------:R-:W-:-:S12]  /*0240*/  BSSY.RECONVERGENT B1, `(.L_x_34) ;  /* 0x00000b6000017945 */ /* 0x000fd80003800200 */
[----:B------:R-:W-:Y:S05]  /*0250*/  @P0 BRA `(.L_x_35) ;  /* 0x0000000800d00947 */ /* 0x000fea0003800000 */
[----:B------:R-:W-:Y:S01]  /*0260*/  LOP3.LUT R5, RZ, R9, RZ, 0x33, !PT ;  /* 0x00000009ff057212 */ /* 0x000fe200078e33ff */
[----:B------:R-:W-:Y:S03]  /*0270*/  BSSY.RECONVERGENT B2, `(.L_x_36) ;  /* 0x0000056000027945 */ /* 0x000fe60003800200 */
[----:B------:R-:W-:-:S04]  /*0280*/  IADD3 R5, PT, PT, R8, -UR9, R5 ;  /* 0x8000000908057c10 */ /* 0x000fc8000fffe005 */
[C---:B------:R-:W-:Y:S02]  /*0290*/  ISETP.GE.U32.AND P1, PT, R5.reuse, 0x1e00, PT ;  /* 0x00001e000500780c */ /* 0x040fe40003f26070 */
[----:B------:R-:W-:-:S04]  /*02a0*/  LEA.HI R6, R5, 0x1, RZ, 0x17 ;  /* 0x0000000105067811 */ /* 0x000fc800078fb8ff */
[----:B------:R-:W-:-:S04]  /*02b0*/  LOP3.LUT R23, R6, 0xf, RZ, 0xc0, !PT ;  /* 0x0000000f06177812 */ /* 0x000fc800078ec0ff */
[----:B------:R-:W-:-:S03]  /*02c0*/  ISETP.NE.AND P0, PT, R23, RZ, PT ;  /* 0x000000ff1700720c */ /* 0x000fc60003f05270 */
[----:B------:R-:W-:Y:S10]  /*02d0*/  @!P1 BRA `(.L_x_37) ;  /* 0x00000004003c9947 */ /* 0x000ff40003800000 */
[----:B------:R-:W0:Y:S01]  /*02e0*/  LDCU.64 UR4, c[0x0][0x380] ;  /* 0x00007000ff0477ac */ /* 0x000e220008000a00 */
[----:B------:R-:W-:Y:S01]  /*02f0*/  IMAD.WIDE.U32 R4, R9, 0x4, RZ ;  /* 0x0000000409047825 */ /* 0x000fe200078e00ff */
[----:B------:R-:W-:-:S03]  /*0300*/  LOP3.LUT R8, R6, 0xfffff0, RZ, 0xc0, !PT ;  /* 0x00fffff006087812 */ /* 0x000fc600078ec0ff */
[----:B------:R-:W-:Y:S02]  /*0310*/  IMAD.U32 R11, RZ, RZ, UR17 ;  /* 0x00000011ff0b7e24 */ /* 0x000fe4000f8e00ff */
[----:B------:R-:W-:Y:S02]  /*0320*/  IMAD.MOV R8, RZ, RZ, -R8 ;  /* 0x000000ffff087224 */ /* 0x000fe400078e0a08 */
[----:B------:R-:W-:-:S03]  /*0330*/  IMAD.WIDE.U32 R4, R11, 0x3800, R4 ;  /* 0x000038000b047825 */ /* 0x000fc600078e0004 */
[----:B0-----:R-:W-:-:S04]  /*0340*/  IADD3 R4, P1, PT, R4, UR4, RZ ;  /* 0x0000000404047c10 */ /* 0x001fc8000ff3e0ff */
[----:B------:R-:W-:-:S04]  /*0350*/  IADD3 R4, P2, PT, R4, 0x4000, RZ ;  /* 0x0000400004047810 */ /* 0x000fc80007f5e0ff */
[----:B------:R-:W-:-:S09]  /*0360*/  IADD3.X R5, PT, PT, RZ, UR5, R5, P2, P1 ;  /* 0x00000005ff057c10 */ /* 0x000fd200097e2405 */
.L_x_38:
[----:B------:R-:W2:Y:S04]  /*0370*/  LDG.E R26, desc[UR18][R4.64+-0x4000] ;  /* 0xffc00012041a7981 */ /* 0x000ea8000c1e1900 */
[----:B------:R-:W3:Y:S04]  /*0380*/  LDG.E R22, desc[UR18][R4.64+-0x3800] ;  /* 0xffc8001204167981 */ /* 0x000ee8000c1e1900 */
[----:B------:R-:W4:Y:S04]  /*0390*/  LDG.E R24, desc[UR18][R4.64+-0x3000] ;  /* 0xffd0001204187981 */ /* 0x000f28000c1e1900 */
[----:B------:R-:W5:Y:S04]  /*03a0*/  LDG.E R25, desc[UR18][R4.64+-0x2800] ;  /* 0xffd8001204197981 */ /* 0x000f68000c1e1900 */
        /* <DEDUP_REMOVED lines=11> */
[----:B------:R-:W5:Y:S01]  /*0460*/  LDG.E R11, desc[UR18][R4.64+0x3000] ;  /* 0x00300012040b7981 */ /* 0x000f62000c1e1900 */
[----:B------:R-:W-:-:S02]  /*0470*/  VIADD R8, R8, 0x10 ;  /* 0x0000001008087836 */ /* 0x000fc40000000000 */
[----:B------:R-:W-:Y:S01]  /*0480*/  VIADD R9, R9, 0x2000 ;  /* 0x0000200009097836 */ /* 0x000fe20000000000 */
[----:B--2---:R-:W-:Y:S02]  /*0490*/  ISETP.NE.AND P1, PT, R26, UR6, PT ;  /* 0x000000061a007c0c */ /* 0x004fe4000bf25270 */
[----:B---3--:R-:W-:Y:S02]  /*04a0*/  ISETP.NE.AND P2, PT, R22, UR6, PT ;  /* 0x0000000616007c0c */ /* 0x008fe4000bf45270 */
[----:B------:R-:W-:Y:S02]  /*04b0*/  SEL R22, RZ, 0x1, P1 ;  /* 0x00000001ff167807 */ /* 0x000fe40000800000 */
[----:B------:R-:W-:Y:S02]  /*04c0*/  SEL R27, RZ, 0x1, P2 ;  /* 0x00000001ff1b7807 */ /* 0x000fe40001000000 */
[----:B----4-:R-:W-:Y:S02]  /*04d0*/  ISETP.NE.AND P3, PT, R24, UR6, PT ;  /* 0x0000000618007c0c */ /* 0x010fe4000bf65270 */
[----:B-----5:R-:W-:-:S02]  /*04e0*/  ISETP.NE.AND P1, PT, R25, UR6, PT ;  /* 0x0000000619007c0c */ /* 0x020fc4000bf25270 */
[----:B------:R-:W-:Y:S02]  /*04f0*/  IADD3 R22, P5, P6, R27, R0, R22 ;  /* 0x000000001b167210 */ /* 0x000fe40007ebe016 */
[----:B------:R-:W-:Y:S02]  /*0500*/  SEL R25, RZ, 0x1, P3 ;  /* 0x00000001ff197807 */ /* 0x000fe40001800000 */
[----:B------:R-:W-:Y:S02]  /*0510*/  SEL R0, RZ, 0x1, P1 ;  /* 0x00000001ff007807 */ /* 0x000fe40000800000 */
[----:B------:R-:W-:Y:S02]  /*0520*/  ISETP.NE.AND P3, PT, R20, UR6, PT ;  /* 0x0000000614007c0c */ /* 0x000fe4000bf65270 */
[----:B------:R-:W-:Y:S02]  /*0530*/  ISETP.NE.AND P4, PT, R21, UR6, PT ;  /* 0x0000000615007c0c */ /* 0x000fe4000bf85270 */
[----:B------:R-:W-:-:S02]  /*0540*/  IADD3 R20, P2, P1, R0, R22, R25 ;  /* 0x0000001600147210 */ /* 0x000fc4000795e019 */
[----:B------:R-:W-:Y:S02]  /*0550*/  SEL R21, RZ, 0x1, P3 ;  /* 0x00000001ff157807 */ /* 0x000fe40001800000 */
[----:B------:R-:W-:Y:S02]  /*0560*/  SEL R0, RZ, 0x1, P4 ;  /* 0x00000001ff007807 */ /* 0x000fe40002000000 */
[----:B------:R-:W-:Y:S02]  /*0570*/  ISETP.NE.AND P3, PT, R19, UR6, PT ;  /* 0x0000000613007c0c */ /* 0x000fe4000bf65270 */
[----:B------:R-:W-:Y:S02]  /*0580*/  ISETP.NE.AND P4, PT, R18, UR6, PT ;  /* 0x0000000612007c0c */ /* 0x000fe4000bf85270 */
[----:B------:R-:W-:Y:S02]  /*0590*/  IADD3.X R19, PT, PT, RZ, R3, RZ, P5, P6 ;  /* 0x00000003ff137210 */ /* 0x000fe40002fec4ff */
        /* <DEDUP_REMOVED lines=26> */
[----:B------:R-:W-:Y:S02]  /*0740*/  ISETP.NE.AND P3, PT, R8, RZ, PT ;  /* 0x000000ff0800720c */ /* 0x000fe40003f65270 */
[----:B------:R-:W-:Y:S02]  /*0750*/  SEL R3, RZ, 0x1, P4 ;  /* 0x00000001ff037807 */ /* 0x000fe40002000000 */
[----:B------:R-:W-:Y:S02]  /*0760*/  IADD3.X R11, PT, PT, RZ, R11, RZ, P2, P1 ;  /* 0x0000000bff0b7210 */ /* 0x000fe400017e24ff */
[----:B------:R-:W-:Y:S02]  /*0770*/  IADD3 R0, P1, P2, R0, R10, R3 ;  /* 0x0000000a00007210 */ /* 0x000fe40007a3e003 */
[----:B------:R-:W-:-:S02]  /*0780*/  IADD3 R4, P4, PT, R4, 0x8000, RZ ;  /* 0x0000800004047810 */ /* 0x000fc40007f9e0ff */
[----:B------:R-:W-:-:S03]  /*0790*/  IADD3.X R3, PT, PT, RZ, R11, RZ, P5, P6 ;  /* 0x0000000bff037210 */ /* 0x000fc60002fec4ff */
[----:B------:R-:W-:Y:S01]  /*07a0*/  IMAD.X R5, RZ, RZ, R5, P4 ;  /* 0x000000ffff057224 */ /* 0x000fe200020e0605 */
[----:B------:R-:W-:Y:S01]  /*07b0*/  IADD3.X R3, PT, PT, RZ, R3, RZ, P1, P2 ;  /* 0x00000003ff037210 */ /* 0x000fe20000fe44ff */
[----:B------:R-:W-:Y:S06]  /*07c0*/  @P3 BRA `(.L_x_38) ;  /* 0xfffffff800e83947 */ /* 0x000fec000383ffff */
.L_x_37:
[----:B------:R-:W-:Y:S05]  /*07d0*/  BSYNC.RECONVERGENT B2 ;  /* 0x0000000000027941 */ /* 0x000fea0003800200 */
.L_x_36:
[----:B------:R-:W-:Y:S05]  /*07e0*/  @!P0 BRA `(.L_x_35) ;  /* 0x00000004006c8947 */ /* 0x000fea0003800000 */
[----:B------:R-:W-:Y:S01]  /*07f0*/  ISETP.GE.U32.AND P1, PT, R23, 0x8, PT ;  /* 0x000000081700780c */ /* 0x000fe20003f26070 */
[----:B------:R-:W-:Y:S01]  /*0800*/  BSSY.RECONVERGENT B2, `(.L_x_39) ;  /* 0x000002b000027945 */ /* 0x000fe20003800200 */
[----:B------:R-:W-:-:S04]  /*0810*/  LOP3.LUT R16, R6, 0x7, RZ, 0xc0, !PT ;  /* 0x0000000706107812 */ /* 0x000fc800078ec0ff */
[----:B------:R-:W-:-:S07]  /*0820*/  ISETP.NE.AND P0, PT, R16, RZ, PT ;  /* 0x000000ff1000720c */ /* 0x000fce0003f05270 */
[----:B------:R-:W-:Y:S06]  /*0830*/  @!P1 BRA `(.L_x_40) ;  /* 0x00000000009c9947 */ /* 0x000fec0003800000 */
[----:B------:R-:W0:Y:S01]  /*0840*/  LDCU.64 UR4, c[0x0][0x380] ;  /* 0x00007000ff0477ac */ /* 0x000e220008000a00 */
[----:B------:R-:W-:-:S04]  /*0850*/  IADD3 R5, P1, PT, R9, UR9, RZ ;  /* 0x0000000909057c10 */ /* 0x000fc8000ff3e0ff */
[----:B------:R-:W-:Y:S02]  /*0860*/  LEA.HI.X.SX32 R8, R9, RZ, 0x1, P1 ;  /* 0x000000ff09087211 */ /* 0x000fe400008f0eff */
[C---:B0-----:R-:W-:Y:S01]  /*0870*/  LEA R4, P1, R5.reuse, UR4, 0x2 ;  /* 0x0000000405047c11 */ /* 0x041fe2000f8210ff */
[----:B------:R-:W0:Y:S03]  /*0880*/  LDCU UR4, c[0x0][0x388] ;  /* 0x00007100ff0477ac */ /* 0x000e260008000800 */
[----:B------:R-:W-:-:S05]  /*0890*/  LEA.HI.X R5, R5, UR5, R8, 0x2, P1 ;  /* 0x0000000505057c11 */ /* 0x000fca00088f1408 */
[----:B------:R-:W0:Y:S04]  /*08a0*/  LDG.E R17, desc[UR18][R4.64] ;  /* 0x0000001204117981 */ /* 0x000e28000c1e1900 */
[----:B------:R-:W2:Y:S04]  /*08b0*/  LDG.E R8, desc[UR18][R4.64+0x800] ;  /* 0x0008001204087981 */ /* 0x000ea8000c1e1900 */
[----:B------:R-:W3:Y:S04]  /*08c0*/  LDG.E R10, desc[UR18][R4.64+0x1000] ;  /* 0x00100012040a7981 */ /* 0x000ee8000c1e1900 */
[----:B------:R-:W4:Y:S04]  /*08d0*/  LDG.E R11, desc[UR18][R4.64+0x1800] ;  /* 0x00180012040b7981 */ /* 0x000f28000c1e1900 */
[----:B------:R-:W5:Y:S04]  /*08e0*/  LDG.E R12, desc[UR18][R4.64+0x2000] ;  /* 0x00200012040c7981 */ /* 0x000f68000c1e1900 */
[----:B------:R-:W5:Y:S04]  /*08f0*/  LDG.E R13, desc[UR18][R4.64+0x2800] ;  /* 0x00280012040d7981 */ /* 0x000f68000c1e1900 */
[----:B------:R-:W5:Y:S04]  /*0900*/  LDG.E R14, desc[UR18][R4.64+0x3000] ;  /* 0x00300012040e7981 */ /* 0x000f68000c1e1900 */
[----:B------:R1:W5:Y:S01]  /*0910*/  LDG.E R15, desc[UR18][R4.64+0x3800] ;  /* 0x00380012040f7981 */ /* 0x000362000c1e1900 */
[----:B------:R-:W-:Y:S01]  /*0920*/  VIADD R9, R9, 0x1000 ;  /* 0x0000100009097836 */ /* 0x000fe20000000000 */
[----:B0-----:R-:W-:-:S02]  /*0930*/  ISETP.NE.AND P1, PT, R17, UR4, PT ;  /* 0x0000000411007c0c */ /* 0x001fc4000bf25270 */
[----:B--2---:R-:W-:Y:S02]  /*0940*/  ISETP.NE.AND P2, PT, R8, UR4, PT ;  /* 0x0000000408007c0c */ /* 0x004fe4000bf45270 */
[----:B------:R-:W-:Y:S02]  /*0950*/  SEL R8, RZ, 0x1, P1 ;  /* 0x00000001ff087807 */ /* 0x000fe40000800000 */
[----:B------:R-:W-:Y:S02]  /*0960*/  SEL R17, RZ, 0x1, P2 ;  /* 0x00000001ff117807 */ /* 0x000fe40001000000 */
[----:B---3--:R-:W-:Y:S02]  /*0970*/  ISETP.NE.AND P1, PT, R10, UR4, PT ;  /* 0x000000040a007c0c */ /* 0x008fe4000bf25270 */
[----:B----4-:R-:W-:Y:S02]  /*0980*/  ISETP.NE.AND P2, PT, R11, UR4, PT ;  /* 0x000000040b007c0c */ /* 0x010fe4000bf45270 */
[----:B------:R-:W-:-:S02]  /*0990*/  IADD3 R8, P5, P6, R17, R0, R8 ;  /* 0x0000000011087210 */ /* 0x000fc40007ebe008 */
[----:B------:R-:W-:Y:S02]  /*09a0*/  SEL R11, RZ, 0x1, P1 ;  /* 0x00000001ff0b7807 */ /* 0x000fe40000800000 */
[----:B------:R-:W-:Y:S02]  /*09b0*/  SEL R0, RZ, 0x1, P2 ;  /* 0x00000001ff007807 */ /* 0x000fe40001000000 */
[----:B-----5:R-:W-:Y:S02]  /*09c0*/  ISETP.NE.AND P3, PT, R12, UR4, PT ;  /* 0x000000040c007c0c */ /* 0x020fe4000bf65270 */
[----:B------:R-:W-:Y:S02]  /*09d0*/  ISETP.NE.AND P4, PT, R13, UR4, PT ;  /* 0x000000040d007c0c */ /* 0x000fe4000bf85270 */
[----:B------:R-:W-:Y:S02]  /*09e0*/  IADD3 R0, P1, P2, R0, R8, R11 ;  /* 0x0000000800007210 */ /* 0x000fe40007a3e00b */
[----:B-1----:R-:W-:-:S02]  /*09f0*/  SEL R5, RZ, 0x1, P3 ;  /* 0x00000001ff057807 */ /* 0x002fc40001800000 */
[----:B------:R-:W-:Y:S02]  /*0a00*/  SEL R4, RZ, 0x1, P4 ;  /* 0x00000001ff047807 */ /* 0x000fe40002000000 */
[----:B------:R-:W-:Y:S02]  /*0a10*/  ISETP.NE.AND P4, PT, R14, UR4, PT ;  /* 0x000000040e007c0c */ /* 0x000fe4000bf85270 */
[----:B------:R-:W-:Y:S02]  /*0a20*/  ISETP.NE.AND P3, PT, R15, UR4, PT ;  /* 0x000000040f007c0c */ /* 0x000fe4000bf65270 */
[----:B------:R-:W-:Y:S02]  /*0a30*/  IADD3.X R8, PT, PT, RZ, R3, RZ, P5, P6 ;  /* 0x00000003ff087210 */ /* 0x000fe40002fec4ff */
[----:B------:R-:W-:Y:S02]  /*0a40*/  IADD3 R4, P5, P6, R4, R0, R5 ;  /* 0x0000000004047210 */ /* 0x000fe40007ebe005 */
[----:B------:R-:W-:-:S02]  /*0a50*/  SEL R3, RZ, 0x1, P4 ;  /* 0x00000001ff037807 */ /* 0x000fc40002000000 */
[----:B------:R-:W-:Y:S02]  /*0a60*/  SEL R0, RZ, 0x1, P3 ;  /* 0x00000001ff007807 */ /* 0x000fe40001800000 */
[----:B------:R-:W-:Y:S02]  /*0a70*/  IADD3.X R5, PT, PT, RZ, R8, RZ, P1, P2 ;  /* 0x00000008ff057210 */ /* 0x000fe40000fe44ff */
[----:B------:R-:W-:Y:S02]  /*0a80*/  IADD3 R0, P1, P2, R0, R4, R3 ;  /* 0x0000000400007210 */ /* 0x000fe40007a3e003 */
[----:B------:R-:W-:-:S04]  /*0a90*/  IADD3.X R3, PT, PT, RZ, R5, RZ, P5, P6 ;  /* 0x00000005ff037210 */ /* 0x000fc80002fec4ff */
[----:B------:R-:W-:-:S07]  /*0aa0*/  IADD3.X R3, PT, PT, RZ, R3, RZ, P1, P2 ;  /* 0x00000003ff037210 */ /* 0x000fce0000fe44ff */
.L_x_40:
[----:B------:R-:W-:Y:S05]  /*0ab0*/  BSYNC.RECONVERGENT B2 ;  /* 0x0000000000027941 */ /* 0x000fea0003800200 */
.L_x_39:
        /* <DEDUP_REMOVED lines=15> */
[----:B------:R-:W4:Y:S01]  /*0bb0*/  LDG.E R10, desc[UR18][R4.64+0x1000] ;  /* 0x00100012040a7981 */ /* 0x000f22000c1e1900 */
[----:B------:R-:W-:Y:S01]  /*0bc0*/  VIADD R9, R9, 0x800 ;  /* 0x0000080009097836 */ /* 0x000fe20000000000 */
[----:B0-----:R-:W-:-:S02]  /*0bd0*/  ISETP.NE.AND P1, PT, R12, UR4, PT ;  /* 0x000000040c007c0c */ /* 0x001fc4000bf25270 */
[----:B--2---:R-:W-:Y:S02]  /*0be0*/  ISETP.NE.AND P2, PT, R8, UR4, PT ;  /* 0x0000000408007c0c */ /* 0x004fe4000bf45270 */
[----:B---3--:R-:W-:Y:S02]  /*0bf0*/  ISETP.NE.AND P4, PT, R11, UR4, PT ;  /* 0x000000040b007c0c */ /* 0x008fe4000bf85270 */
[----:B------:R-:W-:Y:S02]  /*0c00*/  SEL R11, RZ, 0x1, P1 ;  /* 0x00000001ff0b7807 */ /* 0x000fe40000800000 */
[----:B----4-:R-:W-:Y:S02]  /*0c10*/  ISETP.NE.AND P3, PT, R10, UR4, PT ;  /* 0x000000040a007c0c */ /* 0x010fe4000bf65270 */
[----:B------:R-:W-:Y:S02]  /*0c20*/  SEL R8, RZ, 0x1, P2 ;  /* 0x00000001ff087807 */ /* 0x000fe40001000000 */
[----:B------:R-:W-:-:S02]  /*0c30*/  SEL R13, RZ, 0x1, P3 ;  /* 0x00000001ff0d7807 */ /* 0x000fc40001800000 */
[----:B------:R-:W-:Y:S02]  /*0c40*/  SEL R10, RZ, 0x1, P4 ;  /* 0x00000001ff0a7807 */ /* 0x000fe40002000000 */
[----:B------:R-:W-:-:S04]  /*0c50*/  IADD3 R0, P1, P2, R8, R0, R11 ;  /* 0x0000000008007210 */ /* 0x000fc80007a3e00b */
[----:B------:R-:W-:Y:S02]  /*0c60*/  IADD3 R0, P3, P4, R10, R0, R13 ;  /* 0x000000000a007210 */ /* 0x000fe40007c7e00d */
[----:B------:R-:W-:-:S04]  /*0c70*/  IADD3.X R3, PT, PT, RZ, R3, RZ, P1, P2 ;  /* 0x00000003ff037210 */ /* 0x000fc80000fe44ff */
[----:B------:R-:W-:-:S07]  /*0c80*/  IADD3.X R3, PT, PT, RZ, R3, RZ, P3, P4 ;  /* 0x00000003ff037210 */ /* 0x000fce0001fe84ff */
.L_x_42:
[----:B------:R-:W-:Y:S05]  /*0c90*/  BSYNC.RECONVERGENT B2 ;  /* 0x0000000000027941 */ /* 0x000fea0003800200 */
.L_x_41:
[----:B------:R-:W-:Y:S05]  /*0ca0*/  @!P0 BRA `(.L_x_35) ;  /* 0x00000000003c8947 */ /* 0x000fea0003800000 */
[----:B------:R-:W0:Y:S01]  /*0cb0*/  LDC.64 R4, c[0x0][0x380] ;  /* 0x0000e000ff047b82 */ /* 0x000e220000000a00 */
[----:B------:R-:W-:Y:S02]  /*0cc0*/  IMAD.U32 R11, RZ, RZ, UR17 ;  /* 0x00000011ff0b7e24 */ /* 0x000fe4000f8e00ff */
[----:B------:R-:W-:Y:S02]  /*0cd0*/  IMAD.MOV R6, RZ, RZ, -R6 ;  /* 0x000000ffff067224 */ /* 0x000fe400078e0a06 */
[----:B0-----:R-:W-:-:S07]  /*0ce0*/  IMAD.WIDE.U32 R4, R11, 0x3800, R4 ;  /* 0x000038000b047825 */ /* 0x001fce00078e0004 */
.L_x_43:
[C---:B------:R-:W-:Y:S01]  /*0cf0*/  IMAD.WIDE R10, R9.reuse, 0x4, R4 ;  /* 0x00000004090a7825 */ /* 0x040fe200078e0204 */
[----:B------:R-:W0:Y:S05]  /*0d00*/  LDCU UR4, c[0x0][0x388] ;  /* 0x00007100ff0477ac */ /* 0x000e2a0008000800 */
[----:B------:R-:W0:Y:S01]  /*0d10*/  LDG.E R10, desc[UR18][R10.64] ;  /* 0x000000120a0a7981 */ /* 0x000e22000c1e1900 */
[----:B------:R-:W-:Y:S02]  /*0d20*/  VIADD R6, R6, 0x1 ;  /* 0x0000000106067836 */ /* 0x000fe40000000000 */
[----:B------:R-:W-:Y:S01]  /*0d30*/  VIADD R9, R9, 0x200 ;  /* 0x0000020009097836 */ /* 0x000fe20000000000 */
[----:B0-----:R-:W-:-:S04]  /*0d40*/  ISETP.NE.AND P0, PT, R10, UR4, PT ;  /* 0x000000040a007c0c */ /* 0x001fc8000bf05270 */
[----:B------:R-:W-:Y:S02]  /*0d50*/  SEL R13, RZ, 0x1, P0 ;  /* 0x00000001ff0d7807 */ /* 0x000fe40000000000 */
[----:B------:R-:W-:Y:S02]  /*0d60*/  ISETP.NE.AND P0, PT, R6, RZ, PT ;  /* 0x000000ff0600720c */ /* 0x000fe40003f05270 */
[----:B------:R-:W-:-:S05]  /*0d70*/  IADD3 R0, P1, PT, R0, R13, RZ ;  /* 0x0000000d00007210 */ /* 0x000fca0007f3e0ff */
[----:B------:R-:W-:-:S06]  /*0d80*/  IMAD.X R3, RZ, RZ, R3, P1 ;  /* 0x000000ffff037224 */ /* 0x000fcc00008e0603 */
[----:B------:R-:W-:Y:S05]  /*0d90*/  @P0 BRA `(.L_x_43) ;  /* 0xfffffffc00d40947 */ /* 0x000fea000383ffff */
.L_x_35:
[----:B------:R-:W-:Y:S05]  /*0da0*/  BSYNC.RECONVERGENT B1 ;  /* 0x0000000000017941 */ /* 0x000fea0003800200 */
.L_x_34:
[----:B------:R-:W-:-:S13]  /*0db0*/  ISETP.GE.AND P0, PT, R2, 0x200, PT ;  /* 0x000002000200780c */ /* 0x000fda0003f06270 */
[----:B------:R-:W-:Y:S05]  /*0dc0*/  @!P0 BRA `(.L_x_44) ;  /* 0x0000000400308947 */ /* 0x000fea0003800000 */
[----:B------:R-:W0:Y:S01]  /*0dd0*/  S2R R6, SR_LANEID ;  /* 0x0000000000067919 */ /* 0x000e220000000000 */
[----:B------:R-:W1:Y:S04]  /*0de0*/  SHFL.DOWN PT, R2, R0, 0x1, 0x1f ;  /* 0x08201f0000027f89 */ /* 0x000e6800000e0000 */
        /* <DEDUP_REMOVED lines=25> */
[----:B------:R-:W-:-:S02]  /*0f80*/  @!P1 MOV R4, 0x400 ;  /* 0x0000040000049802 */ /* 0x000fc40000000f00 */
[----:B0-----:R-:W-:-:S04]  /*0f90*/  SEL R0, R0, RZ, !P0 ;  /* 0x000000ff00007207 */ /* 0x001fc80004000000 */
[----:B------:R-:W-:Y:S02]  /*0fa0*/  IADD3 R9, P2, PT, R0, R3, RZ ;  /* 0x0000000300097210 */ /* 0x000fe40007f5e0ff */
[----:B------:R-:W-:Y:S02]  /*0fb0*/  @!P1 SHF.R.U32.HI R3, RZ, 0x2, R7 ;  /* 0x00000002ff039819 */ /* 0x000fe40000011607 */
[----:B-1----:R-:W-:Y:S01]  /*0fc0*/  SEL R2, R2, RZ, !P0 ;  /* 0x000000ff02027207 */ /* 0x002fe20004000000 */
[----:B------:R-:W0:Y:S01]  /*0fd0*/  SHFL.DOWN PT, R0, R9, 0x10, 0x1f ;  /* 0x0a001f0009007f89 */ /* 0x000e2200000e0000 */
[----:B------:R-:W-:-:S03]  /*0fe0*/  ISETP.GT.AND P0, PT, R6, 0xf, PT ;  /* 0x0000000f0600780c */ /* 0x000fc60003f04270 */
[----:B------:R-:W-:-:S05]  /*0ff0*/  IMAD.X R11, R2, 0x1, R13, P2 ;  /* 0x00000001020b7824 */ /* 0x000fca00010e060d */
[----:B------:R-:W1:Y:S01]  /*1000*/  SHFL.DOWN PT, R2, R11, 0x10, 0x1f ;  /* 0x0a001f000b027f89 */ /* 0x000e6200000e0000 */
[----:B--2---:R-:W-:Y:S02]  /*1010*/  @!P1 LEA R5, R5, R4, 0x18 ;  /* 0x0000000405059211 */ /* 0x004fe400078ec0ff */
[----:B0-----:R-:W-:-:S04]  /*1020*/  SEL R0, R0, RZ, !P0 ;  /* 0x000000ff00007207 */ /* 0x001fc80004000000 */
[----:B------:R-:W-:Y:S02]  /*1030*/  IADD3 R0, P2, PT, R0, R9, RZ ;  /* 0x0000000900007210 */ /* 0x000fe40007f5e0ff */
[----:B-1----:R-:W-:Y:S02]  /*1040*/  SEL R4, R2, RZ, !P0 ;  /* 0x000000ff02047207 */ /* 0x002fe40004000000 */
[----:B------:R-:W-:Y:S02]  /*1050*/  @!P1 LOP3.LUT R2, R3, 0xf8, RZ, 0xc0, !PT ;  /* 0x000000f803029812 */ /* 0x000fe400078ec0ff */
[----:B------:R-:W-:Y:S01]  /*1060*/  ISETP.NE.AND P0, PT, R7, RZ, PT ;  /* 0x000000ff0700720c */ /* 0x000fe20003f05270 */
[----:B------:R-:W-:Y:S02]  /*1070*/  IMAD.X R3, R4, 0x1, R11, P2 ;  /* 0x0000000104037824 */ /* 0x000fe400010e060b */
[----:B------:R-:W-:Y:S02]  /*1080*/  @!P1 IMAD.IADD R5, R2, 0x1, R5 ;  /* 0x0000000102059824 */ /* 0x000fe400078e0205 */
[----:B------:R-:W-:-:S05]  /*1090*/  @!P1 IMAD.MOV.U32 R2, RZ, RZ, R0 ;  /* 0x000000ffff029224 */ /* 0x000fca00078e0000 */
        /* <DEDUP_REMOVED lines=8> */
[----:B--2---:R-:W1:Y:S04]  /*1120*/  LDS.128 R4, [UR4+0x30] ;  /* 0x00003004ff047984 */ /* 0x004e680008000c00 */
[----:B------:R-:W2:Y:S04]  /*1130*/  LDS.128 R20, [UR4+0x40] ;  /* 0x00004004ff147984 */ /* 0x000ea80008000c00 */
[----:B------:R-:W3:Y:S04]  /*1140*/  LDS.128 R16, [UR4+0x50] ;  /* 0x00005004ff107984 */ /* 0x000ee80008000c00 */
[----:B------:R-:W4:Y:S01]  /*1150*/  LDS.128 R12, [UR4+0x60] ;  /* 0x00006004ff0c7984 */ /* 0x000f220008000c00 */
[----:B0-----:R-:W-:-:S04]  /*1160*/  IADD3 R11, P1, P2, R24, R8, R0 ;  /* 0x00000008180b7210 */ /* 0x001fc80007a3e000 */
[----:B------:R-:W-:Y:S02]  /*1170*/  IADD3.X R25, PT, PT, R25, R9, R3, P1, P2 ;  /* 0x0000000919197210 */ /* 0x000fe40000fe4403 */
[----:B-1----:R-:W-:Y:S02]  /*1180*/  IADD3 R3, P1, P2, R4, R11, R26 ;  /* 0x0000000b04037210 */ /* 0x002fe40007a3e01a */
[----:B------:R-:W0:Y:S02]  /*1190*/  LDS.128 R8, [UR4+0x70] ;  /* 0x00007004ff087984 */ /* 0x000e240008000c00 */
[----:B------:R-:W-:Y:S02]  /*11a0*/  IADD3.X R5, PT, PT, R5, R25, R27, P1, P2 ;  /* 0x0000001905057210 */ /* 0x000fe40000fe441b */
[----:B------:R-:W1:Y:S01]  /*11b0*/  LDS.128 R24, [UR4+0x80] ;  /* 0x00008004ff187984 */ /* 0x000e620008000c00 */
[----:B--2---:R-:W-:-:S04]  /*11c0*/  IADD3 R3, P1, P2, R20, R3, R6 ;  /* 0x0000000314037210 */ /* 0x004fc80007a3e006 */
[----:B---3--:R-:W-:Y:S02]  /*11d0*/  IADD3 R3, P3, P4, R16, R3, R22 ;  /* 0x0000000310037210 */ /* 0x008fe40007c7e016 */
[----:B------:R-:W-:Y:S02]  /*11e0*/  IADD3.X R7, PT, PT, R21, R5, R7, P1, P2 ;  /* 0x0000000515077210 */ /* 0x000fe40000fe4407 */
[----:B----4-:R-:W-:Y:S02]  /*11f0*/  IADD3 R3, P1, P2, R12, R3, R18 ;  /* 0x000000030c037210 */ /* 0x010fe40007a3e012 */
[----:B------:R-:W-:-:S04]  /*1200*/  IADD3.X R17, PT, PT, R17, R7, R23, P3, P4 ;  /* 0x0000000711117210 */ /* 0x000fc80001fe8417 */
[----:B------:R-:W-:Y:S02]  /*1210*/  IADD3.X R13, PT, PT, R13, R17, R19, P1, P2 ;  /* 0x000000110d0d7210 */ /* 0x000fe40000fe4413 */
[----:B0-----:R-:W-:-:S04]  /*1220*/  IADD3 R3, P3, P4, R8, R3, R14 ;  /* 0x0000000308037210 */ /* 0x001fc80007c7e00e */
[----:B-1----:R-:W-:Y:S02]  /*1230*/  IADD3 R3, P1, P2, R24, R3, R10 ;  /* 0x0000000318037210 */ /* 0x002fe40007a3e00a */
[----:B------:R-:W-:Y:S02]  /*1240*/  IADD3.X R9, PT, PT, R9, R13, R15, P3, P4 ;  /* 0x0000000d09097210 */ /* 0x000fe40001fe840f */
[----:B------:R-:W-:Y:S02]  /*1250*/  IADD3 R0, P3, PT, R3, R26, RZ ;  /* 0x0000001a03007210 */ /* 0x000fe40007f7e0ff */
[----:B------:R-:W-:-:S05]  /*1260*/  IADD3.X R3, PT, PT, R25, R9, R11, P1, P2 ;  /* 0x0000000919037210 */ /* 0x000fca0000fe440b */
[----:B------:R-:W-:Y:S01]  /*1270*/  IMAD.X R3, R3, 0x1, R27, P3 ;  /* 0x0000000103037824 */ /* 0x000fe200018e061b */
[----:B------:R-:W-:Y:S06]  /*1280*/  BRA `(.L_x_45) ;  /* 0x0000002000047947 */ /* 0x000fec0003800000 */
.L_x_44:
[----:B------:R-:W-:-:S04]  /*1290*/  LOP3.LUT R4, R7, 0x3e0, RZ, 0xc0, !PT ;  /* 0x000003e007047812 */ /* 0x000fc800078ec0ff */
[----:B------:R-:W-:Y:S01]  /*12a0*/  LOP3.LUT R9, RZ, R4, RZ, 0x33, !PT ;  /* 0x00000004ff097212 */ /* 0x000fe200078e33ff */
[----:B------:R-:W-:Y:S02]  /*12b0*/  VIADD R5, R4, 0x20 ;  /* 0x0000002004057836 */ /* 0x000fe40000000000 */
[----:B------:R-:W0:Y:S03]  /*12c0*/  S2R R4, SR_LANEID ;  /* 0x0000000000047919 */ /* 0x000e260000000000 */
[----:B------:R-:W-:Y:S01]  /*12d0*/  ISETP.GT.AND P0, PT, R5, R2, PT ;  /* 0x000000020500720c */ /* 0x000fe20003f04270 */
[----:B------:R-:W-:-:S05]  /*12e0*/  IMAD.IADD R5, R2, 0x1, R9 ;  /* 0x0000000102057824 */ /* 0x000fca00078e0209 */
[----:B------:R-:W-:-:S05]  /*12f0*/  SEL R5, R5, 0x1f, P0 ;  /* 0x0000001f05057807 */ /* 0x000fca0000000000 */
[----:B------:R-:W1:Y:S04]  /*1300*/  SHFL.DOWN PT, R6, R0, 0x1, R5 ;  /* 0x0820000000067989 */ /* 0x000e6800000e0005 */
        /* <DEDUP_REMOVED lines=12> */
[----:B------:R-:W-:Y:S01]  /*13d0*/  IADD3 R11, P1, PT, R6, R9, RZ ;  /* 0x00000009060b7210 */ /* 0x000fe20007f3e0ff */
[----:B------:R-:W-:Y:S01]  /*13e0*/  VIADD R6, R4, 0x4 ;  /* 0x0000000404067836 */ /* 0x000fe20000000000 */
[----:B-1----:R-:W-:-:S03]  /*13f0*/  SEL R8, R8, RZ, !P0 ;  /* 0x000000ff08087207 */ /* 0x002fc60004000000 */
[----:B------:R-:W0:Y:S01]  /*1400*/  SHFL.DOWN PT, R0, R11, 0x4, R5 ;  /* 0x088000000b007989 */ /* 0x000e2200000e0005 */
[----:B------:R-:W-:Y:S01]  /*1410*/  ISETP.GT.AND P0, PT, R6, R5, PT ;  /* 0x000000050600720c */ /* 0x000fe20003f04270 */
[----:B------:R-:W-:Y:S02]  /*1420*/  IMAD.X R8, R8, 0x1, R12, P1 ;  /* 0x0000000108087824 */ /* 0x000fe400008e060c */
[C---:B------:R-:W-:Y:S01]  /*1430*/  VIADD R6, R4.reuse, 0x8 ;  /* 0x0000000804067836 */ /* 0x040fe20000000000 */
[----:B------:R-:W1:Y:S01]  /*1440*/  @!P2 S2R R12, SR_CgaCtaId ;  /* 0x00000000000ca919 */ /* 0x000e620000008800 */
[----:B------:R-:W-:Y:S01]  /*1450*/  VIADD R4, R4, 0x10 ;  /* 0x0000001004047836 */ /* 0x000fe20000000000 */
[----:B------:R-:W2:Y:S01]  /*1460*/  SHFL.DOWN PT, R3, R8, 0x4, R5 ;  /* 0x0880000008037989 */ /* 0x000ea200000e0005 */
        /* <DEDUP_REMOVED lines=9> */
[----:B------:R-:W-:Y:S02]  /*1500*/  @!P2 MOV R9, 0x400 ;  /* 0x000004000009a802 */ /* 0x000fe40000000f00 */
[----:B--2---:R-:W-:Y:S01]  /*1510*/  SEL R3, R3, RZ, !P0 ;  /* 0x000000ff03037207 */ /* 0x004fe20004000000 */
[----:B------:R-:W0:Y:S01]  /*1520*/  SHFL.DOWN PT, R0, R6, 0x10, R5 ;  /* 0x0a00000006007989 */ /* 0x000e2200000e0005 */
[----:B------:R-:W-:Y:S02]  /*1530*/  ISETP.GT.AND P0, PT, R4, R5, PT ;  /* 0x000000050400720c */ /* 0x000fe40003f04270 */
[----:B------:R-:W-:Y:S01]  /*1540*/  @!P2 SHF.R.U32.HI R4, RZ, 0x2, R7 ;  /* 0x00000002ff04a819 */ /* 0x000fe20000011607 */
[----:B------:R-:W-:Y:S01]  /*1550*/  IMAD.X R8, R3, 0x1, R10, P1 ;  /* 0x0000000103087824 */ /* 0x000fe200008e060a */
[----:B-1----:R-:W-:-:S02]  /*1560*/  @!P2 LEA R9, R12, R9, 0x18 ;  /* 0x000000090c09a211 */ /* 0x002fc400078ec0ff */
[----:B------:R-:W-:Y:S02]  /*1570*/  @!P2 LOP3.LUT R4, R4, 0xf8, RZ, 0xc0, !PT ;  /* 0x000000f80404a812 */ /* 0x000fe400078ec0ff */
[----:B------:R-:W1:Y:S03]  /*1580*/  SHFL.DOWN PT, R3, R8, 0x10, R5 ;  /* 0x0a00000008037989 */ /* 0x000e6600000e0005 */
[----:B------:R-:W-:Y:S01]  /*1590*/  @!P2 IMAD.IADD R9, R4, 0x1, R9 ;  /* 0x000000010409a824 */ /* 0x000fe200078e0209 */
[----:B0-----:R-:W-:-:S04]  /*15a0*/  SEL R0, R0, RZ, !P0 ;  /* 0x000000ff00007207 */ /* 0x001fc80004000000 */
[----:B------:R-:W-:Y:S02]  /*15b0*/  IADD3 R0, P1, PT, R0, R6, RZ ;  /* 0x0000000600007210 */ /* 0x000fe40007f3e0ff */
[----:B-1----:R-:W-:-:S03]  /*15c0*/  SEL R3, R3, RZ, !P0 ;  /* 0x000000ff03037207 */ /* 0x002fc60004000000 */
[----:B------:R-:W-:Y:S01]  /*15d0*/  @!P2 IMAD.MOV.U32 R4, RZ, RZ, R0 ;  /* 0x000000ffff04a224 */ /* 0x000fe200078e0000 */
[----:B------:R-:W-:Y:S01]  /*15e0*/  ISETP.NE.AND P0, PT, R7, RZ, PT ;  /* 0x000000ff0700720c */ /* 0x000fe20003f05270 */
[----:B------:R-:W-:-:S04]  /*15f0*/  IMAD.X R3, R3, 0x1, R8, P1 ;  /* 0x0000000103037824 */ /* 0x000fc800008e0608 */
[----:B------:R-:W-:-:S05]  /*1600*/  @!P2 IMAD.MOV.U32 R5, RZ, RZ, R3 ;  /* 0x000000ffff05a224 */ /* 0x000fca00078e0003 */
[----:B------:R1:W-:Y:S01]  /*1610*/  @!P2 STS.64 [R9+0x10], R4 ;  /* 0x000010040900a388 */ /* 0x0003e20000000a00 */
[----:B------:R-:W-:Y:S06]  /*1620*/  BAR.SYNC.DEFER_BLOCKING 0x0 ;  /* 0x0000000000007b1d */ /* 0x000fec0000010000 */
[----:B------:R-:W-:Y:S05]  /*1630*/  @P0 BRA `(.L_x_45) ;  /* 0x0000001c00180947 */ /* 0x000fea0003800000 */
[----:B------:R-:W0:Y:S01]  /*1640*/  S2UR UR5, SR_CgaCtaId ;  /* 0x00000000000579c3 */ /* 0x000e220000008800 */
[----:B------:R-:W-:Y:S01]  /*1650*/  UMOV UR4, 0x400 ;  /* 0x0000040000047882 */ /* 0x000fe20000000000 */
[C---:B------:R-:W-:Y:S02]  /*1660*/  ISETP.GT.AND P1, PT, R2.reuse, 0x20, PT ;  /* 0x000000200200780c */ /* 0x040fe40003f24270 */
[C---:B------:R-:W-:Y:S02]  /*1670*/  ISETP.GT.AND P2, PT, R2.reuse, 0x40, PT ;  /* 0x000000400200780c */ /* 0x040fe40003f44270 */
[----:B------:R-:W-:Y:S01]  /*1680*/  ISETP.GT.AND P6, PT, R2, 0x1a0, PT ;  /* 0x000001a00200780c */ /* 0x000fe20003fc4270 */
[----:B0-----:R-:W-:-:S09]  /*1690*/  ULEA UR4, UR5, UR4, 0x18 ;  /* 0x0000000405047291 */ /* 0x001fd2000f8ec0ff */
[----:B------:R-:W0:Y:S04]  /*16a0*/  LDS.64 R20, [UR4+0x18] ;  /* 0x00001804ff147984 */ /* 0x000e280008000a00 */
[----:B-1----:R-:W1:Y:S04]  /*16b0*/  LDS.128 R4, [UR4+0x20] ;  /* 0x00002004ff047984 */ /* 0x002e680008000c00 */
[----:B------:R-:W2:Y:S04]  /*16c0*/  LDS.128 R16, [UR4+0x30] ;  /* 0x00003004ff107984 */ /* 0x000ea80008000c00 */
[----:B------:R-:W3:Y:S04]  /*16d0*/  LDS.128 R8, [UR4+0x40] ;  /* 0x00004004ff087984 */ /* 0x000ee80008000c00 */
[----:B------:R-:W4:Y:S04]  /*16e0*/  LDS.128 R12, [UR4+0x50] ;  /* 0x00005004ff0c7984 */ /* 0x000f280008000c00 */
[----:B------:R-:W-:Y:S01]  /*16f0*/  LDS.128 R24, [UR4+0x70] ;  /* 0x00007004ff187984 */ /* 0x000fe20008000c00 */
[----:B0-----:R-:W-:-:S02]  /*1700*/  SEL R22, R20, RZ, P1 ;  /* 0x000000ff14167207 */ /* 0x001fc40000800000 */
[----:B------:R-:W-:Y:S02]  /*1710*/  SEL R20, R21, RZ, P1 ;  /* 0x000000ff15147207 */ /* 0x000fe40000800000 */
[----:B-1----:R-:W-:Y:S02]  /*1720*/  SEL R23, R4, RZ, P2 ;  /* 0x000000ff04177207 */ /* 0x002fe40001000000 */
[----:B------:R-:W-:Y:S02]  /*1730*/  SEL R4, R5, RZ, P2 ;  /* 0x000000ff05047207 */ /* 0x000fe40001000000 */
[C---:B------:R-:W-:Y:S02]  /*1740*/  ISETP.GT.AND P1, PT, R2.reuse, 0x60, PT ;  /* 0x000000600200780c */ /* 0x040fe40003f24270 */
[----:B------:R-:W-:Y:S02]  /*1750*/  IADD3 R22, P3, P4, R23, R22, R0 ;  /* 0x0000001617167210 */ /* 0x000fe40007c7e000 */
[----:B------:R-:W-:-:S02]  /*1760*/  ISETP.GT.AND P2, PT, R2, 0x80, PT ;  /* 0x000000800200780c */ /* 0x000fc40003f44270 */
[----:B------:R-:W-:Y:S02]  /*1770*/  SEL R21, R6, RZ, P1 ;  /* 0x000000ff06157207 */ /* 0x000fe40000800000 */
[----:B------:R-:W-:Y:S02]  /*1780*/  SEL R0, R7, RZ, P1 ;  /* 0x000000ff07007207 */ /* 0x000fe40000800000 */
[----:B------:R-:W-:Y:S02]  /*1790*/  IADD3.X R3, PT, PT, R4, R20, R3, P3, P4 ;  /* 0x0000001404037210 */ /* 0x000fe40001fe8403 */
[----:B------:R-:W0:Y:S01]  /*17a0*/  LDS.128 R4, [UR4+0x60] ;  /* 0x00006004ff047984 */ /* 0x000e220008000c00 */
[----:B--2---:R-:W-:Y:S02]  /*17b0*/  SEL R16, R16, RZ, P2 ;  /* 0x000000ff10107207 */ /* 0x004fe40001000000 */
[----:B------:R-:W-:Y:S02]  /*17c0*/  SEL R20, R17, RZ, P2 ;  /* 0x000000ff11147207 */ /* 0x000fe40001000000 */
[----:B------:R-:W-:-:S02]  /*17d0*/  IADD3 R16, P3, P4, R16, R22, R21 ;  /* 0x0000001610107210 */ /* 0x000fc40007c7e015 */
[----:B------:R-:W-:Y:S02]  /*17e0*/  ISETP.GT.AND P2, PT, R2, 0xa0, PT ;  /* 0x000000a00200780c */ /* 0x000fe40003f44270 */
[----:B------:R-:W-:Y:S02]  /*17f0*/  IADD3.X R3, PT, PT, R20, R3, R0, P3, P4 ;  /* 0x0000000314037210 */ /* 0x000fe40001fe8400 */
[----:B------:R-:W1:Y:S01]  /*1800*/  LDS.128 R20, [UR4+0x80] ;  /* 0x00008004ff147984 */ /* 0x000e620008000c00 */
[----:B------:R-:W-:Y:S02]  /*1810*/  ISETP.GT.AND P1, PT, R2, 0xc0, PT ;  /* 0x000000c00200780c */ /* 0x000fe40003f24270 */
[----:B------:R-:W-:Y:S02]  /*1820*/  SEL R17, R18, RZ, P2 ;  /* 0x000000ff12117207 */ /* 0x000fe40001000000 */
[----:B---3--:R-:W-:Y:S02]  /*1830*/  SEL R8, R8, RZ, P1 ;  /* 0x000000ff08087207 */ /* 0x008fe40000800000 */
[----:B------:R-:W-:-:S02]  /*1840*/  SEL R18, R19, RZ, P2 ;  /* 0x000000ff13127207 */ /* 0x000fc40001000000 */
[C---:B------:R-:W-:Y:S02]  /*1850*/  ISETP.GT.AND P2, PT, R2.reuse, 0xe0, PT ;  /* 0x000000e00200780c */ /* 0x040fe40003f44270 */
[----:B------:R-:W-:Y:S02]  /*1860*/  ISETP.GT.AND P3, PT, R2, 0x100, PT ;  /* 0x000001000200780c */ /* 0x000fe40003f64270 */
[----:B------:R-:W-:Y:S02]  /*1870*/  IADD3 R0, P4, P5, R8, R16, R17 ;  /* 0x0000001008007210 */ /* 0x000fe40007d9e011 */
[----:B------:R-:W-:Y:S02]  /*1880*/  SEL R16, R9, RZ, P1 ;  /* 0x000000ff09107207 */ /* 0x000fe40000800000 */
[----:B------:R-:W-:Y:S02]  /*1890*/  SEL R8, R10, RZ, P2 ;  /* 0x000000ff0a087207 */ /* 0x000fe40001000000 */
[----:B----4-:R-:W-:-:S02]  /*18a0*/  SEL R9, R12, RZ, P3 ;  /* 0x000000ff0c097207 */ /* 0x010fc40001800000 */
[----:B------:R-:W-:Y:S02]  /*18b0*/  ISETP.GT.AND P1, PT, R2, 0x120, PT ;  /* 0x000001200200780c */ /* 0x000fe40003f24270 */
[----:B------:R-:W-:Y:S02]  /*18c0*/  SEL R11, R11, RZ, P2 ;  /* 0x000000ff0b0b7207 */ /* 0x000fe40001000000 */
[----:B------:R-:W-:Y:S02]  /*18d0*/  IADD3.X R3, PT, PT, R16, R3, R18, P4, P5 ;  /* 0x0000000310037210 */ /* 0x000fe400027ea412 */
[----:B------:R-:W-:Y:S02]  /*18e0*/  SEL R10, R13, RZ, P3 ;  /* 0x000000ff0d0a7207 */ /* 0x000fe40001800000 */
[----:B------:R-:W-:Y:S02]  /*18f0*/  IADD3 R8, P3, P4, R9, R0, R8 ;  /* 0x0000000009087210 */ /* 0x000fe40007c7e008 */
[----:B------:R-:W-:-:S02]  /*1900*/  ISETP.GT.AND P2, PT, R2, 0x140, PT ;  /* 0x000001400200780c */ /* 0x000fc40003f44270 */
[----:B------:R-:W-:Y:S02]  /*1910*/  SEL R9, R14, RZ, P1 ;  /* 0x000000ff0e097207 */ /* 0x000fe40000800000 */
[----:B------:R-:W-:Y:S02]  /*1920*/  SEL R14, R15, RZ, P1 ;  /* 0x000000ff0f0e7207 */ /* 0x000fe40000800000 */
[----:B------:R-:W-:Y:S02]  /*1930*/  ISETP.GT.AND P1, PT, R2, 0x160, PT ;  /* 0x000001600200780c */ /* 0x000fe40003f24270 */
[----:B0-----:R-:W-:Y:S02]  /*1940*/  SEL R0, R4, RZ, P2 ;  /* 0x000000ff04007207 */ /* 0x001fe40001000000 */
[----:B------:R-:W-:Y:S02]  /*1950*/  ISETP.GT.AND P5, PT, R2, 0x180, PT ;  /* 0x000001800200780c */ /* 0x000fe40003fa4270 */
[----:B------:R-:W-:-:S02]  /*1960*/  IADD3.X R10, PT, PT, R10, R3, R11, P3, P4 ;  /* 0x000000030a0a7210 */ /* 0x000fc40001fe840b */
[----:B------:R-:W-:Y:S02]  /*1970*/  SEL R3, R6, RZ, P1 ;  /* 0x000000ff06037207 */ /* 0x000fe40000800000 */
[----:B------:R-:W-:Y:S02]  /*1980*/  SEL R7, R7, RZ, P1 ;  /* 0x000000ff07077207 */ /* 0x000fe40000800000 */
[----:B------:R-:W-:Y:S02]  /*1990*/  SEL R5, R5, RZ, P2 ;  /* 0x000000ff05057207 */ /* 0x000fe40001000000 */
[----:B------:R-:W-:Y:S02]  /*19a0*/  IADD3 R0, P1, P3, R0, R8, R9 ;  /* 0x0000000800007210 */ /* 0x000fe40007b3e009 */
[----:B------:R-:W-:Y:S02]  /*19b0*/  SEL R4, R24, RZ, P5 ;  /* 0x000000ff18047207 */ /* 0x000fe40002800000 */
[----:B------:R-:W-:-:S02]  /*19c0*/  ISETP.GT.AND P2, PT, R2, 0x1c0, PT ;  /* 0x000001c00200780c */ /* 0x000fc40003f44270 */
[----:B------:R-:W-:Y:S02]  /*19d0*/  IADD3.X R5, PT, PT, R5, R10, R14, P1, P3 ;  /* 0x0000000a05057210 */ /* 0x000fe40000fe640e */
[----:B------:R-:W-:Y:S02]  /*19e0*/  IADD3 R4, P3, P4, R4, R0, R3 ;  /* 0x0000000004047210 */ /* 0x000fe40007c7e003 */
[----:B------:R-:W-:Y:S02]  /*19f0*/  SEL R0, R26, RZ, P6 ;  /* 0x000000ff1a007207 */ /* 0x000fe40003000000 */
[----:B-1----:R-:W-:Y:S02]  /*1a00*/  SEL R3, R20, RZ, P2 ;  /* 0x000000ff14037207 */ /* 0x002fe40001000000 */
[----:B------:R-:W-:Y:S02]  /*1a10*/  ISETP.GT.AND P1, PT, R2, 0x1e0, PT ;  /* 0x000001e00200780c */ /* 0x000fe40003f24270 */
[----:B------:R-:W-:-:S02]  /*1a20*/  SEL R24, R25, RZ, P5 ;  /* 0x000000ff19187207 */ /* 0x000fc40002800000 */
[----:B------:R-:W-:Y:S02]  /*1a30*/  SEL R27, R27, RZ, P6 ;  /* 0x000000ff1b1b7207 */ /* 0x000fe40003000000 */
[----:B------:R-:W-:Y:S02]  /*1a40*/  IADD3 R3, P5, P6, R3, R4, R0 ;  /* 0x0000000403037210 */ /* 0x000fe40007ebe000 */
[----:B------:R-:W-:Y:S02]  /*1a50*/  SEL R0, R22, RZ, P1 ;  /* 0x000000ff16007207 */ /* 0x000fe40000800000 */
[----:B------:R-:W-:Y:S02]  /*1a60*/  IADD3.X R4, PT, PT, R24, R5, R7, P3, P4 ;  /* 0x0000000518047210 */ /* 0x000fe40001fe8407 */
[----:B------:R-:W-:Y:S02]  /*1a70*/  SEL R2, R21, RZ, P2 ;  /* 0x000000ff15027207 */ /* 0x000fe40001000000 */
[----:B------:R-:W-:-:S02]  /*1a80*/  IADD3 R0, P2, PT, R0, R3, RZ ;  /* 0x0000000300007210 */ /* 0x000fc40007f5e0ff */
[----:B------:R-:W-:Y:S02]  /*1a90*/  SEL R3, R23, RZ, P1 ;  /* 0x000000ff17037207 */ /* 0x000fe40000800000 */
[----:B------:R-:W-:-:S05]  /*1aa0*/  IADD3.X R2, PT, PT, R2, R4, R27, P5, P6 ;  /* 0x0000000402027210 */ /* 0x000fca0002fec41b */
[----:B------:R-:W-:Y:S01]  /*1ab0*/  IMAD.X R3, R3, 0x1, R2, P2 ;  /* 0x0000000103037824 */ /* 0x000fe200010e0602 */
[----:B------:R-:W-:Y:S06]  /*1ac0*/  BRA `(.L_x_45) ;  /* 0x0000001400f47947 */ /* 0x000fec0003800000 */
.L_x_31:
[----:B------:R-:W0:Y:S01]  /*1ad0*/  S2R R4, SR_TID.X ;  /* 0x0000000000047919 */ /* 0x000e220000002100 */
[----:B------:R-:W1:Y:S01]  /*1ae0*/  LDC.64 R2, c[0x0][0x380] ;  /* 0x0000e000ff027b82 */ /* 0x000e620000000a00 */
[----:B------:R-:W2:Y:S01]  /*1af0*/  LDCU UR12, c[0x0][0x388] ;  /* 0x00007100ff0c77ac */ /* 0x000ea20008000800 */
[----:B0-----:R-:W-:-:S04]  /*1b00*/  VIADD R5, R4, UR9 ;  /* 0x0000000904057c36 */ /* 0x001fc80008000000 */
[----:B-1----:R-:W-:-:S05]  /*1b10*/  IMAD.WIDE.U32 R2, R5, 0x4, R2 ;  /* 0x0000000405027825 */ /* 0x002fca00078e0002 */
[----:B------:R-:W2:Y:S04]  /*1b20*/  LDG.E R12, desc[UR18][R2.64] ;  /* 0x00000012020c7981 */ /* 0x000ea8000c1e1900 */
[----:B------:R-:W3:Y:S04]  /*1b30*/  LDG.E R6, desc[UR18][R2.64+0x1800] ;  /* 0x0018001202067981 */ /* 0x000ee8000c1e1900 */
[----:B------:R-:W4:Y:S04]  /*1b40*/  LDG.E R0, desc[UR18][R2.64+0x800] ;  /* 0x0008001202007981 */ /* 0x000f28000c1e1900 */
[----:B------:R-:W5:Y:S04]  /*1b50*/  LDG.E R5, desc[UR18][R2.64+0x1000] ;  /* 0x0010001202057981 */ /* 0x000f68000c1e1900 */
[----:B------:R-:W5:Y:S04]  /*1b60*/  LDG.E R7, desc[UR18][R2.64+0x2000] ;  /* 0x0020001202077981 */ /* 0x000f68000c1e1900 */
[----:B------:R-:W5:Y:S04]  /*1b70*/  LDG.E R10, desc[UR18][R2.64+0x2800] ;  /* 0x00280012020a7981 */ /* 0x000f68000c1e1900 */
[----:B------:R0:W5:Y:S01]  /*1b80*/  LDG.E R11, desc[UR18][R2.64+0x3000] ;  /* 0x00300012020b7981 */ /* 0x000162000c1e1900 */
[----:B--2---:R-:W-:-:S04]  /*1b90*/  ISETP.NE.AND P0, PT, R12, UR12, PT ;  /* 0x0000000c0c007c0c */ /* 0x004fc8000bf05270 */
[----:B------:R-:W-:Y:S02]  /*1ba0*/  SEL R12, RZ, 0x1, P0 ;  /* 0x00000001ff0c7807 */ /* 0x000fe40000000000 */
[----:B---3--:R-:W-:Y:S02]  /*1bb0*/  ISETP.NE.AND P0, PT, R6, UR12, PT ;  /* 0x0000000c06007c0c */ /* 0x008fe4000bf05270 */
[----:B----4-:R-:W-:Y:S02]  /*1bc0*/  ISETP.NE.AND P1, PT, R0, UR12, PT ;  /* 0x0000000c00007c0c */ /* 0x010fe4000bf25270 */
[----:B0-----:R-:W-:Y:S02]  /*1bd0*/  SEL R2, RZ, 0x1, P0 ;  /* 0x00000001ff027807 */ /* 0x001fe40000000000 */
[----:B-----5:R-:W-:Y:S02]  /*1be0*/  ISETP.NE.AND P2, PT, R5, UR12, PT ;  /* 0x0000000c05007c0c */ /* 0x020fe4000bf45270 */
[----:B------:R-:W-:-:S02]  /*1bf0*/  ISETP.GE.U32.AND P0, PT, R13, UR5, PT ;  /* 0x000000050d007c0c */ /* 0x000fc4000bf06070 */
[----:B------:R-:W-:Y:S02]  /*1c00*/  SEL R5, RZ, 0x1, P1 ;  /* 0x00000001ff057807 */ /* 0x000fe40000800000 */
[----:B------:R-:W-:Y:S02]  /*1c10*/  SEL R0, RZ, 0x1, P2 ;  /* 0x00000001ff007807 */ /* 0x000fe40001000000 */
[----:B------:R-:W-:Y:S02]  /*1c20*/  ISETP.NE.AND P3, PT, R7, UR12, PT ;  /* 0x0000000c07007c0c */ /* 0x000fe4000bf65270 */
[----:B------:R-:W-:Y:S02]  /*1c30*/  ISETP.GE.U32.AND.EX P0, PT, R14, UR4, PT, P0 ;  /* 0x000000040e007c0c */ /* 0x000fe4000bf06100 */
[----:B------:R-:W-:Y:S02]  /*1c40*/  IADD3 R0, P1, P2, R0, R5, R12 ;  /* 0x0000000500007210 */ /* 0x000fe40007a3e00c */
[----:B------:R-:W-:-:S02]  /*1c50*/  SEL R3, RZ, 0x1, P3 ;  /* 0x00000001ff037807 */ /* 0x000fc40001800000 */
[----:B------:R-:W-:Y:S02]  /*1c60*/  ISETP.NE.AND P5, PT, R10, UR12, PT ;  /* 0x0000000c0a007c0c */ /* 0x000fe4000bfa5270 */
[----:B------:R-:W-:Y:S02]  /*1c70*/  ISETP.NE.AND P6, PT, R11, UR12, PT ;  /* 0x0000000c0b007c0c */ /* 0x000fe4000bfc5270 */
[----:B------:R-:W-:Y:S02]  /*1c80*/  IADD3 R0, P3, P4, R3, R0, R2 ;  /* 0x0000000003007210 */ /* 0x000fe40007c7e002 */
[----:B------:R-:W-:Y:S02]  /*1c90*/  SEL R2, RZ, 0x1, P5 ;  /* 0x00000001ff027807 */ /* 0x000fe40002800000 */
[----:B------:R-:W-:Y:S02]  /*1ca0*/  SEL R3, RZ, 0x1, P6 ;  /* 0x00000001ff037807 */ /* 0x000fe40003000000 */
[----:B------:R-:W-:-:S02]  /*1cb0*/  IADD3.X R5, PT, PT, RZ, RZ, RZ, P1, P2 ;  /* 0x000000ffff057210 */ /* 0x000fc40000fe44ff */
[----:B------:R-:W-:Y:S02]  /*1cc0*/  IADD3 R0, P1, P2, R3, R0, R2 ;  /* 0x0000000003007210 */ /* 0x000fe40007a3e002 */
[----:B------:R-:W-:-:S04]  /*1cd0*/  IADD3.X R5, PT, PT, RZ, R5, RZ, P3, P4 ;  /* 0x00000005ff057210 */ /* 0x000fc80001fe84ff */
[----:B------:R-:W-:Y:S01]  /*1ce0*/  IADD3.X R5, PT, PT, RZ, R5, RZ, P1, P2 ;  /* 0x00000005ff057210 */ /* 0x000fe20000fe44ff */
[----:B------:R-:W-:Y:S06]  /*1cf0*/  @!P0 BRA `(.L_x_46) ;  /* 0x00000010003c8947 */ /* 0x000fec0003800000 */
[----:B------:R-:W-:Y:S01]  /*1d00*/  UIADD3 UR7, UP0, UPT, UR5, UR9, URZ ;  /* 0x0000000905077290 */ /* 0x000fe2000ff1e0ff */
[----:B------:R-:W-:Y:S01]  /*1d10*/  IADD3 R18, P2, PT, R8, -0xe00, RZ ;  /* 0xfffff20008127810 */ /* 0x000fe20007f5e0ff */
[----:B------:R-:W0:Y:S01]  /*1d20*/  LDCU.64 UR14, c[0x0][0x380] ;  /* 0x00007000ff0e77ac */ /* 0x000e220008000a00 */
[----:B------:R-:W-:Y:S02]  /*1d30*/  LOP3.LUT R3, RZ, R4, RZ, 0x33, !PT ;  /* 0x00000004ff037212 */ /* 0x000fe400078e33ff */
[----:B------:R-:W-:Y:S01]  /*1d40*/  IADD3.X R7, PT, PT, R9, -0x1, RZ, P2, !PT ;  /* 0xffffffff09077810 */ /* 0x000fe200017fe4ff */
[----:B------:R-:W-:Y:S01]  /*1d50*/  UIADD3.X UR8, UPT, UPT, URZ, UR4, URZ, UP0, !UPT ;  /* 0x00000004ff087290 */ /* 0x000fe200087fe4ff */
[----:B------:R-:W-:Y:S01]  /*1d60*/  ISETP.LT.U32.AND P0, PT, R18, UR7, PT ;  /* 0x0000000712007c0c */ /* 0x000fe2000bf01070 */
[----:B------:R-:W-:Y:S01]  /*1d70*/  UMOV UR6, UR5 ;  /* 0x0000000500067c82 */ /* 0x000fe20008000000 */
[----:B------:R-:W-:Y:S01]  /*1d80*/  IADD3 R10, P1, PT, R4, UR7, RZ ;  /* 0x00000007040a7c10 */ /* 0x000fe2000ff3e0ff */
[----:B------:R-:W-:Y:S01]  /*1d90*/  UMOV UR4, URZ ;  /* 0x000000ff00047c82 */ /* 0x000fe20008000000 */
[----:B------:R-:W-:Y:S01]  /*1da0*/  IADD3 R3, PT, PT, R8, -UR5, R3 ;  /* 0x8000000508037c10 */ /* 0x000fe2000fffe003 */
[----:B------:R-:W-:Y:S01]  /*1db0*/  IMAD.U32 R6, RZ, RZ, UR8 ;  /* 0x00000008ff067e24 */ /* 0x000fe2000f8e00ff */
[----:B------:R-:W-:Y:S01]  /*1dc0*/  UMOV UR10, UR8 ;  /* 0x00000008000a7c82 */ /* 0x000fe20008000000 */
[----:B------:R-:W-:-:S03]  /*1dd0*/  IMAD.X R11, RZ, RZ, UR8, P1 ;  /* 0x00000008ff0b7e24 */ /* 0x000fc600088e06ff */
[----:B------:R-:W-:Y:S01]  /*1de0*/  ISETP.GT.U32.AND.EX P0, PT, R6, R7, PT, P0 ;  /* 0x000000070600720c */ /* 0x000fe20003f04100 */
[----:B------:R-:W-:Y:S01]  /*1df0*/  VIADD R6, R3, -UR9 ;  /* 0x8000000903067c36 */ /* 0x000fe20008000000 */
[----:B------:R-:W-:Y:S01]  /*1e00*/  UMOV UR9, UR7 ;  /* 0x0000000700097c82 */ /* 0x000fe20008000000 */
[----:B0-----:R-:W-:-:S04]  /*1e10*/  LEA R2, P2, R10, UR14, 0x2 ;  /* 0x0000000e0a027c11 */ /* 0x001fc8000f8410ff */
[----:B------:R-:W-:Y:S02]  /*1e20*/  IADD3 R2, P1, PT, R2, 0x4000, RZ ;  /* 0x0000400002027810 */ /* 0x000fe40007f3e0ff */
[----:B------:R-:W-:-:S05]  /*1e30*/  LEA.HI.X R10, R10, UR15, R11, 0x2, P2 ;  /* 0x0000000f0a0a7c11 */ /* 0x000fca00090f140b */
[----:B------:R-:W-:Y:S01]  /*1e40*/  IMAD.X R3, RZ, RZ, R10, P1 ;  /* 0x000000ffff037224 */ /* 0x000fe200008e060a */
[----:B------:R-:W-:Y:S06]  /*1e50*/  @P0 BRA `(.L_x_47) ;  /* 0x0000000000f00947 */ /* 0x000fec0003800000 */
[----:B------:R-:W0:Y:S01]  /*1e60*/  LDC.64 R8, c[0x0][0x3c0] ;  /* 0x0000f000ff087b82 */ /* 0x000e220000000a00 */
[----:B------:R-:W1:Y:S01]  /*1e70*/  LDCU UR11, c[0x0][0x3c8] ;  /* 0x00007900ff0b77ac */ /* 0x000e620008000800 */
[----:B------:R-:W2:Y:S01]  /*1e80*/  LDCU UR12, c[0x0][0x388] ;  /* 0x00007100ff0c77ac */ /* 0x000ea20008000800 */
[----:B------:R-:W3:Y:S01]  /*1e90*/  LDCU.64 UR14, c[0x0][0x380] ;  /* 0x00007000ff0e77ac */ /* 0x000ee20008000a00 */
[----:B------:R-:W-:Y:S01]  /*1ea0*/  NOP ;  /* 0x0000000000007918 */ /* 0x000fe20000000000 */
.L_x_48:
[----:B------:R-:W-:-:S05]  /*1eb0*/  IADD3 R11, P0, PT, R4, UR7, RZ ;  /* 0x00000007040b7c10 */ /* 0x000fca000ff1e0ff */
[----:B------:R-:W-:Y:S01]  /*1ec0*/  IMAD.X R12, RZ, RZ, UR8, P0 ;  /* 0x00000008ff0c7e24 */ /* 0x000fe200080e06ff */
[----:B---3--:R-:W-:-:S04]  /*1ed0*/  LEA R10, P0, R11, UR14, 0x2 ;  /* 0x0000000e0b0a7c11 */ /* 0x008fc8000f8010ff */
[----:B------:R-:W-:-:S05]  /*1ee0*/  LEA.HI.X R11, R11, UR15, R12, 0x2, P0 ;  /* 0x0000000f0b0b7c11 */ /* 0x000fca00080f140c */
[----:B------:R-:W2:Y:S04]  /*1ef0*/  LDG.E R19, desc[UR18][R10.64] ;  /* 0x000000120a137981 */ /* 0x000ea8000c1e1900 */
[----:B------:R-:W3:Y:S04]  /*1f00*/  LDG.E R12, desc[UR18][R10.64+0x800] ;  /* 0x000800120a0c7981 */ /* 0x000ee8000c1e1900 */
[----:B------:R-:W4:Y:S04]  /*1f10*/  LDG.E R13, desc[UR18][R10.64+0x1000] ;  /* 0x001000120a0d7981 */ /* 0x000f28000c1e1900 */
[----:B------:R-:W5:Y:S04]  /*1f20*/  LDG.E R14, desc[UR18][R10.64+0x1800] ;  /* 0x001800120a0e7981 */ /* 0x000f68000c1e1900 */
[----:B------:R-:W5:Y:S04]  /*1f30*/  LDG.E R15, desc[UR18][R10.64+0x2000] ;  /* 0x002000120a0f7981 */ /* 0x000f68000c1e1900 */
[----:B------:R-:W5:Y:S04]  /*1f40*/  LDG.E R16, desc[UR18][R10.64+0x2800] ;  /* 0x002800120a107981 */ /* 0x000f68000c1e1900 */
[----:B------:R0:W5:Y:S01]  /*1f50*/  LDG.E R17, desc[UR18][R10.64+0x3000] ;  /* 0x003000120a117981 */ /* 0x000162000c1e1900 */
[----:B-1----:R-:W-:-:S04]  /*1f60*/  UIMAD UR13, UR11, 0xe00, URZ ;  /* 0x00000e000b0d78a4 */ /* 0x002fc8000f8e02ff */
[----:B------:R-:W-:Y:S02]  /*1f70*/  USHF.R.S32.HI UR16, URZ, 0x1f, UR13 ;  /* 0x0000001fff107899 */ /* 0x000fe4000801140d */
[----:B------:R-:W-:Y:S01]  /*1f80*/  UIADD3 UR5, UP0, UPT, UR13, UR9, URZ ;  /* 0x000000090d057290 */ /* 0x000fe2000ff1e0ff */
[----:B0-----:R-:W-:-:S03]  /*1f90*/  IADD3 R10, P3, PT, R8, -UR7, RZ ;  /* 0x80000007080a7c10 */ /* 0x001fc6000ff7e0ff */
[----:B------:R-:W-:Y:S01]  /*1fa0*/  UIADD3.X UR6, UPT, UPT, UR16, UR10, URZ, UP0, !UPT ;  /* 0x0000000a10067290 */ /* 0x000fe200087fe4ff */
[----:B--2---:R-:W-:Y:S02]  /*1fb0*/  ISETP.NE.AND P0, PT, R19, UR12, PT ;  /* 0x0000000c13007c0c */ /* 0x004fe4000bf05270 */
[----:B---3--:R-:W-:Y:S02]  /*1fc0*/  ISETP.NE.AND P1, PT, R12, UR12, PT ;  /* 0x0000000c0c007c0c */ /* 0x008fe4000bf25270 */
[----:B------:R-:W-:Y:S02]  /*1fd0*/  SEL R12, RZ, 0x1, P0 ;  /* 0x00000001ff0c7807 */ /* 0x000fe40000000000 */
[----:B------:R-:W-:Y:S02]  /*1fe0*/  SEL R19, RZ, 0x1, P1 ;  /* 0x00000001ff137807 */ /* 0x000fe40000800000 */
[----:B----4-:R-:W-:Y:S02]  /*1ff0*/  ISETP.NE.AND P0, PT, R13, UR12, PT ;  /* 0x0000000c0d007c0c */ /* 0x010fe4000bf05270 */
[----:B-----5:R-:W-:-:S02]  /*2000*/  ISETP.NE.AND P5, PT, R14, UR12, PT ;  /* 0x0000000c0e007c0c */ /* 0x020fc4000bfa5270 */
[----:B------:R-:W-:Y:S02]  /*2010*/  IADD3 R0, P2, P1, R19, R0, R12 ;  /* 0x0000000013007210 */ /* 0x000fe4000795e00c */
[----:B------:R-:W-:Y:S02]  /*2020*/  ISETP.NE.AND P4, PT, R15, UR12, PT ;  /* 0x0000000c0f007c0c */ /* 0x000fe4000bf85270 */
[----:B------:R-:W-:Y:S02]  /*2030*/  SEL R12, RZ, 0x1, P0 ;  /* 0x00000001ff0c7807 */ /* 0x000fe40000000000 */
[----:B------:R-:W-:Y:S02]  /*2040*/  SEL R11, RZ, 0x1, P5 ;  /* 0x00000001ff0b7807 */ /* 0x000fe40002800000 */
[----:B------:R-:W-:Y:S02]  /*2050*/  ISETP.NE.AND P6, PT, R16, UR12, PT ;  /* 0x0000000c10007c0c */ /* 0x000fe4000bfc5270 */
[----:B------:R-:W-:-:S02]  /*2060*/  ISETP.GE.U32.AND P0, PT, R10, UR13, PT ;  /* 0x0000000d0a007c0c */ /* 0x000fc4000bf06070 */
[----:B------:R-:W-:Y:S02]  /*2070*/  SEL R10, RZ, 0x1, P4 ;  /* 0x00000001ff0a7807 */ /* 0x000fe40002000000 */
[----:B------:R-:W-:Y:S02]  /*2080*/  IADD3 R0, P4, P5, R11, R0, R12 ;  /* 0x000000000b007210 */ /* 0x000fe40007d9e00c */
[----:B------:R-:W-:Y:S02]  /*2090*/  SEL R11, RZ, 0x1, P6 ;  /* 0x00000001ff0b7807 */ /* 0x000fe40003000000 */
[----:B------:R-:W-:Y:S02]  /*20a0*/  IADD3.X R5, PT, PT, RZ, R5, RZ, P2, P1 ;  /* 0x00000005ff057210 */ /* 0x000fe400017e24ff */
[----:B------:R-:W-:Y:S02]  /*20b0*/  IADD3 R0, P1, P2, R11, R0, R10 ;  /* 0x000000000b007210 */ /* 0x000fe40007a3e00a */
[----:B------:R-:W-:-:S02]  /*20c0*/  IADD3.X R10, PT, PT, R9, ~UR8, RZ, P3, !PT ;  /* 0x80000008090a7c10 */ /* 0x000fc40009ffe4ff */
[----:B------:R-:W-:Y:S02]  /*20d0*/  ISETP.NE.AND P6, PT, R17, UR12, PT ;  /* 0x0000000c11007c0c */ /* 0x000fe4000bfc5270 */
[----:B------:R-:W-:Y:S02]  /*20e0*/  ISETP.GE.U32.AND.EX P0, PT, R10, UR16, PT, P0 ;  /* 0x000000100a007c0c */ /* 0x000fe4000bf06100 */
[----:B------:R-:W-:Y:S02]  /*20f0*/  SEL R11, RZ, 0x1, P6 ;  /* 0x00000001ff0b7807 */ /* 0x000fe40003000000 */
[----:B------:R-:W-:Y:S02]  /*2100*/  IADD3.X R5, PT, PT, RZ, R5, RZ, P4, P5 ;  /* 0x00000005ff057210 */ /* 0x000fe400027ea4ff */
[----:B------:R-:W-:Y:S02]  /*2110*/  IADD3 R0, P3, PT, R0, R11, RZ ;  /* 0x0000000b00007210 */ /* 0x000fe40007f7e0ff */
[----:B------:R-:W-:-:S05]  /*2120*/  IADD3.X R5, PT, PT, RZ, R5, RZ, P1, P2 ;  /* 0x00000005ff057210 */ /* 0x000fca0000fe44ff */
[----:B------:R-:W-:Y:S01]  /*2130*/  IMAD.X R5, RZ, RZ, R5, P3 ;  /* 0x000000ffff057224 */ /* 0x000fe200018e0605 */
[----:B------:R-:W-:Y:S06]  /*2140*/  @!P0 BRA `(.L_x_46) ;  /* 0x0000000c00288947 */ /* 0x000fec0003800000 */
[----:B------:R-:W-:Y:S02]  /*2150*/  UIADD3 UR7, UP0, UPT, UR13, UR7, URZ ;  /* 0x000000070d077290 */ /* 0x000fe4000ff1e0ff */
[----:B------:R-:W-:Y:S01]  /*2160*/  IMAD.U32 R11, RZ, RZ, UR13 ;  /* 0x0000000dff0b7e24 */ /* 0x000fe2000f8e00ff */
[----:B------:R-:W-:Y:S01]  /*2170*/  UIADD3 UR4, UPT, UPT, UR4, 0x1, URZ ;  /* 0x0000000104047890 */ /* 0x000fe2000fffe0ff */
[----:B------:R-:W-:Y:S01]  /*2180*/  VIADD R6, R6, -UR13 ;  /* 0x8000000d06067c36 */ /* 0x000fe20008000000 */
[----:B------:R-:W-:Y:S01]  /*2190*/  UIADD3.X UR8, UPT, UPT, UR16, UR8, URZ, UP0, !UPT ;  /* 0x0000000810087290 */ /* 0x000fe200087fe4ff */
[----:B------:R-:W-:Y:S01]  /*21a0*/  IMAD.WIDE R2, R11, 0x4, R2 ;  /* 0x000000040b027825 */ /* 0x000fe200078e0202 */
[----:B------:R-:W-:Y:S01]  /*21b0*/  ISETP.LT.U32.AND P0, PT, R18, UR7, PT ;  /* 0x0000000712007c0c */ /* 0x000fe2000bf01070 */
[----:B------:R-:W-:Y:S01]  /*21c0*/  UMOV UR9, UR5 ;  /* 0x0000000500097c82 */ /* 0x000fe20008000000 */
[----:B------:R-:W-:Y:S02]  /*21d0*/  UMOV UR10, UR6 ;  /* 0x00000006000a7c82 */ /* 0x000fe40008000000 */
[----:B------:R-:W-:-:S05]  /*21e0*/  IMAD.U32 R10, RZ, RZ, UR8 ;  /* 0x00000008ff0a7e24 */ /* 0x000fca000f8e00ff */
[----:B------:R-:W-:-:S13]  /*21f0*/  ISETP.GT.U32.AND.EX P0, PT, R10, R7, PT, P0 ;  /* 0x000000070a00720c */ /* 0x000fda0003f04100 */
[----:B------:R-:W-:Y:S05]  /*2200*/  @!P0 BRA `(.L_x_48) ;  /* 0xfffffffc00288947 */ /* 0x000fea000383ffff */
[----:B------:R-:W-:-:S05]  /*2210*/  UMOV UR6, UR13 ;  /* 0x0000000d00067c82 */ /* 0x000fca0008000000 */
.L_x_47:
[C---:B------:R-:W-:Y:S01]  /*2220*/  VIADD R7, R8.reuse, -UR7 ;  /* 0x8000000708077c36 */ /* 0x040fe20008000000 */
[----:B------:R-:W-:Y:S01]  /*2230*/  ISETP.LE.U32.AND P1, PT, R8, UR7, PT ;  /* 0x0000000708007c0c */ /* 0x000fe2000bf23070 */
[----:B------:R-:W-:Y:S01]  /*2240*/  IMAD.U32 R10, RZ, RZ, UR8 ;  /* 0x00000008ff0a7e24 */ /* 0x000fe2000f8e00ff */
[----:B------:R-:W-:Y:S02]  /*2250*/  BSSY.RECONVERGENT B1, `(.L_x_46) ;  /* 0x00000b9000017945 */ /* 0x000fe40003800200 */
[----:B------:R-:W-:-:S04]  /*2260*/  ISETP.GE.AND P0, PT, R4, R7, PT ;  /* 0x000000070400720c */ /* 0x000fc80003f06270 */
[----:B------:R-:W-:-:S13]  /*2270*/  ISETP.GE.U32.OR.EX P0, PT, R10, R9, P0, P1 ;  /* 0x000000090a00720c */ /* 0x000fda0000706510 */
[----:B------:R-:W-:Y:S05]  /*2280*/  @P0 BRA `(.L_x_49) ;  /* 0x0000000800d40947 */ /* 0x000fea0003800000 */
[----:B------:R-:W-:Y:S01]  /*2290*/  UIMAD UR5, UR17, 0xe00, URZ ;  /* 0x00000e00110578a4 */ /* 0x000fe2000f8e02ff */
[----:B------:R-:W-:Y:S01]  /*22a0*/  LOP3.LUT R7, RZ, R4, RZ, 0x33, !PT ;  /* 0x00000004ff077212 */ /* 0x000fe200078e33ff */
[----:B------:R-:W-:Y:S01]  /*22b0*/  UIMAD UR13, UR4, UR11, URZ ;  /* 0x0000000b040d72a4 */ /* 0x000fe2000f8e02ff */
[----:B------:R-:W-:Y:S01]  /*22c0*/  BSSY.RECONVERGENT B2, `(.L_x_50) ;  /* 0x0000055000027945 */ /* 0x000fe20003800200 */
[----:B------:R-:W-:-:S04]  /*22d0*/  UIADD3 UR5, UPT, UPT, UR5, UR6, URZ ;  /* 0x0000000605057290 */ /* 0x000fc8000fffe0ff */
[----:B------:R-:W-:Y:S02]  /*22e0*/  IMAD.U32 R9, RZ, RZ, UR13 ;  /* 0x0000000dff097e24 */ /* 0x000fe4000f8e00ff */
[----:B------:R-:W-:Y:S01]  /*22f0*/  IADD3 R8, PT, PT, R8, -UR5, R7 ;  /* 0x8000000508087c10 */ /* 0x000fe2000fffe007 */
[----:B------:R-:W-:-:S04]  /*2300*/  IMAD.MOV.U32 R7, RZ, RZ, R4 ;  /* 0x000000ffff077224 */ /* 0x000fc800078e0004 */
[----:B------:R-:W-:-:S05]  /*2310*/  IMAD R8, R9, -0xe00, R8 ;  /* 0xfffff20009087824 */ /* 0x000fca00078e0208 */
[C---:B------:R-:W-:Y:S02]  /*2320*/  ISETP.GE.U32.AND P1, PT, R8.reuse, 0x1e00, PT ;  /* 0x00001e000800780c */ /* 0x040fe40003f26070 */
[----:B------:R-:W-:-:S04]  /*2330*/  LEA.HI R22, R8, 0x1, RZ, 0x17 ;  /* 0x0000000108167811 */ /* 0x000fc800078fb8ff */
[----:B------:R-:W-:-:S04]  /*2340*/  LOP3.LUT R24, R22, 0xf, RZ, 0xc0, !PT ;  /* 0x0000000f16187812 */ /* 0x000fc800078ec0ff */
[----:B------:R-:W-:-:S03]  /*2350*/  ISETP.NE.AND P0, PT, R24, RZ, PT ;  /* 0x000000ff1800720c */ /* 0x000fc60003f05270 */
[----:B------:R-:W-:Y:S10]  /*2360*/  @!P1 BRA `(.L_x_51) ;  /* 0x0000000400289947 */ /* 0x000ff40003800000 */
[----:B------:R-:W-:-:S04]  /*2370*/  LEA.HI R7, R6, 0x1, RZ, 0x17 ;  /* 0x0000000106077811 */ /* 0x000fc800078fb8ff */
[----:B------:R-:W-:Y:S01]  /*2380*/  LOP3.LUT R8, R7, 0xfffff0, RZ, 0xc0, !PT ;  /* 0x00fffff007087812 */ /* 0x000fe200078ec0ff */
[----:B------:R-:W-:-:S04]  /*2390*/  IMAD.MOV.U32 R7, RZ, RZ, R4 ;  /* 0x000000ffff077224 */ /* 0x000fc800078e0004 */
[----:B------:R-:W-:-:S07]  /*23a0*/  IMAD.MOV R8, RZ, RZ, -R8 ;  /* 0x000000ffff087224 */ /* 0x000fce00078e0a08 */
.L_x_52:
        /* <DEDUP_REMOVED lines=21> */
[----:B----4-:R-:W-:Y:S02]  /*2500*/  ISETP.NE.AND P3, PT, R23, UR12, PT ;  /* 0x0000000c17007c0c */ /* 0x010fe4000bf65270 */
[----:B------:R-:W-:Y:S02]  /*2510*/  SEL R23, RZ, 0x1, P2 ;  /* 0x00000001ff177807 */ /* 0x000fe40001000000 */
        /* <DEDUP_REMOVED lines=47> */
.L_x_51:
[----:B------:R-:W-:Y:S05]  /*2810*/  BSYNC.RECONVERGENT B2 ;  /* 0x0000000000027941 */ /* 0x000fea0003800200 */
.L_x_50:
[----:B------:R-:W-:Y:S05]  /*2820*/  @!P0 BRA `(.L_x_49) ;  /* 0x00000004006c8947 */ /* 0x000fea0003800000 */
[----:B------:R-:W-:Y:S01]  /*2830*/  ISETP.GE.U32.AND P1, PT, R24, 0x8, PT ;  /* 0x000000081800780c */ /* 0x000fe20003f26070 */
[----:B------:R-:W-:Y:S01]  /*2840*/  BSSY.RECONVERGENT B2, `(.L_x_53) ;  /* 0x0000029000027945 */ /* 0x000fe20003800200 */
[----:B------:R-:W-:-:S04]  /*2850*/  LOP3.LUT R15, R22, 0x7, RZ, 0xc0, !PT ;  /* 0x00000007160f7812 */ /* 0x000fc800078ec0ff */
[----:B------:R-:W-:-:S07]  /*2860*/  ISETP.NE.AND P0, PT, R15, RZ, PT ;  /* 0x000000ff0f00720c */ /* 0x000fce0003f05270 */
[----:B------:R-:W-:Y:S06]  /*2870*/  @!P1 BRA `(.L_x_54) ;  /* 0x0000000000949947 */ /* 0x000fec0003800000 */
[----:B------:R-:W-:-:S05]  /*2880*/  IADD3 R3, P1, PT, R7, UR7, RZ ;  /* 0x0000000707037c10 */ /* 0x000fca000ff3e0ff */
[----:B------:R-:W-:Y:S01]  /*2890*/  IMAD.X R8, RZ, RZ, UR8, P1 ;  /* 0x00000008ff087e24 */ /* 0x000fe200088e06ff */
[----:B------:R-:W-:-:S04]  /*28a0*/  LEA R2, P1, R3, UR14, 0x2 ;  /* 0x0000000e03027c11 */ /* 0x000fc8000f8210ff */
[----:B------:R-:W-:-:S05]  /*28b0*/  LEA.HI.X R3, R3, UR15, R8, 0x2, P1 ;  /* 0x0000000f03037c11 */ /* 0x000fca00088f1408 */
[----:B------:R-:W2:Y:S04]  /*28c0*/  LDG.E R16, desc[UR18][R2.64] ;  /* 0x0000001202107981 */ /* 0x000ea8000c1e1900 */
[----:B------:R-:W3:Y:S04]  /*28d0*/  LDG.E R8, desc[UR18][R2.64+0x800] ;  /* 0x0008001202087981 */ /* 0x000ee8000c1e1900 */
[----:B------:R-:W4:Y:S04]  /*28e0*/  LDG.E R9, desc[UR18][R2.64+0x1000] ;  /* 0x0010001202097981 */ /* 0x000f28000c1e1900 */
[----:B------:R-:W5:Y:S04]  /*28f0*/  LDG.E R10, desc[UR18][R2.64+0x1800] ;  /* 0x00180012020a7981 */ /* 0x000f68000c1e1900 */
[----:B------:R-:W5:Y:S04]  /*2900*/  LDG.E R11, desc[UR18][R2.64+0x2000] ;  /* 0x00200012020b7981 */ /* 0x000f68000c1e1900 */
[----:B------:R-:W5:Y:S04]  /*2910*/  LDG.E R12, desc[UR18][R2.64+0x2800] ;  /* 0x00280012020c7981 */ /* 0x000f68000c1e1900 */
[----:B------:R-:W5:Y:S04]  /*2920*/  LDG.E R13, desc[UR18][R2.64+0x3000] ;  /* 0x00300012020d7981 */ /* 0x000f68000c1e1900 */
[----:B------:R0:W5:Y:S01]  /*2930*/  LDG.E R14, desc[UR18][R2.64+0x3800] ;  /* 0x00380012020e7981 */ /* 0x000162000c1e1900 */
[----:B------:R-:W-:Y:S01]  /*2940*/  VIADD R7, R7, 0x1000 ;  /* 0x0000100007077836 */ /* 0x000fe20000000000 */
[----:B--2---:R-:W-:-:S02]  /*2950*/  ISETP.NE.AND P1, PT, R16, UR12, PT ;  /* 0x0000000c10007c0c */ /* 0x004fc4000bf25270 */
[----:B---3--:R-:W-:Y:S02]  /*2960*/  ISETP.NE.AND P2, PT, R8, UR12, PT ;  /* 0x0000000c08007c0c */ /* 0x008fe4000bf45270 */
[----:B------:R-:W-:Y:S02]  /*2970*/  SEL R8, RZ, 0x1, P1 ;  /* 0x00000001ff087807 */ /* 0x000fe40000800000 */
[----:B------:R-:W-:Y:S02]  /*2980*/  SEL R17, RZ, 0x1, P2 ;  /* 0x00000001ff117807 */ /* 0x000fe40001000000 */
[----:B----4-:R-:W-:Y:S02]  /*2990*/  ISETP.NE.AND P1, PT, R9, UR12, PT ;  /* 0x0000000c09007c0c */ /* 0x010fe4000bf25270 */
[----:B-----5:R-:W-:Y:S02]  /*29a0*/  ISETP.NE.AND P2, PT, R10, UR12, PT ;  /* 0x0000000c0a007c0c */ /* 0x020fe4000bf45270 */
[----:B------:R-:W-:-:S02]  /*29b0*/  IADD3 R8, P5, P6, R17, R0, R8 ;  /* 0x0000000011087210 */ /* 0x000fc40007ebe008 */
[----:B------:R-:W-:Y:S02]  /*29c0*/  SEL R9, RZ, 0x1, P1 ;  /* 0x00000001ff097807 */ /* 0x000fe40000800000 */
[----:B------:R-:W-:Y:S02]  /*29d0*/  SEL R0, RZ, 0x1, P2 ;  /* 0x00000001ff007807 */ /* 0x000fe40001000000 */
[----:B------:R-:W-:Y:S02]  /*29e0*/  ISETP.NE.AND P3, PT, R11, UR12, PT ;  /* 0x0000000c0b007c0c */ /* 0x000fe4000bf65270 */
[----:B------:R-:W-:Y:S02]  /*29f0*/  ISETP.NE.AND P4, PT, R12, UR12, PT ;  /* 0x0000000c0c007c0c */ /* 0x000fe4000bf85270 */
[----:B------:R-:W-:Y:S02]  /*2a00*/  IADD3 R0, P1, P2, R0, R8, R9 ;  /* 0x0000000800007210 */ /* 0x000fe40007a3e009 */
[----:B0-----:R-:W-:-:S02]  /*2a10*/  SEL R3, RZ, 0x1, P3 ;  /* 0x00000001ff037807 */ /* 0x001fc40001800000 */
        /* <DEDUP_REMOVED lines=11> */
.L_x_54:
[----:B------:R-:W-:Y:S05]  /*2ad0*/  BSYNC.RECONVERGENT B2 ;  /* 0x0000000000027941 */ /* 0x000fea0003800200 */
.L_x_53:
[----:B------:R-:W-:Y:S05]  /*2ae0*/  @!P0 BRA `(.L_x_49) ;  /* 0x0000000000bc8947 */ /* 0x000fea0003800000 */
[----:B------:R-:W-:Y:S01]  /*2af0*/  ISETP.GE.U32.AND P1, PT, R15, 0x4, PT ;  /* 0x000000040f00780c */ /* 0x000fe20003f26070 */
[----:B------:R-:W-:Y:S01]  /*2b00*/  BSSY.RECONVERGENT B2, `(.L_x_55) ;  /* 0x0000018000027945 */ /* 0x000fe20003800200 */
[----:B------:R-:W-:-:S11]  /*2b10*/  LOP3.LUT P0, RZ, R22, 0x3, RZ, 0xc0, !PT ;  /* 0x0000000316ff7812 */ /* 0x000fd6000780c0ff */
[----:B------:R-:W-:Y:S05]  /*2b20*/  @!P1 BRA `(.L_x_56) ;  /* 0x0000000000549947 */ /* 0x000fea0003800000 */
[----:B------:R-:W-:-:S05]  /*2b30*/  IADD3 R3, P1, PT, R7, UR7, RZ ;  /* 0x0000000707037c10 */ /* 0x000fca000ff3e0ff */
[----:B------:R-:W-:Y:S01]  /*2b40*/  IMAD.X R8, RZ, RZ, UR8, P1 ;  /* 0x00000008ff087e24 */ /* 0x000fe200088e06ff */
[----:B------:R-:W-:-:S04]  /*2b50*/  LEA R2, P1, R3, UR14, 0x2 ;  /* 0x0000000e03027c11 */ /* 0x000fc8000f8210ff */
[----:B------:R-:W-:-:S05]  /*2b60*/  LEA.HI.X R3, R3, UR15, R8, 0x2, P1 ;  /* 0x0000000f03037c11 */ /* 0x000fca00088f1408 */
[----:B------:R-:W2:Y:S04]  /*2b70*/  LDG.E R11, desc[UR18][R2.64] ;  /* 0x00000012020b7981 */ /* 0x000ea8000c1e1900 */
[----:B------:R-:W3:Y:S04]  /*2b80*/  LDG.E R8, desc[UR18][R2.64+0x800] ;  /* 0x0008001202087981 */ /* 0x000ee8000c1e1900 */
[----:B------:R-:W4:Y:S04]  /*2b90*/  LDG.E R9, desc[UR18][R2.64+0x1000] ;  /* 0x0010001202097981 */ /* 0x000f28000c1e1900 */
[----:B------:R-:W5:Y:S01]  /*2ba0*/  LDG.E R10, desc[UR18][R2.64+0x1800] ;  /* 0x00180012020a7981 */ /* 0x000f62000c1e1900 */
[----:B------:R-:W-:Y:S01]  /*2bb0*/  VIADD R7, R7, 0x800 ;  /* 0x0000080007077836 */ /* 0x000fe20000000000 */
[----:B--2---:R-:W-:-:S02]  /*2bc0*/  ISETP.NE.AND P1, PT, R11, UR12, PT ;  /* 0x0000000c0b007c0c */ /* 0x004fc4000bf25270 */
[----:B---3--:R-:W-:Y:S02]  /*2bd0*/  ISETP.NE.AND P2, PT, R8, UR12, PT ;  /* 0x0000000c08007c0c */ /* 0x008fe4000bf45270 */
[----:B----4-:R-:W-:Y:S02]  /*2be0*/  ISETP.NE.AND P3, PT, R9, UR12, PT ;  /* 0x0000000c09007c0c */ /* 0x010fe4000bf65270 */
[----:B------:R-:W-:Y:S02]  /*2bf0*/  SEL R9, RZ, 0x1, P1 ;  /* 0x00000001ff097807 */ /* 0x000fe40000800000 */
[----:B-----5:R-:W-:Y:S02]  /*2c00*/  ISETP.NE.AND P4, PT, R10, UR12, PT ;  /* 0x0000000c0a007c0c */ /* 0x020fe4000bf85270 */
[----:B------:R-:W-:Y:S02]  /*2c10*/  SEL R8, RZ, 0x1, P2 ;  /* 0x00000001ff087807 */ /* 0x000fe40001000000 */
[----:B------:R-:W-:-:S02]  /*2c20*/  SEL R11, RZ, 0x1, P3 ;  /* 0x00000001ff0b7807 */ /* 0x000fc40001800000 */
[----:B------:R-:W-:Y:S02]  /*2c30*/  SEL R10, RZ, 0x1, P4 ;  /* 0x00000001ff0a7807 */ /* 0x000fe40002000000 */
[----:B------:R-:W-:-:S04]  /*2c40*/  IADD3 R0, P1, P2, R8, R0, R9 ;  /* 0x0000000008007210 */ /* 0x000fc80007a3e009 */
[----:B------:R-:W-:Y:S02]  /*2c50*/  IADD3 R0, P3, P4, R10, R0, R11 ;  /* 0x000000000a007210 */ /* 0x000fe40007c7e00b */
[----:B------:R-:W-:-:S04]  /*2c60*/  IADD3.X R5, PT, PT, RZ, R5, RZ, P1, P2 ;  /* 0x00000005ff057210 */ /* 0x000fc80000fe44ff */
[----:B------:R-:W-:-:S07]  /*2c70*/  IADD3.X R5, PT, PT, RZ, R5, RZ, P3, P4 ;  /* 0x00000005ff057210 */ /* 0x000fce0001fe84ff */
.L_x_56:
[----:B------:R-:W-:Y:S05]  /*2c80*/  BSYNC.RECONVERGENT B2 ;  /* 0x0000000000027941 */ /* 0x000fea0003800200 */
.L_x_55:
[----:B------:R-:W-:Y:S05]  /*2c90*/  @!P0 BRA `(.L_x_49) ;  /* 0x0000000000508947 */ /* 0x000fea0003800000 */
[----:B------:R-:W-:Y:S02]  /*2ca0*/  LOP3.LUT R2, R6, 0xffff, RZ, 0xc0, !PT ;  /* 0x0000ffff06027812 */ /* 0x000fe400078ec0ff */
[----:B------:R-:W-:Y:S02]  /*2cb0*/  IADD3 R9, P0, PT, R7, UR9, RZ ;  /* 0x0000000907097c10 */ /* 0x000fe4000ff1e0ff */
[----:B------:R-:W-:Y:S02]  /*2cc0*/  LEA.HI R2, R2, 0x1, RZ, 0x17 ;  /* 0x0000000102027811 */ /* 0x000fe400078fb8ff */
[----:B------:R-:W-:Y:S01]  /*2cd0*/  LEA R8, P1, R9, UR14, 0x2 ;  /* 0x0000000e09087c11 */ /* 0x000fe2000f8210ff */
[----:B------:R-:W-:Y:S01]  /*2ce0*/  IMAD.X R6, RZ, RZ, UR10, P0 ;  /* 0x0000000aff067e24 */ /* 0x000fe200080e06ff */
[----:B------:R-:W-:-:S04]  /*2cf0*/  LOP3.LUT R2, R2, 0x3, RZ, 0xc0, !PT ;  /* 0x0000000302027812 */ /* 0x000fc800078ec0ff */
[----:B------:R-:W-:Y:S01]  /*2d00*/  LEA.HI.X R9, R9, UR15, R6, 0x2, P1 ;  /* 0x0000000f09097c11 */ /* 0x000fe200088f1406 */
[----:B------:R-:W-:-:S07]  /*2d10*/  IMAD.MOV R6, RZ, RZ, -R2 ;  /* 0x000000ffff067224 */ /* 0x000fce00078e0a02 */
.L_x_57:
[----:B------:R-:W-:Y:S02]  /*2d20*/  IMAD.MOV.U32 R2, RZ, RZ, R8 ;  /* 0x000000ffff027224 */ /* 0x000fe400078e0008 */
[----:B------:R-:W-:-:S05]  /*2d30*/  IMAD.MOV.U32 R3, RZ, RZ, R9 ;  /* 0x000000ffff037224 */ /* 0x000fca00078e0009 */
[----:B------:R-:W2:Y:S01]  /*2d40*/  LDG.E R2, desc[UR18][R2.64] ;  /* 0x0000001202027981 */ /* 0x000ea2000c1e1900 */
[----:B------:R-:W-:Y:S01]  /*2d50*/  VIADD R6, R6, 0x1 ;  /* 0x0000000106067836 */ /* 0x000fe20000000000 */
[----:B------:R-:W-:-:S05]  /*2d60*/  IADD3 R8, P2, PT, R8, 0x800, RZ ;  /* 0x0000080008087810 */ /* 0x000fca0007f5e0ff */
[----:B------:R-:W-:Y:S01]  /*2d70*/  IMAD.X R9, RZ, RZ, R9, P2 ;  /* 0x000000ffff097224 */ /* 0x000fe200010e0609 */
[----:B--2---:R-:W-:-:S04]  /*2d80*/  ISETP.NE.AND P0, PT, R2, UR12, PT ;  /* 0x0000000c02007c0c */ /* 0x004fc8000bf05270 */
[----:B------:R-:W-:Y:S02]  /*2d90*/  SEL R7, RZ, 0x1, P0 ;  /* 0x00000001ff077807 */ /* 0x000fe40000000000 */
[----:B------:R-:W-:Y:S02]  /*2da0*/  ISETP.NE.AND P0, PT, R6, RZ, PT ;  /* 0x000000ff0600720c */ /* 0x000fe40003f05270 */
[----:B------:R-:W-:-:S05]  /*2db0*/  IADD3 R0, P1, PT, R0, R7, RZ ;  /* 0x0000000700007210 */ /* 0x000fca0007f3e0ff */
[----:B------:R-:W-:-:S06]  /*2dc0*/  IMAD.X R5, RZ, RZ, R5, P1 ;  /* 0x000000ffff057224 */ /* 0x000fcc00008e0605 */
[----:B------:R-:W-:Y:S05]  /*2dd0*/  @P0 BRA `(.L_x_57) ;  /* 0xfffffffc00d00947 */ /* 0x000fea000383ffff */
.L_x_49:
[----:B------:R-:W-:Y:S05]  /*2de0*/  BSYNC.RECONVERGENT B1 ;  /* 0x0000000000017941 */ /* 0x000fea0003800200 */
.L_x_46:
        /* <DEDUP_REMOVED lines=18> */
[----:B------:R-:W-:Y:S01]  /*2f10*/  IMAD.X R5, R3, 0x1, R6, P0 ;  /* 0x0000000103057824 */ /* 0x000fe200000e0606 */
[----:B------:R-:W-:-:S04]  /*2f20*/  @!P2 MOV R6, 0x400 ;  /* 0x000004000006a802 */ /* 0x000fc80000000f00 */
[----:B------:R-:W1:Y:S01]  /*2f30*/  SHFL.DOWN PT, R2, R5, 0x4, 0x1f ;  /* 0x08801f0005027f89 */ /* 0x000e6200000e0000 */
[----:B--2---:R-:W-:Y:S02]  /*2f40*/  @!P2 LEA R11, R11, R6, 0x18 ;  /* 0x000000060b0ba211 */ /* 0x004fe400078ec0ff */
        /* <DEDUP_REMOVED lines=9> */
[----:B------:R-:W-:Y:S02]  /*2fe0*/  @!P2 SHF.R.U32.HI R3, RZ, 0x2, R4 ;  /* 0x00000002ff03a819 */ /* 0x000fe40000011604 */
[----:B-1----:R-:W-:Y:S01]  /*2ff0*/  SEL R2, R2, RZ, !P1 ;  /* 0x000000ff02027207 */ /* 0x002fe20004800000 */
[----:B------:R-:W0:Y:S01]  /*3000*/  SHFL.DOWN PT, R0, R5, 0x10, 0x1f ;  /* 0x0a001f0005007f89 */ /* 0x000e2200000e0000 */
[----:B------:R-:W-:Y:S02]  /*3010*/  ISETP.GT.AND P1, PT, R8, 0xf, PT ;  /* 0x0000000f0800780c */ /* 0x000fe40003f24270 */
[----:B------:R-:W-:Y:S01]  /*3020*/  @!P2 LOP3.LUT R6, R3, 0xf8, RZ, 0xc0, !PT ;  /* 0x000000f80306a812 */ /* 0x000fe200078ec0ff */
[----:B------:R-:W-:-:S04]  /*3030*/  IMAD.X R7, R2, 0x1, R9, P0 ;  /* 0x0000000102077824 */ /* 0x000fc800000e0609 */
[----:B------:R-:W-:Y:S01]  /*3040*/  @!P2 IMAD.IADD R11, R6, 0x1, R11 ;  /* 0x00000001060ba824 */ /* 0x000fe200078e020b */
[----:B------:R-:W1:Y:S01]  /*3050*/  SHFL.DOWN PT, R2, R7, 0x10, 0x1f ;  /* 0x0a001f0007027f89 */ /* 0x000e6200000e0000 */
[----:B0-----:R-:W-:-:S04]  /*3060*/  SEL R0, R0, RZ, !P1 ;  /* 0x000000ff00007207 */ /* 0x001fc80004800000 */
[----:B------:R-:W-:Y:S02]  /*3070*/  IADD3 R0, P0, PT, R0, R5, RZ ;  /* 0x0000000500007210 */ /* 0x000fe40007f1e0ff */
[----:B-1----:R-:W-:-:S05]  /*3080*/  SEL R2, R2, RZ, !P1 ;  /* 0x000000ff02027207 */ /* 0x002fca0004800000 */
[----:B------:R-:W-:Y:S01]  /*3090*/  IMAD.X R3, R2, 0x1, R7, P0 ;  /* 0x0000000102037824 */ /* 0x000fe200000e0607 */
[----:B------:R-:W-:Y:S01]  /*30a0*/  ISETP.NE.AND P0, PT, R4, RZ, PT ;  /* 0x000000ff0400720c */ /* 0x000fe20003f05270 */
[----:B------:R-:W-:-:S05]  /*30b0*/  @!P2 IMAD.MOV.U32 R2, RZ, RZ, R0 ;  /* 0x000000ffff02a224 */ /* 0x000fca00078e0000 */
[----:B------:R0:W-:Y:S01]  /*30c0*/  @!P2 STS.64 [R11+0x10], R2 ;  /* 0x000010020b00a388 */ /* 0x0001e20000000a00 */
[----:B------:R-:W-:Y:S06]  /*30d0*/  BAR.SYNC.DEFER_BLOCKING 0x0 ;  /* 0x0000000000007b1d */ /* 0x000fec0000010000 */
[----:B------:R-:W-:Y:S05]  /*30e0*/  @P0 BRA `(.L_x_45) ;  /* 0x00000000006c0947 */ /* 0x000fea0003800000 */
[----:B------:R-:W1:Y:S01]  /*30f0*/  S2UR UR5, SR_CgaCtaId ;  /* 0x00000000000579c3 */ /* 0x000e620000008800 */
[----:B------:R-:W-:Y:S02]  /*3100*/  UMOV UR4, 0x400 ;  /* 0x0000040000047882 */ /* 0x000fe40000000000 */
[----:B-1----:R-:W-:-:S09]  /*3110*/  ULEA UR4, UR5, UR4, 0x18 ;  /* 0x0000000405047291 */ /* 0x002fd2000f8ec0ff */
[----:B------:R-:W-:Y:S04]  /*3120*/  LDS.64 R8, [UR4+0x18] ;  /* 0x00001804ff087984 */ /* 0x000fe80008000a00 */
[----:B------:R-:W0:Y:S04]  /*3130*/  LDS.128 R24, [UR4+0x20] ;  /* 0x00002004ff187984 */ /* 0x000e280008000c00 */
[----:B------:R-:W1:Y:S04]  /*3140*/  LDS.128 R4, [UR4+0x30] ;  /* 0x00003004ff047984 */ /* 0x000e680008000c00 */
        /* <DEDUP_REMOVED lines=20> */
[----:B------:R-:W-:-:S07]  /*3290*/  IMAD.X R3, R3, 0x1, R27, P3 ;  /* 0x0000000103037824 */ /* 0x000fce00018e061b */
.L_x_45:
[----:B------:R-:W-:Y:S05]  /*32a0*/  BSYNC.RECONVERGENT B0 ;  /* 0x0000000000007941 */ /* 0x000fea0003800200 */
.L_x_30:
[----:B------:R-:W-:Y:S05]  /*32b0*/  @P0 EXIT ;  /* 0x000000000000094d */ /* 0x000fea0003800000 */
[----:B------:R-:W3:Y:S01]  /*32c0*/  LDCU.64 UR4, c[0x0][0x390] ;  /* 0x00007200ff0477ac */ /* 0x000ee20008000a00 */
[----:B0-2---:R-:W-:Y:S01]  /*32d0*/  IMAD.MOV.U32 R2, RZ, RZ, R0 ;  /* 0x000000ffff027224 */ /* 0x005fe200078e0000 */
[----:B---3--:R-:W-:-:S06]  /*32e0*/  UIMAD.WIDE.U32 UR4, UR17, 0x8, UR4 ;  /* 0x00000008110478a5 */ /* 0x008fcc000f8e0004 */
[----:B-1----:R-:W-:Y:S02]  /*32f0*/  IMAD.U32 R4, RZ, RZ, UR4 ;  /* 0x00000004ff047e24 */ /* 0x002fe4000f8e00ff */
[----:B------:R-:W-:-:S05]  /*3300*/  IMAD.U32 R5, RZ, RZ, UR5 ;  /* 0x00000005ff057e24 */ /* 0x000fca000f8e00ff */
[----:B------:R-:W-:Y:S01]  /*3310*/  STG.E.64 desc[UR18][R4.64], R2 ;  /* 0x0000000204007986 */ /* 0x000fe2000c101b12 */
[----:B------:R-:W-:Y:S05]  /*3320*/  EXIT ;  /* 0x000000000000794d */ /* 0x000fea0003800000 */
.L_x_58:
        /* <DEDUP_REMOVED lines=13> */
.L_x_196:


//--------------------- .text._ZN3cub18CUB_300001_SM_10006detail6reduce28DeviceReduceSingleTileKernelINS2_10policy_hubIlyN4cuda3std3__44plusIlEEE10Policy1000EN6thrust24THRUST_300001_SM_1000_NS18transform_iteratorINSD_6detail14equal_to_valueIiEENSF_15normal_iteratorINSD_10device_ptrIiEEEEllEEPlyS9_llNS7_10__identityEEEvT0_T1_T2_T3_T4_T6_ --------------------------
	.section	.text._ZN3cub18CUB_300001_SM_10006detail6reduce28DeviceReduceSingleTileKernelINS2_10policy_hubIlyN4cuda3std3__44plusIlEEE10Policy1000EN6thrust24THRUST_300001_SM_1000_NS18transform_iteratorINSD_6detail14equal_to_valueIiEENSF_15normal_iteratorINSD_10device_ptrIiEEEEllEEPlyS9_llNS7_10__identityEEEvT0_T1_T2_T3_T4_T6_,"ax",@progbits
	.align	128
        .global         _ZN3cub18CUB_300001_SM_10006detail6reduce28DeviceReduceSingleTileKernelINS2_10policy_hubIlyN4cuda3std3__44plusIlEEE10Policy1000EN6thrust24THRUST_300001_SM_1000_NS18transform_iteratorINSD_6detail14equal_to_valueIiEENSF_15normal_iteratorINSD_10device_ptrIiEEEEllEEPlyS9_llNS7_10__identityEEEvT0_T1_T2_T3_T4_T6_
        .type           _ZN3cub18CUB_300001_SM_10006detail6reduce28DeviceReduceSingleTileKernelINS2_10policy_hubIlyN4cuda3std3__44plusIlEEE10Policy1000EN6thrust24THRUST_300001_SM_1000_NS18transform_iteratorINSD_6detail14equal_to_valueIiEENSF_15normal_iteratorINSD_10device_ptrIiEEEEllEEPlyS9_llNS7_10__identityEEEvT0_T1_T2_T3_T4_T6_,@function
        .size           _ZN3cub18CUB_300001_SM_10006detail6reduce28DeviceReduceSingleTileKernelINS2_10policy_hubIlyN4cuda3std3__44plusIlEEE10Policy1000EN6thrust24THRUST_300001_SM_1000_NS18transform_iteratorINSD_6detail14equal_to_valueIiEENSF_15normal_iteratorINSD_10device_ptrIiEEEEllEEPlyS9_llNS7_10__identityEEEvT0_T1_T2_T3_T4_T6_,(.L_x_197 - _ZN3cub18CUB_300001_SM_10006detail6reduce28DeviceReduceSingleTileKernelINS2_10policy_hubIlyN4cuda3std3__44plusIlEEE10Policy1000EN6thrust24THRUST_300001_SM_1000_NS18transform_iteratorINSD_6detail14equal_to_valueIiEENSF_15normal_iteratorINSD_10device_ptrIiEEEEllEEPlyS9_llNS7_10__identityEEEvT0_T1_T2_T3_T4_T6_)
        .other          _ZN3cub18CUB_300001_SM_10006detail6reduce28DeviceReduceSingleTileKernelINS2_10policy_hubIlyN4cuda3std3__44plusIlEEE10Policy1000EN6thrust24THRUST_300001_SM_1000_NS18transform_iteratorINSD_6detail14equal_to_valueIiEENSF_15normal_iteratorINSD_10device_ptrIiEEEEllEEPlyS9_llNS7_10__identityEEEvT0_T1_T2_T3_T4_T6_,@"STO_CUDA_ENTRY STV_DEFAULT"
_ZN3cub18CUB_300001_SM_10006detail6reduce28DeviceReduceSingleTileKernelINS2_10policy_hubIlyN4cuda3std3__44plusIlEEE10Policy1000EN6thrust24THRUST_300001_SM_1000_NS18transform_iteratorINSD_6detail14equal_to_valueIiEENSF_15normal_iteratorINSD_10device_ptrIiEEEEllEEPlyS9_llNS7_10__identityEEEvT0_T1_T2_T3_T4_T6_:
.text._ZN3cub18CUB_300001_SM_10006detail6reduce28DeviceReduceSingleTileKernelINS2_10policy_hubIlyN4cuda3std3__44plusIlEEE10Policy1000EN6thrust24THRUST_300001_SM_1000_NS18transform_iteratorINSD_6detail14equal_to_valueIiEENSF_15normal_iteratorINSD_10device_ptrIiEEEEllEEPlyS9_llNS7_10__identityEEEvT0_T1_T2_T3_T4_T6_:
[----:B------:R-:W-:Y:S01]  /*0000*/  LDC R1, c[0x0][0x37c] ;  /* 0x0000df00ff017b82 */ /* 0x000fe20000000800 */
[----:B------:R-:W0:Y:S01]  /*0010*/  LDCU.64 UR4, c[0x0][0x398] ;  /* 0x00007300ff0477ac */ /* 0x000e220008000a00 */
[----:B------:R-:W1:Y:S01]  /*0020*/  LDCU.64 UR6, c[0x0][0x358] ;  /* 0x00006b00ff0677ac */ /* 0x000e620008000a00 */
[----:B0-----:R-:W-:Y:S02]  /*0030*/  IMAD.U32 R16, RZ, RZ, UR4 ;  /* 0x00000004ff107e24 */ /* 0x001fe4000f8e00ff */
[----:B------:R-:W-:-:S03]  /*0040*/  IMAD.U32 R0, RZ, RZ, UR5 ;  /* 0x00000005ff007e24 */ /* 0x000fc6000f8e00ff */
[----:B------:R-:W-:-:S04]  /*0050*/  ISETP.NE.U32.AND P0, PT, R16, RZ, PT ;  /* 0x000000ff1000720c */ /* 0x000fc80003f05070 */
[----:B------:R-:W-:-:S13]  /*0060*/  ISETP.NE.AND.EX P0, PT, R0, RZ, PT, P0 ;  /* 0x000000ff0000720c */ /* 0x000fda0003f05300 */
        /* <DEDUP_REMOVED lines=8> */
.L_x_59:
[----:B------:R-:W-:Y:S01]  /*00f0*/  ISETP.GT.U32.AND P0, PT, R16, 0xdff, PT ;  /* 0x00000dff1000780c */ /* 0x000fe20003f04070 */
[----:B------:R-:W-:Y:S03]  /*0100*/  BSSY.RECONVERGENT B0, `(.L_x_60) ;  /* 0x00002f9000007945 */ /* 0x000fe60003800200 */
[----:B------:R-:W-:-:S13]  /*0110*/  ISETP.GT.U32.AND.EX P0, PT, R0, RZ, PT, P0 ;  /* 0x000000ff0000720c */ /* 0x000fda0003f04100 */
[----:B------:R-:W-:Y:S05]  /*0120*/  @P0 BRA `(.L_x_61) ;  /* 0x0000001800700947 */ /* 0x000fea0003800000 */
[----:B------:R-:W0:Y:S01]  /*0130*/  S2R R5, SR_TID.X ;  /* 0x0000000000057919 */ /* 0x000e220000002100 */
[----:B------:R-:W1:Y:S01]  /*0140*/  LDCU UR5, c[0x0][0x388] ;  /* 0x00007100ff0577ac */ /* 0x000e620008000800 */
[----:B------:R-:W-:Y:S01]  /*0150*/  BSSY.RECONVERGENT B1, `(.L_x_62) ;  /* 0x000000d000017945 */ /* 0x000fe20003800200 */
[----:B------:R-:W-:Y:S02]  /*0160*/  CS2R R2, SRZ ;  /* 0x0000000000027805 */ /* 0x000fe4000001ff00 */
[----:B0-----:R-:W-:Y:S01]  /*0170*/  ISETP.GE.U32.AND P0, PT, R5, R16, PT ;  /* 0x000000100500720c */ /* 0x001fe20003f06070 */
[----:B------:R-:W-:-:S12]  /*0180*/  IMAD.MOV.U32 R7, RZ, RZ, R5 ;  /* 0x000000ffff077224 */ /* 0x000fd800078e0005 */
[----:B-1----:R-:W-:Y:S05]  /*0190*/  @P0 BRA `(.L_x_63) ;  /* 0x0000000000200947 */ /* 0x002fea0003800000 */
[----:B------:R-:W0:Y:S01]  /*01a0*/  LDC.64 R8, c[0x0][0x380] ;  /* 0x0000e000ff087b82 */ /* 0x000e220000000a00 */
[----:B------:R-:W1:Y:S01]  /*01b0*/  LDCU UR4, c[0x0][0x388] ;  /* 0x00007100ff0477ac */ /* 0x000e620008000800 */
[----:B0-----:R-:W-:-:S06]  /*01c0*/  IMAD.WIDE.U32 R8, R5, 0x4, R8 ;  /* 0x0000000405087825 */ /* 0x001fcc00078e0008 */
[----:B------:R-:W1:Y:S01]  /*01d0*/  LDG.E R8, desc[UR6][R8.64] ;  /* 0x0000000608087981 */ /* 0x000e62000c1e1900 */
[----:B------:R-:W-:Y:S02]  /*01e0*/  VIADD R7, R5, 0x200 ;  /* 0x0000020005077836 */ /* 0x000fe40000000000 */
[----:B------:R-:W-:Y:S01]  /*01f0*/  IMAD.MOV.U32 R3, RZ, RZ, RZ ;  /* 0x000000ffff037224 */ /* 0x000fe200078e00ff */
[----:B-1----:R-:W-:-:S04]  /*0200*/  ISETP.NE.AND P0, PT, R8, UR4, PT ;  /* 0x0000000408007c0c */ /* 0x002fc8000bf05270 */
[----:B------:R-:W-:-:S09]  /*0210*/  SEL R2, RZ, 0x1, P0 ;  /* 0x00000001ff027807 */ /* 0x000fd20000000000 */
.L_x_63:
[----:B------:R-:W-:Y:S05]  /*0220*/  BSYNC.RECONVERGENT B1 ;  /* 0x0000000000017941 */ /* 0x000fea0003800200 */
.L_x_62:
[----:B------:R-:W-:Y:S01]  /*0230*/  ISETP.GE.U32.AND P0, PT, R7, R16, PT ;  /* 0x000000100700720c */ /* 0x000fe20003f06070 */
[----:B------:R-:W-:-:S12]  /*0240*/  BSSY.RECONVERGENT B1, `(.L_x_64) ;  /* 0x00000ab000017945 */ /* 0x000fd80003800200 */
[----:B------:R-:W-:Y:S05]  /*0250*/  @P0 BRA `(.L_x_65) ;  /* 0x0000000800a40947 */ /* 0x000fea0003800000 */
[----:B------:R-:W-:Y:S01]  /*0260*/  LOP3.LUT R9, RZ, R7, RZ, 0x33, !PT ;  /* 0x00000007ff097212 */ /* 0x000fe200078e33ff */
[----:B------:R-:W-:Y:S04]  /*0270*/  BSSY.RECONVERGENT B2, `(.L_x_66) ;  /* 0x0000053000027945 */ /* 0x000fe80003800200 */
[----:B------:R-:W-:-:S05]  /*0280*/  IMAD.IADD R9, R9, 0x1, R16 ;  /* 0x0000000109097824 */ /* 0x000fca00078e0210 */
[C---:B------:R-:W-:Y:S02]  /*0290*/  ISETP.GE.U32.AND P1, PT, R9.reuse, 0x1e00, PT ;  /* 0x00001e000900780c */ /* 0x040fe40003f26070 */
[----:B------:R-:W-:-:S04]  /*02a0*/  LEA.HI R4, R9, 0x1, RZ, 0x17 ;  /* 0x0000000109047811 */ /* 0x000fc800078fb8ff */
[----:B------:R-:W-:-:S04]  /*02b0*/  LOP3.LUT R26, R4, 0xf, RZ, 0xc0, !PT ;  /* 0x0000000f041a7812 */ /* 0x000fc800078ec0ff */
[----:B------:R-:W-:-:S03]  /*02c0*/  ISETP.NE.AND P0, PT, R26, RZ, PT ;  /* 0x000000ff1a00720c */ /* 0x000fc60003f05270 */
[----:B------:R-:W-:Y:S10]  /*02d0*/  @!P1 BRA `(.L_x_67) ;  /* 0x0000000400309947 */ /* 0x000ff40003800000 */
[----:B------:R-:W0:Y:S01]  /*02e0*/  LDC.64 R8, c[0x0][0x380] ;  /* 0x0000e000ff087b82 */ /* 0x000e220000000a00 */
[----:B------:R-:W-:-:S05]  /*02f0*/  LOP3.LUT R6, R4, 0xfffff0, RZ, 0xc0, !PT ;  /* 0x00fffff004067812 */ /* 0x000fca00078ec0ff */
[----:B------:R-:W-:Y:S02]  /*0300*/  IMAD.MOV R6, RZ, RZ, -R6 ;  /* 0x000000ffff067224 */ /* 0x000fe400078e0a06 */
[----:B0-----:R-:W-:-:S03]  /*0310*/  IMAD.WIDE.U32 R8, R7, 0x4, R8 ;  /* 0x0000000407087825 */ /* 0x001fc600078e0008 */
[----:B------:R-:W-:-:S05]  /*0320*/  IADD3 R8, P1, PT, R8, 0x4000, RZ ;  /* 0x0000400008087810 */ /* 0x000fca0007f3e0ff */
[----:B------:R-:W-:-:S08]  /*0330*/  IMAD.X R9, RZ, RZ, R9, P1 ;  /* 0x000000ffff097224 */ /* 0x000fd000008e0609 */
.L_x_68:
        /* <DEDUP_REMOVED lines=70> */
.L_x_67:
[----:B------:R-:W-:Y:S05]  /*07a0*/  BSYNC.RECONVERGENT B2 ;  /* 0x0000000000027941 */ /* 0x000fea0003800200 */
.L_x_66:
[----:B------:R-:W-:Y:S05]  /*07b0*/  @!P0 BRA `(.L_x_65) ;  /* 0x00000004004c8947 */ /* 0x000fea0003800000 */
[----:B------:R-:W-:Y:S01]  /*07c0*/  ISETP.GE.U32.AND P1, PT, R26, 0x8, PT ;  /* 0x000000081a00780c */ /* 0x000fe20003f26070 */
[----:B------:R-:W-:Y:S01]  /*07d0*/  BSSY.RECONVERGENT B2, `(.L_x_69) ;  /* 0x0000028000027945 */ /* 0x000fe20003800200 */
[----:B------:R-:W-:-:S04]  /*07e0*/  LOP3.LUT R18, R4, 0x7, RZ, 0xc0, !PT ;  /* 0x0000000704127812 */ /* 0x000fc800078ec0ff */
[----:B------:R-:W-:-:S07]  /*07f0*/  ISETP.NE.AND P0, PT, R18, RZ, PT ;  /* 0x000000ff1200720c */ /* 0x000fce0003f05270 */
[----:B------:R-:W-:Y:S06]  /*0800*/  @!P1 BRA `(.L_x_70) ;  /* 0x0000000000909947 */ /* 0x000fec0003800000 */
[----:B------:R-:W0:Y:S01]  /*0810*/  LDC.64 R8, c[0x0][0x380] ;  /* 0x0000e000ff087b82 */ /* 0x000e220000000a00 */
[----:B------:R-:W1:Y:S01]  /*0820*/  LDCU UR4, c[0x0][0x388] ;  /* 0x00007100ff0477ac */ /* 0x000e620008000800 */
[----:B0-----:R-:W-:-:S05]  /*0830*/  IMAD.WIDE R8, R7, 0x4, R8 ;  /* 0x0000000407087825 */ /* 0x001fca00078e0208 */
[----:B------:R-:W1:Y:S04]  /*0840*/  LDG.E R17, desc[UR6][R8.64] ;  /* 0x0000000608117981 */ /* 0x000e68000c1e1900 */
        /* <DEDUP_REMOVED lines=8> */
[----:B-1----:R-:W-:-:S02]  /*08d0*/  ISETP.NE.AND P1, PT, R17, UR4, PT ;  /* 0x0000000411007c0c */ /* 0x002fc4000bf25270 */
        /* <DEDUP_REMOVED lines=23> */
.L_x_70:
[----:B------:R-:W-:Y:S05]  /*0a50*/  BSYNC.RECONVERGENT B2 ;  /* 0x0000000000027941 */ /* 0x000fea0003800200 */
.L_x_69:
        /* <DEDUP_REMOVED lines=12> */
[----:B------:R-:W4:Y:S01]  /*0b20*/  LDG.E R10, desc[UR6][R8.64+0x1000] ;  /* 0x00100006080a7981 */ /* 0x000f22000c1e1900 */
[----:B------:R-:W-:Y:S01]  /*0b30*/  VIADD R7, R7, 0x800 ;  /* 0x0000080007077836 */ /* 0x000fe20000000000 */
[----:B-1----:R-:W-:-:S02]  /*0b40*/  ISETP.NE.AND P1, PT, R12, UR4, PT ;  /* 0x000000040c007c0c */ /* 0x002fc4000bf25270 */
        /* <DEDUP_REMOVED lines=11> */
.L_x_72:
[----:B------:R-:W-:Y:S05]  /*0c00*/  BSYNC.RECONVERGENT B2 ;  /* 0x0000000000027941 */ /* 0x000fea0003800200 */
.L_x_71:
[----:B------:R-:W-:Y:S05]  /*0c10*/  @!P0 BRA `(.L_x_65) ;  /* 0x0000000000348947 */ /* 0x000fea0003800000 */
[----:B------:R-:W0:Y:S01]  /*0c20*/  LDC.64 R10, c[0x0][0x380] ;  /* 0x0000e000ff0a7b82 */ /* 0x000e220000000a00 */
[----:B------:R-:W-:-:S07]  /*0c30*/  IMAD.MOV R4, RZ, RZ, -R4 ;  /* 0x000000ffff047224 */ /* 0x000fce00078e0a04 */
.L_x_73:
[C---:B0-----:R-:W-:Y:S01]  /*0c40*/  IMAD.WIDE R8, R7.reuse, 0x4, R10 ;  /* 0x0000000407087825 */ /* 0x041fe200078e020a */
        /* <DEDUP_REMOVED lines=10> */
.L_x_65:
[----:B------:R-:W-:Y:S05]  /*0cf0*/  BSYNC.RECONVERGENT B1 ;  /* 0x0000000000017941 */ /* 0x000fea0003800200 */
.L_x_64:
[----:B------:R-:W-:-:S04]  /*0d00*/  ISETP.GE.U32.AND P0, PT, R16, 0x200, PT ;  /* 0x000002001000780c */ /* 0x000fc80003f06070 */
[----:B------:R-:W-:-:S13]  /*0d10*/  ISETP.GE.U32.AND.EX P0, PT, R0, RZ, PT, P0 ;  /* 0x000000ff0000720c */ /* 0x000fda0003f06100 */
[----:B------:R-:W-:Y:S05]  /*0d20*/  @!P0 BRA `(.L_x_74) ;  /* 0x00000004002c8947 */ /* 0x000fea0003800000 */
[----:B------:R-:W0:Y:S01]  /*0d30*/  S2R R8, SR_LANEID ;  /* 0x0000000000087919 */ /* 0x000e220000000000 */
[----:B------:R-:W-:Y:S01]  /*0d40*/  ISETP.NE.AND P5, PT, R5, RZ, PT ;  /* 0x000000ff0500720c */ /* 0x000fe20003fa5270 */
        /* <DEDUP_REMOVED lines=39> */
[----:B-1----:R-:W-:-:S03]  /*0fc0*/  SEL R3, R3, RZ, !P0 ;  /* 0x000000ff03037207 */ /* 0x002fc60004000000 */
        /* <DEDUP_REMOVED lines=9> */
[----:B-1----:R-:W0:Y:S04]  /*1060*/  LDS.128 R4, [UR4+0x20] ;  /* 0x00002004ff047984 */ /* 0x002e280008000c00 */
[----:B------:R-:W1:Y:S04]  /*1070*/  LDS.128 R8, [UR4+0x30] ;  /* 0x00003004ff087984 */ /* 0x000e680008000c00 */
[----:B------:R-:W2:Y:S04]  /*1080*/  LDS.128 R12, [UR4+0x40] ;  /* 0x00004004ff0c7984 */ /* 0x000ea80008000c00 */
[----:B------:R-:W3:Y:S04]  /*1090*/  LDS.128 R16, [UR4+0x50] ;  /* 0x00005004ff107984 */ /* 0x000ee80008000c00 */
[----:B------:R-:W4:Y:S04]  /*10a0*/  LDS.128 R20, [UR4+0x60] ;  /* 0x00006004ff147984 */ /* 0x000f280008000c00 */
[----:B------:R-:W5:Y:S04]  /*10b0*/  LDS.128 R24, [UR4+0x70] ;  /* 0x00007004ff187984 */ /* 0x000f680008000c00 */
[----:B------:R-:W5:Y:S01]  /*10c0*/  LDS.128 R28, [UR4+0x80] ;  /* 0x00008004ff1c7984 */ /* 0x000f620008000c00 */
[----:B0-----:R-:W-:-:S04]  /*10d0*/  IADD3 R35, P0, P1, R4, R32, R2 ;  /* 0x0000002004237210 */ /* 0x001fc8000791e002 */
[----:B-1----:R-:W-:Y:S02]  /*10e0*/  IADD3 R35, P2, P3, R8, R35, R6 ;  /* 0x0000002308237210 */ /* 0x002fe40007b5e006 */
[----:B------:R-:W-:Y:S02]  /*10f0*/  IADD3.X R5, PT, PT, R5, R33, R3, P0, P1 ;  /* 0x0000002105057210 */ /* 0x000fe400007e2403 */
[----:B--2---:R-:W-:Y:S02]  /*1100*/  IADD3 R3, P0, P1, R12, R35, R10 ;  /* 0x000000230c037210 */ /* 0x004fe4000791e00a */
[----:B------:R-:W-:Y:S02]  /*1110*/  IADD3.X R7, PT, PT, R9, R5, R7, P2, P3 ;  /* 0x0000000509077210 */ /* 0x000fe400017e6407 */
[----:B---3--:R-:W-:Y:S02]  /*1120*/  IADD3 R3, P2, P3, R16, R3, R14 ;  /* 0x0000000310037210 */ /* 0x008fe40007b5e00e */
[----:B------:R-:W-:-:S02]  /*1130*/  IADD3.X R11, PT, PT, R13, R7, R11, P0, P1 ;  /* 0x000000070d0b7210 */ /* 0x000fc400007e240b */
[----:B----4-:R-:W-:Y:S02]  /*1140*/  IADD3 R3, P0, P1, R20, R3, R18 ;  /* 0x0000000314037210 */ /* 0x010fe4000791e012 */
[----:B------:R-:W-:Y:S02]  /*1150*/  IADD3.X R15, PT, PT, R17, R11, R15, P2, P3 ;  /* 0x0000000b110f7210 */ /* 0x000fe400017e640f */
[----:B-----5:R-:W-:Y:S02]  /*1160*/  IADD3 R3, P2, P3, R24, R3, R22 ;  /* 0x0000000318037210 */ /* 0x020fe40007b5e016 */
[----:B------:R-:W-:Y:S02]  /*1170*/  IADD3.X R19, PT, PT, R21, R15, R19, P0, P1 ;  /* 0x0000000f15137210 */ /* 0x000fe400007e2413 */
[----:B------:R-:W-:Y:S02]  /*1180*/  IADD3 R3, P0, P1, R28, R3, R26 ;  /* 0x000000031c037210 */ /* 0x000fe4000791e01a */
[----:B------:R-:W-:-:S02]  /*1190*/  IADD3.X R23, PT, PT, R25, R19, R23, P2, P3 ;  /* 0x0000001319177210 */ /* 0x000fc400017e6417 */
[----:B------:R-:W-:Y:S02]  /*11a0*/  IADD3 R2, P2, PT, R3, R30, RZ ;  /* 0x0000001e03027210 */ /* 0x000fe40007f5e0ff */
[----:B------:R-:W-:-:S05]  /*11b0*/  IADD3.X R3, PT, PT, R29, R23, R27, P0, P1 ;  /* 0x000000171d037210 */ /* 0x000fca00007e241b */
[----:B------:R-:W-:Y:S01]  /*11c0*/  IMAD.X R3, R3, 0x1, R31, P2 ;  /* 0x0000000103037824 */ /* 0x000fe200010e061f */
[----:B------:R-:W-:Y:S06]  /*11d0*/  BRA `(.L_x_75) ;  /* 0x0000001c00ac7947 */ /* 0x000fec0003800000 */
.L_x_74:
[C---:B------:R-:W-:Y:S02]  /*11e0*/  LOP3.LUT R4, R5.reuse, 0x3e0, RZ, 0xc0, !PT ;  /* 0x000003e005047812 */ /* 0x040fe400078ec0ff */
[----:B------:R-:W-:Y:S02]  /*11f0*/  ISETP.NE.AND P5, PT, R5, RZ, PT ;  /* 0x000000ff0500720c */ /* 0x000fe40003fa5270 */
[----:B------:R-:W-:Y:S01]  /*1200*/  LOP3.LUT R9, RZ, R4, RZ, 0x33, !PT ;  /* 0x00000004ff097212 */ /* 0x000fe200078e33ff */
[----:B------:R-:W-:Y:S02]  /*1210*/  VIADD R7, R4, 0x20 ;  /* 0x0000002004077836 */ /* 0x000fe40000000000 */
[----:B------:R-:W0:Y:S03]  /*1220*/  S2R R4, SR_LANEID ;  /* 0x0000000000047919 */ /* 0x000e260000000000 */
[----:B------:R-:W-:Y:S01]  /*1230*/  ISETP.GT.U32.AND P0, PT, R7, R16, PT ;  /* 0x000000100700720c */ /* 0x000fe20003f04070 */
        /* <DEDUP_REMOVED lines=46> */
[----:B-1----:R-:W-:-:S05]  /*1520*/  SEL R3, R3, RZ, !P0 ;  /* 0x000000ff03037207 */ /* 0x002fca0004000000 */
[----:B------:R-:W-:-:S05]  /*1530*/  IMAD.X R3, R3, 0x1, R8, P1 ;  /* 0x0000000103037824 */ /* 0x000fca00008e0608 */
[----:B------:R0:W-:Y:S01]  /*1540*/  @!P2 STS.64 [R9+0x10], R2 ;  /* 0x000010020900a388 */ /* 0x0001e20000000a00 */
[----:B------:R-:W-:Y:S06]  /*1550*/  BAR.SYNC.DEFER_BLOCKING 0x0 ;  /* 0x0000000000007b1d */ /* 0x000fec0000010000 */
[----:B------:R-:W-:Y:S05]  /*1560*/  @P5 BRA `(.L_x_75) ;  /* 0x0000001800c85947 */ /* 0x000fea0003800000 */
[----:B------:R-:W1:Y:S01]  /*1570*/  S2UR UR5, SR_CgaCtaId ;  /* 0x00000000000579c3 */ /* 0x000e620000008800 */
[----:B------:R-:W-:Y:S01]  /*1580*/  UMOV UR4, 0x400 ;  /* 0x0000040000047882 */ /* 0x000fe20000000000 */
[C---:B------:R-:W-:Y:S02]  /*1590*/  ISETP.GT.U32.AND P0, PT, R16.reuse, 0x20, PT ;  /* 0x000000201000780c */ /* 0x040fe40003f04070 */
[----:B------:R-:W-:Y:S02]  /*15a0*/  ISETP.GT.U32.AND P1, PT, R16, 0x40, PT ;  /* 0x000000401000780c */ /* 0x000fe40003f24070 */
[----:B------:R-:W-:Y:S02]  /*15b0*/  ISETP.GT.U32.AND.EX P0, PT, R0, RZ, PT, P0 ;  /* 0x000000ff0000720c */ /* 0x000fe40003f04100 */
[----:B------:R-:W-:Y:S02]  /*15c0*/  ISETP.GT.U32.AND P2, PT, R16, 0x60, PT ;  /* 0x000000601000780c */ /* 0x000fe40003f44070 */
[----:B------:R-:W-:-:S02]  /*15d0*/  ISETP.GT.U32.AND.EX P1, PT, R0, RZ, PT, P1 ;  /* 0x000000ff0000720c */ /* 0x000fc40003f24110 */
[----:B------:R-:W-:-:S04]  /*15e0*/  ISETP.GT.U32.AND P6, PT, R16, 0x140, PT ;  /* 0x000001401000780c */ /* 0x000fc80003fc4070 */
[----:B------:R-:W-:Y:S01]  /*15f0*/  ISETP.GT.U32.AND.EX P6, PT, R0, RZ, PT, P6 ;  /* 0x000000ff0000720c */ /* 0x000fe20003fc4160 */
[----:B-1----:R-:W-:-:S09]  /*1600*/  ULEA UR4, UR5, UR4, 0x18 ;  /* 0x0000000405047291 */ /* 0x002fd2000f8ec0ff */
[----:B------:R-:W1:Y:S04]  /*1610*/  LDS.64 R18, [UR4+0x18] ;  /* 0x00001804ff127984 */ /* 0x000e680008000a00 */
[----:B------:R-:W2:Y:S04]  /*1620*/  LDS.128 R20, [UR4+0x20] ;  /* 0x00002004ff147984 */ /* 0x000ea80008000c00 */
[----:B------:R-:W3:Y:S04]  /*1630*/  LDS.128 R4, [UR4+0x30] ;  /* 0x00003004ff047984 */ /* 0x000ee80008000c00 */
[----:B0-----:R-:W0:Y:S04]  /*1640*/  LDS.128 R8, [UR4+0x40] ;  /* 0x00004004ff087984 */ /* 0x001e280008000c00 */
[----:B------:R-:W4:Y:S01]  /*1650*/  LDS.128 R12, [UR4+0x50] ;  /* 0x00005004ff0c7984 */ /* 0x000f220008000c00 */
[----:B-1----:R-:W-:-:S02]  /*1660*/  SEL R25, R18, RZ, P0 ;  /* 0x000000ff12197207 */ /* 0x002fc40000000000 */
[----:B------:R-:W-:Y:S02]  /*1670*/  SEL R29, R19, RZ, P0 ;  /* 0x000000ff131d7207 */ /* 0x000fe40000000000 */
[----:B------:R-:W-:Y:S02]  /*1680*/  ISETP.GT.U32.AND.EX P0, PT, R0, RZ, PT, P2 ;  /* 0x000000ff0000720c */ /* 0x000fe40003f04120 */
[----:B--2---:R-:W-:Y:S02]  /*1690*/  SEL R19, R20, RZ, P1 ;  /* 0x000000ff14137207 */ /* 0x004fe40000800000 */
[----:B------:R-:W-:Y:S02]  /*16a0*/  SEL R24, R21, RZ, P1 ;  /* 0x000000ff15187207 */ /* 0x000fe40000800000 */
[----:B------:R-:W-:Y:S02]  /*16b0*/  ISETP.GT.U32.AND P1, PT, R16, 0x80, PT ;  /* 0x000000801000780c */ /* 0x000fe40003f24070 */
[----:B------:R-:W-:-:S02]  /*16c0*/  SEL R18, R22, RZ, P0 ;  /* 0x000000ff16127207 */ /* 0x000fc40000000000 */
[----:B------:R-:W-:Y:S02]  /*16d0*/  SEL R17, R23, RZ, P0 ;  /* 0x000000ff17117207 */ /* 0x000fe40000000000 */
[----:B------:R-:W-:Y:S01]  /*16e0*/  IADD3 R2, P2, P3, R19, R25, R2 ;  /* 0x0000001913027210 */ /* 0x000fe20007b5e002 */
[----:B------:R-:W1:Y:S01]  /*16f0*/  LDS.128 R20, [UR4+0x60] ;  /* 0x00006004ff147984 */ /* 0x000e620008000c00 */
[----:B------:R-:W-:Y:S02]  /*1700*/  ISETP.GT.U32.AND.EX P0, PT, R0, RZ, PT, P1 ;  /* 0x000000ff0000720c */ /* 0x000fe40003f04110 */
[----:B------:R-:W-:Y:S02]  /*1710*/  ISETP.GT.U32.AND P1, PT, R16, 0xa0, PT ;  /* 0x000000a01000780c */ /* 0x000fe40003f24070 */
[----:B------:R-:W-:Y:S02]  /*1720*/  IADD3.X R29, PT, PT, R24, R29, R3, P2, P3 ;  /* 0x0000001d181d7210 */ /* 0x000fe400017e6403 */
[----:B---3--:R-:W-:Y:S01]  /*1730*/  SEL R19, R4, RZ, P0 ;  /* 0x000000ff04137207 */ /* 0x008fe20000000000 */
[----:B------:R-:W2:Y:S01]  /*1740*/  LDS.128 R24, [UR4+0x70] ;  /* 0x00007004ff187984 */ /* 0x000ea20008000c00 */
[----:B------:R-:W-:-:S02]  /*1750*/  SEL R28, R5, RZ, P0 ;  /* 0x000000ff051c7207 */ /* 0x000fc40000000000 */
[----:B------:R-:W-:Y:S02]  /*1760*/  ISETP.GT.U32.AND.EX P0, PT, R0, RZ, PT, P1 ;  /* 0x000000ff0000720c */ /* 0x000fe40003f04110 */
[----:B------:R-:W-:Y:S02]  /*1770*/  IADD3 R19, P2, P3, R19, R2, R18 ;  /* 0x0000000213137210 */ /* 0x000fe40007b5e012 */
[----:B------:R-:W-:Y:S02]  /*1780*/  SEL R3, R6, RZ, P0 ;  /* 0x000000ff06037207 */ /* 0x000fe40000000000 */
[----:B------:R-:W-:Y:S02]  /*1790*/  SEL R18, R7, RZ, P0 ;  /* 0x000000ff07127207 */ /* 0x000fe40000000000 */
[----:B------:R-:W3:Y:S01]  /*17a0*/  LDS.128 R4, [UR4+0x80] ;  /* 0x00008004ff047984 */ /* 0x000ee20008000c00 */
[----:B------:R-:W-:Y:S02]  /*17b0*/  ISETP.GT.U32.AND P1, PT, R16, 0xc0, PT ;  /* 0x000000c01000780c */ /* 0x000fe40003f24070 */
[----:B------:R-:W-:-:S02]  /*17c0*/  IADD3.X R28, PT, PT, R28, R29, R17, P2, P3 ;  /* 0x0000001d1c1c7210 */ /* 0x000fc400017e6411 */
[----:B------:R-:W-:Y:S02]  /*17d0*/  ISETP.GT.U32.AND.EX P0, PT, R0, RZ, PT, P1 ;  /* 0x000000ff0000720c */ /* 0x000fe40003f04110 */
[C---:B------:R-:W-:Y:S02]  /*17e0*/  ISETP.GT.U32.AND P1, PT, R16.reuse, 0xe0, PT ;  /* 0x000000e01000780c */ /* 0x040fe40003f24070 */
[----:B------:R-:W-:Y:S02]  /*17f0*/  ISETP.GT.U32.AND P2, PT, R16, 0x100, PT ;  /* 0x000001001000780c */ /* 0x000fe40003f44070 */
[----:B0-----:R-:W-:Y:S02]  /*1800*/  SEL R2, R8, RZ, P0 ;  /* 0x000000ff08027207 */ /* 0x001fe40000000000 */
[----:B------:R-:W-:Y:S02]  /*1810*/  SEL R17, R9, RZ, P0 ;  /* 0x000000ff09117207 */ /* 0x000fe40000000000 */
[----:B------:R-:W-:-:S02]  /*1820*/  ISETP.GT.U32.AND.EX P0, PT, R0, RZ, PT, P1 ;  /* 0x000000ff0000720c */ /* 0x000fc40003f04110 */
[----:B------:R-:W-:Y:S02]  /*1830*/  ISETP.GT.U32.AND.EX P1, PT, R0, RZ, PT, P2 ;  /* 0x000000ff0000720c */ /* 0x000fe40003f24120 */
[----:B------:R-:W-:Y:S02]  /*1840*/  ISETP.GT.U32.AND P2, PT, R16, 0x120, PT ;  /* 0x000001201000780c */ /* 0x000fe40003f44070 */
[----:B------:R-:W-:Y:S02]  /*1850*/  IADD3 R2, P3, P4, R2, R19, R3 ;  /* 0x0000001302027210 */ /* 0x000fe40007c7e003 */
[----:B------:R-:W-:Y:S02]  /*1860*/  SEL R3, R10, RZ, P0 ;  /* 0x000000ff0a037207 */ /* 0x000fe40000000000 */
[----:B------:R-:W-:Y:S02]  /*1870*/  SEL R9, R11, RZ, P0 ;  /* 0x000000ff0b097207 */ /* 0x000fe40000000000 */
[----:B------:R-:W-:-:S02]  /*1880*/  ISETP.GT.U32.AND.EX P0, PT, R0, RZ, PT, P2 ;  /* 0x000000ff0000720c */ /* 0x000fc40003f04120 */
[----:B----4-:R-:W-:Y:S02]  /*1890*/  SEL R8, R12, RZ, P1 ;  /* 0x000000ff0c087207 */ /* 0x010fe40000800000 */
[----:B------:R-:W-:Y:S02]  /*18a0*/  IADD3.X R12, PT, PT, R17, R28, R18, P3, P4 ;  /* 0x0000001c110c7210 */ /* 0x000fe40001fe8412 */
[----:B------:R-:W-:Y:S02]  /*18b0*/  SEL R11, R14, RZ, P0 ;  /* 0x000000ff0e0b7207 */ /* 0x000fe40000000000 */
[----:B------:R-:W-:Y:S02]  /*18c0*/  ISETP.GT.U32.AND P4, PT, R16, 0x160, PT ;  /* 0x000001601000780c */ /* 0x000fe40003f84070 */
[----:B------:R-:W-:Y:S02]  /*18d0*/  SEL R10, R13, RZ, P1 ;  /* 0x000000ff0d0a7207 */ /* 0x000fe40000800000 */
[----:B------:R-:W-:-:S02]  /*18e0*/  SEL R14, R15, RZ, P0 ;  /* 0x000000ff0f0e7207 */ /* 0x000fc40000000000 */
[----:B------:R-:W-:Y:S02]  /*18f0*/  IADD3 R8, P1, P2, R8, R2, R3 ;  /* 0x0000000208087210 */ /* 0x000fe40007a3e003 */
[----:B------:R-:W-:Y:S02]  /*1900*/  ISETP.GT.U32.AND P0, PT, R16, 0x180, PT ;  /* 0x000001801000780c */ /* 0x000fe40003f04070 */
[----:B------:R-:W-:Y:S02]  /*1910*/  ISETP.GT.U32.AND.EX P4, PT, R0, RZ, PT, P4 ;  /* 0x000000ff0000720c */ /* 0x000fe40003f84140 */
[----:B-1----:R-:W-:Y:S02]  /*1920*/  SEL R2, R20, RZ, P6 ;  /* 0x000000ff14027207 */ /* 0x002fe40003000000 */
[----:B------:R-:W-:Y:S02]  /*1930*/  IADD3.X R10, PT, PT, R10, R12, R9, P1, P2 ;  /* 0x0000000c0a0a7210 */ /* 0x000fe40000fe4409 */
[----:B------:R-:W-:-:S02]  /*1940*/  ISETP.GT.U32.AND.EX P0, PT, R0, RZ, PT, P0 ;  /* 0x000000ff0000720c */ /* 0x000fc40003f04100 */
[C---:B------:R-:W-:Y:S02]  /*1950*/  ISETP.GT.U32.AND P3, PT, R16.reuse, 0x1a0, PT ;  /* 0x000001a01000780c */ /* 0x040fe40003f64070 */
[----:B------:R-:W-:Y:S02]  /*1960*/  ISETP.GT.U32.AND P1, PT, R16, 0x1c0, PT ;  /* 0x000001c01000780c */ /* 0x000fe40003f24070 */
[----:B------:R-:W-:Y:S02]  /*1970*/  SEL R9, R21, RZ, P6 ;  /* 0x000000ff15097207 */ /* 0x000fe40003000000 */
[----:B------:R-:W-:Y:S02]  /*1980*/  SEL R3, R22, RZ, P4 ;  /* 0x000000ff16037207 */ /* 0x000fe40002000000 */
[----:B------:R-:W-:Y:S02]  /*1990*/  SEL R23, R23, RZ, P4 ;  /* 0x000000ff17177207 */ /* 0x000fe40002000000 */
[----:B------:R-:W-:-:S02]  /*19a0*/  IADD3 R2, P6, P4, R2, R8, R11 ;  /* 0x0000000802027210 */ /* 0x000fc40007cde00b */
[----:B--2---:R-:W-:Y:S02]  /*19b0*/  SEL R8, R24, RZ, P0 ;  /* 0x000000ff18087207 */ /* 0x004fe40000000000 */
[C---:B------:R-:W-:Y:S02]  /*19c0*/  ISETP.GT.U32.AND.EX P3, PT, R0.reuse, RZ, PT, P3 ;  /* 0x000000ff0000720c */ /* 0x040fe40003f64130 */
[----:B------:R-:W-:Y:S02]  /*19d0*/  ISETP.GT.U32.AND.EX P1, PT, R0, RZ, PT, P1 ;  /* 0x000000ff0000720c */ /* 0x000fe40003f24110 */
[----:B------:R-:W-:Y:S02]  /*19e0*/  ISETP.GT.U32.AND P2, PT, R16, 0x1e0, PT ;  /* 0x000001e01000780c */ /* 0x000fe40003f44070 */
[----:B------:R-:W-:Y:S02]  /*19f0*/  IADD3.X R9, PT, PT, R9, R10, R14, P6, P4 ;  /* 0x0000000a09097210 */ /* 0x000fe400037e840e */
[----:B------:R-:W-:-:S02]  /*1a00*/  IADD3 R8, P6, P4, R8, R2, R3 ;  /* 0x0000000208087210 */ /* 0x000fc40007cde003 */
[----:B------:R-:W-:Y:S02]  /*1a10*/  SEL R2, R26, RZ, P3 ;  /* 0x000000ff1a027207 */ /* 0x000fe40001800000 */
[----:B---3--:R-:W-:Y:S02]  /*1a20*/  SEL R3, R4, RZ, P1 ;  /* 0x000000ff04037207 */ /* 0x008fe40000800000 */
[----:B------:R-:W-:Y:S02]  /*1a30*/  ISETP.GT.U32.AND.EX P2, PT, R0, RZ, PT, P2 ;  /* 0x000000ff0000720c */ /* 0x000fe40003f44120 */
[----:B------:R-:W-:Y:S02]  /*1a40*/  SEL R4, R25, RZ, P0 ;  /* 0x000000ff19047207 */ /* 0x000fe40000000000 */
[----:B------:R-:W-:Y:S02]  /*1a50*/  SEL R27, R27, RZ, P3 ;  /* 0x000000ff1b1b7207 */ /* 0x000fe40001800000 */
[----:B------:R-:W-:-:S02]  /*1a60*/  IADD3 R3, P0, P3, R3, R8, R2 ;  /* 0x0000000803037210 */ /* 0x000fc40007b1e002 */
[----:B------:R-:W-:Y:S02]  /*1a70*/  SEL R2, R6, RZ, P2 ;  /* 0x000000ff06027207 */ /* 0x000fe40001000000 */
[----:B------:R-:W-:Y:S02]  /*1a80*/  IADD3.X R4, PT, PT, R4, R9, R23, P6, P4 ;  /* 0x0000000904047210 */ /* 0x000fe400037e8417 */
[----:B------:R-:W-:Y:S02]  /*1a90*/  SEL R0, R5, RZ, P1 ;  /* 0x000000ff05007207 */ /* 0x000fe40000800000 */
[----:B------:R-:W-:Y:S02]  /*1aa0*/  IADD3 R2, P1, PT, R2, R3, RZ ;  /* 0x0000000302027210 */ /* 0x000fe40007f3e0ff */
[----:B------:R-:W-:Y:S02]  /*1ab0*/  SEL R3, R7, RZ, P2 ;  /* 0x000000ff07037207 */ /* 0x000fe40001000000 */
[----:B------:R-:W-:-:S05]  /*1ac0*/  IADD3.X R0, PT, PT, R0, R4, R27, P0, P3 ;  /* 0x0000000400007210 */ /* 0x000fca00007e641b */
[----:B------:R-:W-:Y:S01]  /*1ad0*/  IMAD.X R3, R3, 0x1, R0, P1 ;  /* 0x0000000103037824 */ /* 0x000fe200008e0600 */
[----:B------:R-:W-:Y:S06]  /*1ae0*/  BRA `(.L_x_75) ;  /* 0x0000001400687947 */ /* 0x000fec0003800000 */
.L_x_61:
[----:B------:R-:W0:Y:S01]  /*1af0*/  S2R R4, SR_TID.X ;  /* 0x0000000000047919 */ /* 0x000e220000002100 */
[----:B------:R-:W0:Y:S01]  /*1b00*/  LDC.64 R2, c[0x0][0x380] ;  /* 0x0000e000ff027b82 */ /* 0x000e220000000a00 */
[----:B------:R-:W1:Y:S01]  /*1b10*/  LDCU UR4, c[0x0][0x388] ;  /* 0x00007100ff0477ac */ /* 0x000e620008000800 */
[----:B0-----:R-:W-:-:S05]  /*1b20*/  IMAD.WIDE.U32 R2, R4, 0x4, R2 ;  /* 0x0000000404027825 */ /* 0x001fca00078e0002 */
[----:B------:R-:W1:Y:S04]  /*1b30*/  LDG.E R11, desc[UR6][R2.64] ;  /* 0x00000006020b7981 */ /* 0x000e68000c1e1900 */
[----:B------:R-:W2:Y:S04]  /*1b40*/  LDG.E R5, desc[UR6][R2.64+0x800] ;  /* 0x0008000602057981 */ /* 0x000ea8000c1e1900 */
[----:B------:R-:W3:Y:S04]  /*1b50*/  LDG.E R7, desc[UR6][R2.64+0x1800] ;  /* 0x0018000602077981 */ /* 0x000ee8000c1e1900 */
[----:B------:R-:W4:Y:S04]  /*1b60*/  LDG.E R8, desc[UR6][R2.64+0x2000] ;  /* 0x0020000602087981 */ /* 0x000f28000c1e1900 */
[----:B------:R-:W5:Y:S04]  /*1b70*/  LDG.E R9, desc[UR6][R2.64+0x2800] ;  /* 0x0028000602097981 */ /* 0x000f68000c1e1900 */
[----:B------:R-:W5:Y:S04]  /*1b80*/  LDG.E R6, desc[UR6][R2.64+0x1000] ;  /* 0x0010000602067981 */ /* 0x000f68000c1e1900 */
[----:B------:R-:W5:Y:S01]  /*1b90*/  LDG.E R10, desc[UR6][R2.64+0x3000] ;  /* 0x00300006020a7981 */ /* 0x000f62000c1e1900 */
[----:B-1----:R-:W-:-:S04]  /*1ba0*/  ISETP.NE.AND P0, PT, R11, UR4, PT ;  /* 0x000000040b007c0c */ /* 0x002fc8000bf05270 */
[----:B------:R-:W-:Y:S02]  /*1bb0*/  SEL R11, RZ, 0x1, P0 ;  /* 0x00000001ff0b7807 */ /* 0x000fe40000000000 */
[----:B--2---:R-:W-:Y:S02]  /*1bc0*/  ISETP.NE.AND P1, PT, R5, UR4, PT ;  /* 0x0000000405007c0c */ /* 0x004fe4000bf25270 */
[----:B---3--:R-:W-:Y:S02]  /*1bd0*/  ISETP.NE.AND P0, PT, R7, UR4, PT ;  /* 0x0000000407007c0c */ /* 0x008fe4000bf05270 */
[----:B------:R-:W-:Y:S02]  /*1be0*/  SEL R5, RZ, 0x1, P1 ;  /* 0x00000001ff057807 */ /* 0x000fe40000800000 */
[----:B------:R-:W-:Y:S02]  /*1bf0*/  SEL R7, RZ, 0x1, P0 ;  /* 0x00000001ff077807 */ /* 0x000fe40000000000 */
[----:B----4-:R-:W-:-:S02]  /*1c00*/  ISETP.NE.AND P1, PT, R8, UR4, PT ;  /* 0x0000000408007c0c */ /* 0x010fc4000bf25270 */
[----:B-----5:R-:W-:Y:S02]  /*1c10*/  ISETP.NE.AND P0, PT, R9, UR4, PT ;  /* 0x0000000409007c0c */ /* 0x020fe4000bf05270 */
[----:B------:R-:W-:Y:S02]  /*1c20*/  IADD3 R8, P5, PT, R16, -0xe00, RZ ;  /* 0xfffff20010087810 */ /* 0x000fe40007fbe0ff */
[----:B------:R-:W-:Y:S02]  /*1c30*/  ISETP.NE.AND P2, PT, R6, UR4, PT ;  /* 0x0000000406007c0c */ /* 0x000fe4000bf45270 */
[----:B------:R-:W-:Y:S02]  /*1c40*/  SEL R9, RZ, 0x1, P0 ;  /* 0x00000001ff097807 */ /* 0x000fe40000000000 */
[----:B------:R-:W-:Y:S02]  /*1c50*/  ISETP.NE.AND P6, PT, R10, UR4, PT ;  /* 0x000000040a007c0c */ /* 0x000fe4000bfc5270 */
[----:B------:R-:W-:-:S02]  /*1c60*/  ISETP.GE.U32.AND P0, PT, R8, 0xe00, PT ;  /* 0x00000e000800780c */ /* 0x000fc40003f06070 */
[----:B------:R-:W-:Y:S02]  /*1c70*/  IADD3.X R10, PT, PT, R0, -0x1, RZ, P5, !PT ;  /* 0xffffffff000a7810 */ /* 0x000fe40002ffe4ff */
[----:B------:R-:W-:Y:S02]  /*1c80*/  SEL R6, RZ, 0x1, P2 ;  /* 0x00000001ff067807 */ /* 0x000fe40001000000 */
[----:B------:R-:W-:Y:S02]  /*1c90*/  ISETP.GE.U32.AND.EX P0, PT, R10, RZ, PT, P0 ;  /* 0x000000ff0a00720c */ /* 0x000fe40003f06100 */
[----:B------:R-:W-:Y:S02]  /*1ca0*/  IADD3 R6, P3, P4, R6, R5, R11 ;  /* 0x0000000506067210 */ /* 0x000fe40007c7e00b */
[----:B------:R-:W-:-:S04]  /*1cb0*/  SEL R5, RZ, 0x1, P1 ;  /* 0x00000001ff057807 */ /* 0x000fc80000800000 */
[----:B------:R-:W-:Y:S02]  /*1cc0*/  IADD3 R6, P1, P2, R5, R6, R7 ;  /* 0x0000000605067210 */ /* 0x000fe40007a3e007 */
[----:B------:R-:W-:Y:S02]  /*1cd0*/  SEL R7, RZ, 0x1, P6 ;  /* 0x00000001ff077807 */ /* 0x000fe40003000000 */
[----:B------:R-:W-:Y:S02]  /*1ce0*/  IADD3.X R5, PT, PT, RZ, RZ, RZ, P3, P4 ;  /* 0x000000ffff057210 */ /* 0x000fe40001fe84ff */
[----:B------:R-:W-:Y:S02]  /*1cf0*/  IADD3 R6, P3, P4, R7, R6, R9 ;  /* 0x0000000607067210 */ /* 0x000fe40007c7e009 */
[----:B------:R-:W-:Y:S01]  /*1d00*/  IADD3.X R5, PT, PT, RZ, R5, RZ, P1, P2 ;  /* 0x00000005ff057210 */ /* 0x000fe20000fe44ff */
[----:B------:R-:W-:Y:S02]  /*1d10*/  IMAD.MOV.U32 R7, RZ, RZ, 0xe00 ;  /* 0x00000e00ff077424 */ /* 0x000fe400078e00ff */
[----:B------:R-:W-:Y:S01]  /*1d20*/  IMAD.MOV.U32 R9, RZ, RZ, RZ ;  /* 0x000000ffff097224 */ /* 0x000fe200078e00ff */
[----:B------:R-:W-:Y:S01]  /*1d30*/  IADD3.X R5, PT, PT, RZ, R5, RZ, P3, P4 ;  /* 0x00000005ff057210 */ /* 0x000fe20001fe84ff */
[----:B------:R-:W-:Y:S06]  /*1d40*/  @!P0 BRA `(.L_x_76) ;  /* 0x0000000000b88947 */ /* 0x000fec0003800000 */
[----:B------:R-:W0:Y:S01]  /*1d50*/  LDC.64 R16, c[0x0][0x398] ;  /* 0x0000e600ff107b82 */ /* 0x000e220000000a00 */
[----:B------:R-:W-:Y:S01]  /*1d60*/  IMAD.MOV.U32 R7, RZ, RZ, 0xe00 ;  /* 0x00000e00ff077424 */ /* 0x000fe200078e00ff */
[----:B------:R-:W1:Y:S01]  /*1d70*/  LDCU UR4, c[0x0][0x388] ;  /* 0x00007100ff0477ac */ /* 0x000e620008000800 */
[----:B------:R-:W-:-:S07]  /*1d80*/  IMAD.MOV.U32 R9, RZ, RZ, RZ ;  /* 0x000000ffff097224 */ /* 0x000fce00078e00ff */
.L_x_78:
[----:B------:R-:W-:-:S04]  /*1d90*/  LEA R12, P0, R7, R2, 0x2 ;  /* 0x00000002070c7211 */ /* 0x000fc800078010ff */
[----:B------:R-:W-:-:S05]  /*1da0*/  LEA.HI.X R13, R7, R3, R9, 0x2, P0 ;  /* 0x00000003070d7211 */ /* 0x000fca00000f1409 */
[----:B------:R-:W1:Y:S04]  /*1db0*/  LDG.E R20, desc[UR6][R12.64] ;  /* 0x000000060c147981 */ /* 0x000e68000c1e1900 */
[----:B------:R-:W2:Y:S04]  /*1dc0*/  LDG.E R0, desc[UR6][R12.64+0x800] ;  /* 0x000800060c007981 */ /* 0x000ea8000c1e1900 */
[----:B------:R-:W3:Y:S04]  /*1dd0*/  LDG.E R11, desc[UR6][R12.64+0x1000] ;  /* 0x001000060c0b7981 */ /* 0x000ee8000c1e1900 */
[----:B------:R-:W4:Y:S04]  /*1de0*/  LDG.E R14, desc[UR6][R12.64+0x1800] ;  /* 0x001800060c0e7981 */ /* 0x000f28000c1e1900 */
[----:B------:R-:W5:Y:S04]  /*1df0*/  LDG.E R15, desc[UR6][R12.64+0x2000] ;  /* 0x002000060c0f7981 */ /* 0x000f68000c1e1900 */
[----:B------:R-:W5:Y:S04]  /*1e00*/  LDG.E R18, desc[UR6][R12.64+0x2800] ;  /* 0x002800060c127981 */ /* 0x000f68000c1e1900 */
[----:B------:R0:W5:Y:S02]  /*1e10*/  LDG.E R19, desc[UR6][R12.64+0x3000] ;  /* 0x003000060c137981 */ /* 0x000164000c1e1900 */
[----:B0-----:R-:W-:-:S02]  /*1e20*/  IADD3 R12, P3, PT, -R7, R16, RZ ;  /* 0x00000010070c7210 */ /* 0x001fc40007f7e1ff */
[----:B-1----:R-:W-:Y:S02]  /*1e30*/  ISETP.NE.AND P0, PT, R20, UR4, PT ;  /* 0x0000000414007c0c */ /* 0x002fe4000bf05270 */
[----:B--2---:R-:W-:Y:S02]  /*1e40*/  ISETP.NE.AND P1, PT, R0, UR4, PT ;  /* 0x0000000400007c0c */ /* 0x004fe4000bf25270 */
[----:B------:R-:W-:Y:S02]  /*1e50*/  SEL R0, RZ, 0x1, P0 ;  /* 0x00000001ff007807 */ /* 0x000fe40000000000 */
[----:B------:R-:W-:Y:S02]  /*1e60*/  SEL R21, RZ, 0x1, P1 ;  /* 0x00000001ff157807 */ /* 0x000fe40000800000 */
[----:B---3--:R-:W-:Y:S02]  /*1e70*/  ISETP.NE.AND P0, PT, R11, UR4, PT ;  /* 0x000000040b007c0c */ /* 0x008fe4000bf05270 */
[----:B----4-:R-:W-:-:S02]  /*1e80*/  ISETP.NE.AND P5, PT, R14, UR4, PT ;  /* 0x000000040e007c0c */ /* 0x010fc4000bfa5270 */
[----:B------:R-:W-:Y:S02]  /*1e90*/  IADD3 R6, P2, P1, R21, R6, R0 ;  /* 0x0000000615067210 */ /* 0x000fe4000795e000 */
[----:B-----5:R-:W-:Y:S02]  /*1ea0*/  ISETP.NE.AND P4, PT, R15, UR4, PT ;  /* 0x000000040f007c0c */ /* 0x020fe4000bf85270 */
[----:B------:R-:W-:Y:S02]  /*1eb0*/  SEL R0, RZ, 0x1, P0 ;  /* 0x00000001ff007807 */ /* 0x000fe40000000000 */
[----:B------:R-:W-:Y:S02]  /*1ec0*/  SEL R11, RZ, 0x1, P5 ;  /* 0x00000001ff0b7807 */ /* 0x000fe40002800000 */
[----:B------:R-:W-:Y:S02]  /*1ed0*/  ISETP.NE.AND P6, PT, R18, UR4, PT ;  /* 0x0000000412007c0c */ /* 0x000fe4000bfc5270 */
[----:B------:R-:W-:-:S02]  /*1ee0*/  ISETP.GE.U32.AND P0, PT, R12, 0xe00, PT ;  /* 0x00000e000c00780c */ /* 0x000fc40003f06070 */
[----:B------:R-:W-:Y:S02]  /*1ef0*/  SEL R12, RZ, 0x1, P4 ;  /* 0x00000001ff0c7807 */ /* 0x000fe40002000000 */
[----:B------:R-:W-:Y:S01]  /*1f00*/  IADD3 R6, P4, P5, R11, R6, R0 ;  /* 0x000000060b067210 */ /* 0x000fe20007d9e000 */
[----:B------:R-:W-:Y:S01]  /*1f10*/  IMAD.MOV.U32 R0, RZ, RZ, R17 ;  /* 0x000000ffff007224 */ /* 0x000fe200078e0011 */
[----:B------:R-:W-:Y:S02]  /*1f20*/  SEL R11, RZ, 0x1, P6 ;  /* 0x00000001ff0b7807 */ /* 0x000fe40003000000 */
[----:B------:R-:W-:Y:S02]  /*1f30*/  IADD3.X R5, PT, PT, RZ, R5, RZ, P2, P1 ;  /* 0x00000005ff057210 */ /* 0x000fe400017e24ff */
[----:B------:R-:W-:Y:S01]  /*1f40*/  IADD3 R6, P1, P2, R11, R6, R12 ;  /* 0x000000060b067210 */ /* 0x000fe20007a3e00c */
[----:B------:R-:W-:Y:S01]  /*1f50*/  IMAD.X R12, R0, 0x1, ~R9, P3 ;  /* 0x00000001000c7824 */ /* 0x000fe200018e0e09 */
[----:B------:R-:W-:-:S02]  /*1f60*/  ISETP.NE.AND P6, PT, R19, UR4, PT ;  /* 0x0000000413007c0c */ /* 0x000fc4000bfc5270 */
[----:B------:R-:W-:Y:S02]  /*1f70*/  IADD3.X R5, PT, PT, RZ, R5, RZ, P4, P5 ;  /* 0x00000005ff057210 */ /* 0x000fe400027ea4ff */
[----:B------:R-:W-:Y:S02]  /*1f80*/  ISETP.GE.U32.AND.EX P0, PT, R12, RZ, PT, P0 ;  /* 0x000000ff0c00720c */ /* 0x000fe40003f06100 */
[----:B------:R-:W-:Y:S02]  /*1f90*/  SEL R11, RZ, 0x1, P6 ;  /* 0x00000001ff0b7807 */ /* 0x000fe40003000000 */
[----:B------:R-:W-:Y:S02]  /*1fa0*/  IADD3.X R5, PT, PT, RZ, R5, RZ, P1, P2 ;  /* 0x00000005ff057210 */ /* 0x000fe40000fe44ff */
[----:B------:R-:W-:-:S05]  /*1fb0*/  IADD3 R6, P3, PT, R6, R11, RZ ;  /* 0x0000000b06067210 */ /* 0x000fca0007f7e0ff */
[----:B------:R-:W-:Y:S02]  /*1fc0*/  IMAD.X R5, RZ, RZ, R5, P3 ;  /* 0x000000ffff057224 */ /* 0x000fe400018e0605 */
[----:B------:R-:W-:Y:S06]  /*1fd0*/  @!P0 BRA `(.L_x_77) ;  /* 0x0000000c00048947 */ /* 0x000fec0003800000 */
[----:B------:R-:W-:-:S05]  /*1fe0*/  IADD3 R7, P0, PT, R7, 0xe00, RZ ;  /* 0x00000e0007077810 */ /* 0x000fca0007f1e0ff */
[----:B------:R-:W-:Y:S01]  /*1ff0*/  IMAD.X R9, RZ, RZ, R9, P0 ;  /* 0x000000ffff097224 */ /* 0x000fe200000e0609 */
[----:B------:R-:W-:-:S04]  /*2000*/  ISETP.GT.U32.AND P0, PT, R7, R8, PT ;  /* 0x000000080700720c */ /* 0x000fc80003f04070 */
[----:B------:R-:W-:-:S13]  /*2010*/  ISETP.GT.U32.AND.EX P0, PT, R9, R10, PT, P0 ;  /* 0x0000000a0900720c */ /* 0x000fda0003f04100 */
[----:B------:R-:W-:Y:S05]  /*2020*/  @!P0 BRA `(.L_x_78) ;  /* 0xfffffffc00588947 */ /* 0x000fea000383ffff */
.L_x_76:
[----:B------:R-:W-:Y:S01]  /*2030*/  IMAD.IADD R3, R16, 0x1, -R7 ;  /* 0x0000000110037824 */ /* 0x000fe200078e0a07 */
[----:B------:R-:W-:Y:S01]  /*2040*/  ISETP.GE.U32.AND P1, PT, R7, R16, PT ;  /* 0x000000100700720c */ /* 0x000fe20003f26070 */
[----:B------:R-:W-:Y:S03]  /*2050*/  BSSY.RECONVERGENT B1, `(.L_x_77) ;  /* 0x00000b9000017945 */ /* 0x000fe60003800200 */
[----:B------:R-:W-:-:S04]  /*2060*/  ISETP.GE.AND P0, PT, R4, R3, PT ;  /* 0x000000030400720c */ /* 0x000fc80003f06270 */
[----:B------:R-:W-:-:S13]  /*2070*/  ISETP.GE.U32.OR.EX P0, PT, R9, R0, P0, P1 ;  /* 0x000000000900720c */ /* 0x000fda0000706510 */
[----:B------:R-:W-:Y:S05]  /*2080*/  @P0 BRA `(.L_x_79) ;  /* 0x0000000800d40947 */ /* 0x000fea0003800000 */
[----:B------:R-:W-:Y:S01]  /*2090*/  LOP3.LUT R0, RZ, R4, RZ, 0x33, !PT ;  /* 0x00000004ff007212 */ /* 0x000fe200078e33ff */
[----:B------:R-:W-:Y:S03]  /*20a0*/  BSSY.RECONVERGENT B2, `(.L_x_80) ;  /* 0x0000058000027945 */ /* 0x000fe60003800200 */
[----:B------:R-:W-:-:S04]  /*20b0*/  IADD3 R0, PT, PT, -R7, R16, R0 ;  /* 0x0000001007007210 */ /* 0x000fc80007ffe100 */
[C---:B------:R-:W-:Y:S02]  /*20c0*/  ISETP.GE.U32.AND P1, PT, R0.reuse, 0x1e00, PT ;  /* 0x00001e000000780c */ /* 0x040fe40003f26070 */
[----:B------:R-:W-:Y:S01]  /*20d0*/  LEA.HI R8, R0, 0x1, RZ, 0x17 ;  /* 0x0000000100087811 */ /* 0x000fe200078fb8ff */
[----:B------:R-:W-:-:S03]  /*20e0*/  IMAD.MOV.U32 R0, RZ, RZ, R4 ;  /* 0x000000ffff007224 */ /* 0x000fc600078e0004 */
[----:B------:R-:W-:-:S04]  /*20f0*/  LOP3.LUT R26, R8, 0xf, RZ, 0xc0, !PT ;  /* 0x0000000f081a7812 */ /* 0x000fc800078ec0ff */
[----:B------:R-:W-:-:S03]  /*2100*/  ISETP.NE.AND P0, PT, R26, RZ, PT ;  /* 0x000000ff1a00720c */ /* 0x000fc60003f05270 */
[----:B------:R-:W-:Y:S10]  /*2110*/  @!P1 BRA `(.L_x_81) ;  /* 0x0000000400409947 */ /* 0x000ff40003800000 */
[----:B------:R-:W0:Y:S01]  /*2120*/  LDCU.64 UR8, c[0x0][0x380] ;  /* 0x00007000ff0877ac */ /* 0x000e220008000a00 */
[----:B------:R-:W-:Y:S02]  /*2130*/  IADD3 R3, P1, PT, R4, R7, RZ ;  /* 0x0000000704037210 */ /* 0x000fe40007f3e0ff */
[----:B------:R-:W-:-:S03]  /*2140*/  LOP3.LUT R10, R8, 0xfffff0, RZ, 0xc0, !PT ;  /* 0x00fffff0080a7812 */ /* 0x000fc600078ec0ff */
[----:B------:R-:W-:Y:S02]  /*2150*/  IMAD.X R0, RZ, RZ, R9, P1 ;  /* 0x000000ffff007224 */ /* 0x000fe400008e0609 */
[----:B------:R-:W-:Y:S01]  /*2160*/  IMAD.MOV R10, RZ, RZ, -R10 ;  /* 0x000000ffff0a7224 */ /* 0x000fe200078e0a0a */
[----:B0-----:R-:W-:-:S04]  /*2170*/  LEA R2, P2, R3, UR8, 0x2 ;  /* 0x0000000803027c11 */ /* 0x001fc8000f8410ff */
[----:B------:R-:W-:Y:S02]  /*2180*/  IADD3 R2, P1, PT, R2, 0x4000, RZ ;  /* 0x0000400002027810 */ /* 0x000fe40007f3e0ff */
[----:B------:R-:W-:Y:S01]  /*2190*/  LEA.HI.X R3, R3, UR9, R0, 0x2, P2 ;  /* 0x0000000903037c11 */ /* 0x000fe200090f1400 */
[----:B------:R-:W-:-:S04]  /*21a0*/  IMAD.MOV.U32 R0, RZ, RZ, R4 ;  /* 0x000000ffff007224 */ /* 0x000fc800078e0004 */
[----:B------:R-:W-:-:S07]  /*21b0*/  IMAD.X R3, RZ, RZ, R3, P1 ;  /* 0x000000ffff037224 */ /* 0x000fce00008e0603 */
.L_x_82:
        /* <DEDUP_REMOVED lines=70> */
.L_x_81:
[----:B------:R-:W-:Y:S05]  /*2620*/  BSYNC.RECONVERGENT B2 ;  /* 0x0000000000027941 */ /* 0x000fea0003800200 */
.L_x_80:
[----:B------:R-:W-:Y:S05]  /*2630*/  @!P0 BRA `(.L_x_79) ;  /* 0x0000000400688947 */ /* 0x000fea0003800000 */
[----:B------:R-:W-:Y:S01]  /*2640*/  ISETP.GE.U32.AND P1, PT, R26, 0x8, PT ;  /* 0x000000081a00780c */ /* 0x000fe20003f26070 */
[----:B------:R-:W-:Y:S01]  /*2650*/  BSSY.RECONVERGENT B2, `(.L_x_83) ;  /* 0x000002a000027945 */ /* 0x000fe20003800200 */
[----:B------:R-:W-:-:S04]  /*2660*/  LOP3.LUT R18, R8, 0x7, RZ, 0xc0, !PT ;  /* 0x0000000708127812 */ /* 0x000fc800078ec0ff */
[----:B------:R-:W-:-:S07]  /*2670*/  ISETP.NE.AND P0, PT, R18, RZ, PT ;  /* 0x000000ff1200720c */ /* 0x000fce0003f05270 */
[----:B------:R-:W-:Y:S06]  /*2680*/  @!P1 BRA `(.L_x_84) ;  /* 0x0000000000989947 */ /* 0x000fec0003800000 */
[----:B------:R-:W0:Y:S01]  /*2690*/  LDCU.64 UR8, c[0x0][0x380] ;  /* 0x00007000ff0877ac */ /* 0x000e220008000a00 */
[----:B------:R-:W-:-:S05]  /*26a0*/  IADD3 R3, P1, PT, R0, R7, RZ ;  /* 0x0000000700037210 */ /* 0x000fca0007f3e0ff */
[----:B------:R-:W-:Y:S01]  /*26b0*/  IMAD.X R10, RZ, RZ, R9, P1 ;  /* 0x000000ffff0a7224 */ /* 0x000fe200008e0609 */
[----:B0-----:R-:W-:-:S04]  /*26c0*/  LEA R2, P1, R3, UR8, 0x2 ;  /* 0x0000000803027c11 */ /* 0x001fc8000f8210ff */
        /* <DEDUP_REMOVED lines=34> */
.L_x_84:
[----:B------:R-:W-:Y:S05]  /*28f0*/  BSYNC.RECONVERGENT B2 ;  /* 0x0000000000027941 */ /* 0x000fea0003800200 */
.L_x_83:
        /* <DEDUP_REMOVED lines=28> */
.L_x_86:
[----:B------:R-:W-:Y:S05]  /*2ac0*/  BSYNC.RECONVERGENT B2 ;  /* 0x0000000000027941 */ /* 0x000fea0003800200 */
.L_x_85:
[----:B------:R-:W-:Y:S05]  /*2ad0*/  @!P0 BRA `(.L_x_79) ;  /* 0x0000000000408947 */ /* 0x000fea0003800000 */
[----:B------:R-:W0:Y:S01]  /*2ae0*/  LDCU.64 UR8, c[0x0][0x380] ;  /* 0x00007000ff0877ac */ /* 0x000e220008000a00 */
[----:B------:R-:W-:Y:S01]  /*2af0*/  IADD3 R3, P0, PT, R0, R7, RZ ;  /* 0x0000000700037210 */ /* 0x000fe20007f1e0ff */
[----:B------:R-:W-:-:S04]  /*2b00*/  IMAD.MOV R0, RZ, RZ, -R10 ;  /* 0x000000ffff007224 */ /* 0x000fc800078e0a0a */
[----:B------:R-:W-:Y:S01]  /*2b10*/  IMAD.X R8, RZ, RZ, R9, P0 ;  /* 0x000000ffff087224 */ /* 0x000fe200000e0609 */
[----:B0-----:R-:W-:-:S04]  /*2b20*/  LEA R2, P1, R3, UR8, 0x2 ;  /* 0x0000000803027c11 */ /* 0x001fc8000f8210ff */
[----:B------:R-:W-:-:S09]  /*2b30*/  LEA.HI.X R3, R3, UR9, R8, 0x2, P1 ;  /* 0x0000000903037c11 */ /* 0x000fd200088f1408 */
.L_x_87:
[----:B------:R0:W2:Y:S01]  /*2b40*/  LDG.E R7, desc[UR6][R2.64] ;  /* 0x0000000602077981 */ /* 0x0000a2000c1e1900 */
[----:B------:R-:W-:Y:S01]  /*2b50*/  VIADD R0, R0, 0x1 ;  /* 0x0000000100007836 */ /* 0x000fe20000000000 */
[----:B0-----:R-:W-:-:S05]  /*2b60*/  IADD3 R2, P2, PT, R2, 0x800, RZ ;  /* 0x0000080002027810 */ /* 0x001fca0007f5e0ff */
[----:B------:R-:W-:Y:S01]  /*2b70*/  IMAD.X R3, RZ, RZ, R3, P2 ;  /* 0x000000ffff037224 */ /* 0x000fe200010e0603 */
[----:B--2---:R-:W-:-:S04]  /*2b80*/  ISETP.NE.AND P0, PT, R7, UR4, PT ;  /* 0x0000000407007c0c */ /* 0x004fc8000bf05270 */
[----:B------:R-:W-:Y:S02]  /*2b90*/  SEL R7, RZ, 0x1, P0 ;  /* 0x00000001ff077807 */ /* 0x000fe40000000000 */
[----:B------:R-:W-:Y:S02]  /*2ba0*/  ISETP.NE.AND P0, PT, R0, RZ, PT ;  /* 0x000000ff0000720c */ /* 0x000fe40003f05270 */
[----:B------:R-:W-:-:S05]  /*2bb0*/  IADD3 R6, P1, PT, R6, R7, RZ ;  /* 0x0000000706067210 */ /* 0x000fca0007f3e0ff */
[----:B------:R-:W-:-:S06]  /*2bc0*/  IMAD.X R5, RZ, RZ, R5, P1 ;  /* 0x000000ffff057224 */ /* 0x000fcc00008e0605 */
[----:B------:R-:W-:Y:S05]  /*2bd0*/  @P0 BRA `(.L_x_87) ;  /* 0xfffffffc00d80947 */ /* 0x000fea000383ffff */
.L_x_79:
[----:B------:R-:W-:Y:S05]  /*2be0*/  BSYNC.RECONVERGENT B1 ;  /* 0x0000000000017941 */ /* 0x000fea0003800200 */
.L_x_77:
[----:B------:R-:W0:Y:S01]  /*2bf0*/  S2R R8, SR_LANEID ;  /* 0x0000000000087919 */ /* 0x000e220000000000 */
[----:B------:R-:W-:Y:S01]  /*2c00*/  ISETP.NE.AND P5, PT, R4, RZ, PT ;  /* 0x000000ff0400720c */ /* 0x000fe20003fa5270 */
        /* <DEDUP_REMOVED lines=33> */
[----:B------:R-:W-:Y:S01]  /*2e20*/  IMAD.X R6, R2, 0x1, R9, P0 ;  /* 0x0000000102067824 */ /* 0x000fe200000e0609 */
[----:B------:R-:W-:-:S04]  /*2e30*/  @!P2 MOV R2, 0x400 ;  /* 0x000004000002a802 */ /* 0x000fc80000000f00 */
[----:B------:R-:W1:Y:S01]  /*2e40*/  SHFL.DOWN PT, R3, R6, 0x10, 0x1f ;  /* 0x0a001f0006037f89 */ /* 0x000e6200000e0000 */
[----:B--2---:R-:W-:-:S05]  /*2e50*/  @!P2 LEA R8, R11, R2, 0x18 ;  /* 0x000000020b08a211 */ /* 0x004fca00078ec0ff */
        /* <DEDUP_REMOVED lines=12> */
[----:B--2---:R-:W0:Y:S04]  /*2f20*/  LDS.128 R4, [UR4+0x20] ;  /* 0x00002004ff047984 */ /* 0x004e280008000c00 */
        /* <DEDUP_REMOVED lines=21> */
[----:B------:R-:W-:-:S07]  /*3080*/  IMAD.X R3, R3, 0x1, R31, P2 ;  /* 0x0000000103037824 */ /* 0x000fce00010e061f */
.L_x_75:
[----:B------:R-:W-:Y:S05]  /*3090*/  BSYNC.RECONVERGENT B0 ;  /* 0x0000000000007941 */ /* 0x000fea0003800200 */
.L_x_60:
[----:B------:R-:W-:Y:S05]  /*30a0*/  @P5 EXIT ;  /* 0x000000000000594d */ /* 0x000fea0003800000 */
[----:B------:R-:W0:Y:S01]  /*30b0*/  LDCU.64 UR4, c[0x0][0x3a8] ;  /* 0x00007500ff0477ac */ /* 0x000e220008000a00 */
[----:B------:R-:W3:Y:S01]  /*30c0*/  LDC.64 R4, c[0x0][0x390] ;  /* 0x0000e400ff047b82 */ /* 0x000ee20000000a00 */
[----:B012---:R-:W-:-:S04]  /*30d0*/  IADD3 R2, P0, PT, R2, UR4, RZ ;  /* 0x0000000402027c10 */ /* 0x007fc8000ff1e0ff */
[----:B------:R-:W-:-:S05]  /*30e0*/  IADD3.X R3, PT, PT, R3, UR5, RZ, P0, !PT ;  /* 0x0000000503037c10 */ /* 0x000fca00087fe4ff */
[----:B---3--:R-:W-:Y:S01]  /*30f0*/  STG.E.64 desc[UR6][R4.64], R2 ;  /* 0x0000000204007986 */ /* 0x008fe2000c101b06 */
[----:B------:R-:W-:Y:S05]  /*3100*/  EXIT ;  /* 0x000000000000794d */ /* 0x000fea0003800000 */
.L_x_88:
        /* <DEDUP_REMOVED lines=15> */
.L_x_197:


//--------------------- .text._ZN3cub18CUB_300001_SM_10006detail6reduce28DeviceReduceSingleTileKernelINS2_10policy_hubIljN4cuda3std3__44plusIlEEE10Policy1000EPlSC_iS9_llNS7_10__identityEEEvT0_T1_T2_T3_T4_T6_ --------------------------
	.section	.text._ZN3cub18CUB_300001_SM_10006detail6reduce28DeviceReduceSingleTileKernelINS2_10policy_hubIljN4cuda3std3__44plusIlEEE10Policy1000EPlSC_iS9_llNS7_10__identityEEEvT0_T1_T2_T3_T4_T6_,"ax",@progbits
	.align	128
        .global         _ZN3cub18CUB_300001_SM_10006detail6reduce28DeviceReduceSingleTileKernelINS2_10policy_hubIljN4cuda3std3__44plusIlEEE10Policy1000EPlSC_iS9_llNS7_10__identityEEEvT0_T1_T2_T3_T4_T6_
        .type           _ZN3cub18CUB_300001_SM_10006detail6reduce28DeviceReduceSingleTileKernelINS2_10policy_hubIljN4cuda3std3__44plusIlEEE10Policy1000EPlSC_iS9_llNS7_10__identityEEEvT0_T1_T2_T3_T4_T6_,@function
        .size           _ZN3cub18CUB_300001_SM_10006detail6reduce28DeviceReduceSingleTileKernelINS2_10policy_hubIljN4cuda3std3__44plusIlEEE10Policy1000EPlSC_iS9_llNS7_10__identityEEEvT0_T1_T2_T3_T4_T6_,(.L_x_198 - _ZN3cub18CUB_300001_SM_10006detail6reduce28DeviceReduceSingleTileKernelINS2_10policy_hubIljN4cuda3std3__44plusIlEEE10Policy1000EPlSC_iS9_llNS7_10__identityEEEvT0_T1_T2_T3_T4_T6_)
        .other          _ZN3cub18CUB_300001_SM_10006detail6reduce28DeviceReduceSingleTileKernelINS2_10policy_hubIljN4cuda3std3__44plusIlEEE10Policy1000EPlSC_iS9_llNS7_10__identityEEEvT0_T1_T2_T3_T4_T6_,@"STO_CUDA_ENTRY STV_DEFAULT"
_ZN3cub18CUB_300001_SM_10006detail6reduce28DeviceReduceSingleTileKernelINS2_10policy_hubIljN4cuda3std3__44plusIlEEE10Policy1000EPlSC_iS9_llNS7_10__identityEEEvT0_T1_T2_T3_T4_T6_:
.text._ZN3cub18CUB_300001_SM_10006detail6reduce28DeviceReduceSingleTileKernelINS2_10policy_hubIljN4cuda3std3__44plusIlEEE10Policy1000EPlSC_iS9_llNS7_10__identityEEEvT0_T1_T2_T3_T4_T6_:
        /* <DEDUP_REMOVED lines=13> */
.L_x_89:
        /* <DEDUP_REMOVED lines=13> */
.L_x_93:
[----:B------:R-:W-:Y:S05]  /*01a0*/  BSYNC.RECONVERGENT B1 ;  /* 0x0000000000017941 */ /* 0x000fea0003800200 */
.L_x_92:
        /* <DEDUP_REMOVED lines=17> */
.L_x_98:
        /* <DEDUP_REMOVED lines=11> */
.L_x_97:
[----:B------:R-:W-:Y:S05]  /*0370*/  BSYNC.RECONVERGENT B2 ;  /* 0x0000000000027941 */ /* 0x000fea0003800200 */
.L_x_96:
        /* <DEDUP_REMOVED lines=8> */
.L_x_101:
        /* <DEDUP_REMOVED lines=43> */
.L_x_100:
[----:B------:R-:W-:Y:S05]  /*06b0*/  BSYNC.RECONVERGENT B2 ;  /* 0x0000000000027941 */ /* 0x000fea0003800200 */
.L_x_99:
        /* <DEDUP_REMOVED lines=26> */
.L_x_103:
[----:B------:R-:W-:Y:S05]  /*0860*/  BSYNC.RECONVERGENT B2 ;  /* 0x0000000000027941 */ /* 0x000fea0003800200 */
.L_x_102:
        /* <DEDUP_REMOVED lines=12> */
.L_x_95:
[----:B------:R-:W-:Y:S05]  /*0930*/  BSYNC.RECONVERGENT B1 ;  /* 0x0000000000017941 */ /* 0x000fea0003800200 */
.L_x_94:
        /* <DEDUP_REMOVED lines=77> */
.L_x_104:
        /* <DEDUP_REMOVED lines=130> */
.L_x_91:
        /* <DEDUP_REMOVED lines=25> */
.L_x_108:
        /* <DEDUP_REMOVED lines=24> */
.L_x_106:
        /* <DEDUP_REMOVED lines=19> */
.L_x_112:
        /* <DEDUP_REMOVED lines=9> */
.L_x_111:
[----:B------:R-:W-:Y:S05]  /*1b00*/  BSYNC.RECONVERGENT B2 ;  /* 0x0000000000027941 */ /* 0x000fea0003800200 */
.L_x_110:
        /* <DEDUP_REMOVED lines=16> */
.L_x_115:
        /* <DEDUP_REMOVED lines=45> */
.L_x_114:
[----:B------:R-:W-:Y:S05]  /*1ee0*/  BSYNC.RECONVERGENT B2 ;  /* 0x0000000000027941 */ /* 0x000fea0003800200 */
.L_x_113:
        /* <DEDUP_REMOVED lines=30> */
.L_x_117:
[----:B------:R-:W-:Y:S05]  /*20d0*/  BSYNC.RECONVERGENT B2 ;  /* 0x0000000000027941 */ /* 0x000fea0003800200 */
.L_x_116:
        /* <DEDUP_REMOVED lines=11> */
.L_x_109:
[----:B------:R-:W-:Y:S05]  /*2190*/  BSYNC.RECONVERGENT B1 ;  /* 0x0000000000017941 */ /* 0x000fea0003800200 */
.L_x_107:
        /* <DEDUP_REMOVED lines=74> */
.L_x_105:
[----:B------:R-:W-:Y:S05]  /*2640*/  BSYNC.RECONVERGENT B0 ;  /* 0x0000000000007941 */ /* 0x000fea0003800200 */
.L_x_90:
[----:B------:R-:W-:Y:S05]  /*2650*/  @P0 EXIT ;  /* 0x000000000000094d */ /* 0x000fea0003800000 */
[----:B------:R-:W0:Y:S01]  /*2660*/  LDCU.64 UR4, c[0x0][0x398] ;  /* 0x00007300ff0477ac */ /* 0x000e220008000a00 */
[----:B------:R-:W3:Y:S01]  /*2670*/  LDC.64 R4, c[0x0][0x388] ;  /* 0x0000e200ff047b82 */ /* 0x000ee20000000a00 */
[----:B012---:R-:W-:-:S04]  /*2680*/  IADD3 R2, P0, PT, R2, UR4, RZ ;  /* 0x0000000402027c10 */ /* 0x007fc8000ff1e0ff */
[----:B------:R-:W-:-:S05]  /*2690*/  IADD3.X R3, PT, PT, R3, UR5, RZ, P0, !PT ;  /* 0x0000000503037c10 */ /* 0x000fca00087fe4ff */
[----:B---3--:R-:W-:Y:S01]  /*26a0*/  STG.E.64 desc[UR6][R4.64], R2 ;  /* 0x0000000204007986 */ /* 0x008fe2000c101b06 */
[----:B------:R-:W-:Y:S05]  /*26b0*/  EXIT ;  /* 0x000000000000794d */ /* 0x000fea0003800000 */
.L_x_118:
        /* <DEDUP_REMOVED lines=12> */
.L_x_198:


//--------------------- .text._ZN3cub18CUB_300001_SM_10006detail6reduce18DeviceReduceKernelINS2_10policy_hubIljN4cuda3std3__44plusIlEEE10Policy1000EN6thrust24THRUST_300001_SM_1000_NS18transform_iteratorINSD_6detail14equal_to_valueIiEENSF_15normal_iteratorINSD_10device_ptrIiEEEEllEEjS9_lNS7_10__identityEEEvT0_PT3_T1_NS0_13GridEvenShareISR_EET2_T4_ --------------------------
	.section	.text._ZN3cub18CUB_300001_SM_10006detail6reduce18DeviceReduceKernelINS2_10policy_hubIljN4cuda3std3__44plusIlEEE10Policy1000EN6thrust24THRUST_300001_SM_1000_NS18transform_iteratorINSD_6detail14equal_to_valueIiEENSF_15normal_iteratorINSD_10device_ptrIiEEEEllEEjS9_lNS7_10__identityEEEvT0_PT3_T1_NS0_13GridEvenShareISR_EET2_T4_,"ax",@progbits
	.align	128
        .global         _ZN3cub18CUB_300001_SM_10006detail6reduce18DeviceReduceKernelINS2_10policy_hubIljN4cuda3std3__44plusIlEEE10Policy1000EN6thrust24THRUST_300001_SM_1000_NS18transform_iteratorINSD_6detail14equal_to_valueIiEENSF_15normal_iteratorINSD_10device_ptrIiEEEEllEEjS9_lNS7_10__identityEEEvT0_PT3_T1_NS0_13GridEvenShareISR_EET2_T4_
        .type           _ZN3cub18CUB_300001_SM_10006detail6reduce18DeviceReduceKernelINS2_10policy_hubIljN4cuda3std3__44plusIlEEE10Policy1000EN6thrust24THRUST_300001_SM_1000_NS18transform_iteratorINSD_6detail14equal_to_valueIiEENSF_15normal_iteratorINSD_10device_ptrIiEEEEllEEjS9_lNS7_10__identityEEEvT0_PT3_T1_NS0_13GridEvenShareISR_EET2_T4_,@function
        .size           _ZN3cub18CUB_300001_SM_10006detail6reduce18DeviceReduceKernelINS2_10policy_hubIljN4cuda3std3__44plusIlEEE10Policy1000EN6thrust24THRUST_300001_SM_1000_NS18transform_iteratorINSD_6detail14equal_to_valueIiEENSF_15normal_iteratorINSD_10device_ptrIiEEEEllEEjS9_lNS7_10__identityEEEvT0_PT3_T1_NS0_13GridEvenShareISR_EET2_T4_,(.L_x_199 - _ZN3cub18CUB_300001_SM_10006detail6reduce18DeviceReduceKernelINS2_10policy_hubIljN4cuda3std3__44plusIlEEE10Policy1000EN6thrust24THRUST_300001_SM_1000_NS18transform_iteratorINSD_6detail14equal_to_valueIiEENSF_15normal_iteratorINSD_10device_ptrIiEEEEllEEjS9_lNS7_10__identityEEEvT0_PT3_T1_NS0_13GridEvenShareISR_EET2_T4_)
        .other          _ZN3cub18CUB_300001_SM_10006detail6reduce18DeviceReduceKernelINS2_10policy_hubIljN4cuda3std3__44plusIlEEE10Policy1000EN6thrust24THRUST_300001_SM_1000_NS18transform_iteratorINSD_6detail14equal_to_valueIiEENSF_15normal_iteratorINSD_10device_ptrIiEEEEllEEjS9_lNS7_10__identityEEEvT0_PT3_T1_NS0_13GridEvenShareISR_EET2_T4_,@"STO_CUDA_ENTRY STV_DEFAULT"
_ZN3cub18CUB_300001_SM_10006detail6reduce18DeviceReduceKernelINS2_10policy_hubIljN4cuda3std3__44plusIlEEE10Policy1000EN6thrust24THRUST_300001_SM_1000_NS18transform_iteratorINSD_6detail14equal_to_valueIiEENSF_15normal_iteratorINSD_10device_ptrIiEEEEllEEjS9_lNS7_10__identityEEEvT0_PT3_T1_NS0_13GridEvenShareISR_EET2_T4_:
.text._ZN3cub18CUB_300001_SM_10006detail6reduce18DeviceReduceKernelINS2_10policy_hubIljN4cuda3std3__44plusIlEEE10Policy1000EN6thrust24THRUST_300001_SM_1000_NS18transform_iteratorINSD_6detail14equal_to_valueIiEENSF_15normal_iteratorINSD_10device_ptrIiEEEEllEEjS9_lNS7_10__identityEEEvT0_PT3_T1_NS0_13GridEvenShareISR_EET2_T4_:
[----:B------:R-:W-:Y:S01]  /*0000*/  LDC R1, c[0x0][0x37c] ;  /* 0x0000df00ff017b82 */ /* 0x000fe20000000800 */
[----:B------:R-:W0:Y:S07]  /*0010*/  S2R R0, SR_CTAID.X ;  /* 0x0000000000007919 */ /* 0x000e2e0000002500 */
[----:B------:R-:W1:Y:S01]  /*0020*/  LDC.64 R6, c[0x0][0x3b0] ;  /* 0x0000ec00ff067b82 */ /* 0x000e620000000a00 */
[----:B------:R-:W2:Y:S01]  /*0030*/  LDCU.64 UR8, c[0x0][0x358] ;  /* 0x00006b00ff0877ac */ /* 0x000ea20008000a00 */
[----:B------:R-:W-:Y:S01]  /*0040*/  BSSY.RECONVERGENT B0, `(.L_x_119) ;  /* 0x000035c000007945 */ /* 0x000fe20003800200 */
[----:B-1----:R-:W-:-:S02]  /*0050*/  IMAD R2, R7, 0xe00, RZ ;  /* 0x00000e0007027824 */ /* 0x002fc400078e02ff */
[----:B0-----:R-:W-:-:S05]  /*0060*/  IMAD R28, R0, -0xe00, R6 ;  /* 0xfffff200001c7824 */ /* 0x001fca00078e0206 */
[----:B------:R-:W-:-:S13]  /*0070*/  ISETP.GT.U32.AND P0, PT, R28, 0xdff, PT ;  /* 0x00000dff1c00780c */ /* 0x000fda0003f04070 */
[----:B--2---:R-:W-:Y:S05]  /*0080*/  @P0 BRA `(.L_x_120) ;  /* 0x0000001c00180947 */ /* 0x004fea0003800000 */
[----:B------:R-:W0:Y:S01]  /*0090*/  S2R R5, SR_TID.X ;  /* 0x0000000000057919 */ /* 0x000e220000002100 */
[----:B------:R-:W1:Y:S01]  /*00a0*/  LDCU UR5, c[0x0][0x388] ;  /* 0x00007100ff0577ac */ /* 0x000e620008000800 */
[----:B------:R-:W-:Y:S01]  /*00b0*/  BSSY.RECONVERGENT B1, `(.L_x_121) ;  /* 0x000000f000017945 */ /* 0x000fe20003800200 */
[----:B------:R-:W-:Y:S02]  /*00c0*/  IMAD.MOV.U32 R22, RZ, RZ, RZ ;  /* 0x000000ffff167224 */ /* 0x000fe400078e00ff */
[----:B------:R-:W-:Y:S01]  /*00d0*/  IMAD.MOV.U32 R25, RZ, RZ, RZ ;  /* 0x000000ffff197224 */ /* 0x000fe200078e00ff */
[----:B0-----:R-:W-:Y:S01]  /*00e0*/  ISETP.GE.U32.AND P0, PT, R5, R28, PT ;  /* 0x0000001c0500720c */ /* 0x001fe20003f06070 */
[----:B------:R-:W-:-:S12]  /*00f0*/  IMAD.MOV.U32 R7, RZ, RZ, R5 ;  /* 0x000000ffff077224 */ /* 0x000fd800078e0005 */
[----:B-1----:R-:W-:Y:S05]  /*0100*/  @P0 BRA `(.L_x_122) ;  /* 0x0000000000240947 */ /* 0x002fea0003800000 */
[----:B------:R-:W0:Y:S01]  /*0110*/  LDC.64 R2, c[0x0][0x380] ;  /* 0x0000e000ff027b82 */ /* 0x000e220000000a00 */
[----:B------:R-:W-:Y:S01]  /*0120*/  IMAD R7, R0, 0xe00, R5 ;  /* 0x00000e0000077824 */ /* 0x000fe200078e0205 */
[----:B------:R-:W1:Y:S03]  /*0130*/  LDCU UR4, c[0x0][0x388] ;  /* 0x00007100ff0477ac */ /* 0x000e660008000800 */
[----:B0-----:R-:W-:-:S06]  /*0140*/  IMAD.WIDE.U32 R2, R7, 0x4, R2 ;  /* 0x0000000407027825 */ /* 0x001fcc00078e0002 */
[----:B------:R-:W1:Y:S01]  /*0150*/  LDG.E R2, desc[UR8][R2.64] ;  /* 0x0000000802027981 */ /* 0x000e62000c1e1900 */
[----:B------:R-:W-:Y:S02]  /*0160*/  VIADD R7, R5, 0x200 ;  /* 0x0000020005077836 */ /* 0x000fe40000000000 */
[----:B------:R-:W-:Y:S01]  /*0170*/  IMAD.MOV.U32 R25, RZ, RZ, RZ ;  /* 0x000000ffff197224 */ /* 0x000fe200078e00ff */
[----:B-1----:R-:W-:-:S04]  /*0180*/  ISETP.NE.AND P0, PT, R2, UR4, PT ;  /* 0x0000000402007c0c */ /* 0x002fc8000bf05270 */
[----:B------:R-:W-:-:S09]  /*0190*/  SEL R22, RZ, 0x1, P0 ;  /* 0x00000001ff167807 */ /* 0x000fd20000000000 */
.L_x_122:
[----:B------:R-:W-:Y:S05]  /*01a0*/  BSYNC.RECONVERGENT B1 ;  /* 0x0000000000017941 */ /* 0x000fea0003800200 */
.L_x_121:
[----:B------:R-:W-:Y:S01]  /*01b0*/  ISETP.GE.U32.AND P0, PT, R7, R28, PT ;  /* 0x0000001c0700720c */ /* 0x000fe20003f06070 */
[----:B------:R-:W-:-:S12]  /*01c0*/  BSSY.RECONVERGENT B1, `(.L_x_123) ;  /* 0x00000e3000017945 */ /* 0x000fd80003800200 */
[----:B------:R-:W-:Y:S05]  /*01d0*/  @P0 BRA `(.L_x_124) ;  /* 0x0000000c00840947 */ /* 0x000fea0003800000 */
[----:B------:R-:W-:Y:S01]  /*01e0*/  LOP3.LUT R3, RZ, R7, RZ, 0x33, !PT ;  /* 0x00000007ff037212 */ /* 0x000fe200078e33ff */
[----:B------:R-:W-:Y:S04]  /*01f0*/  BSSY.RECONVERGENT B2, `(.L_x_125) ;  /* 0x0000073000027945 */ /* 0x000fe80003800200 */
[----:B------:R-:W-:-:S04]  /*0200*/  IMAD.IADD R3, R3, 0x1, R6 ;  /* 0x0000000103037824 */ /* 0x000fc800078e0206 */
[----:B------:R-:W-:-:S05]  /*0210*/  IMAD R3, R0, -0xe00, R3 ;  /* 0xfffff20000037824 */ /* 0x000fca00078e0203 */
[C---:B------:R-:W-:Y:S02]  /*0220*/  ISETP.GE.U32.AND P0, PT, R3.reuse, 0x1e00, PT ;  /* 0x00001e000300780c */ /* 0x040fe40003f06070 */
[----:B------:R-:W-:-:S04]  /*0230*/  LEA.HI R4, R3, 0x1, RZ, 0x17 ;  /* 0x0000000103047811 */ /* 0x000fc800078fb8ff */
[----:B------:R-:W-:-:S07]  /*0240*/  LOP3.LUT R6, R4, 0xf, RZ, 0xc0, !PT ;  /* 0x0000000f04067812 */ /* 0x000fce00078ec0ff */
[----:B------:R-:W-:Y:S05]  /*0250*/  @!P0 BRA `(.L_x_126) ;  /* 0x0000000400b08947 */ /* 0x000fea0003800000 */
[----:B------:R-:W0:Y:S01]  /*0260*/  LDC.64 R12, c[0x0][0x380] ;  /* 0x0000e000ff0c7b82 */ /* 0x000e220000000a00 */
[----:B------:R-:W-:Y:S01]  /*0270*/  LOP3.LUT R2, R4, 0xfffff0, RZ, 0xc0, !PT ;  /* 0x00fffff004027812 */ /* 0x000fe200078ec0ff */
[----:B------:R-:W-:Y:S01]  /*0280*/  BSSY.RECONVERGENT B3, `(.L_x_127) ;  /* 0x0000068000037945 */ /* 0x000fe20003800200 */
[----:B------:R-:W-:Y:S01]  /*0290*/  LOP3.LUT R8, R7, 0x1000, RZ, 0xfc, !PT ;  /* 0x0000100007087812 */ /* 0x000fe200078efcff */
[----:B------:R-:W-:Y:S02]  /*02a0*/  IMAD R7, R0, 0xe00, R7 ;  /* 0x00000e0000077824 */ /* 0x000fe400078e0207 */
[----:B------:R-:W-:-:S07]  /*02b0*/  IMAD.MOV R2, RZ, RZ, -R2 ;  /* 0x000000ffff027224 */ /* 0x000fce00078e0a02 */
.L_x_128:
[C---:B------:R-:W-:Y:S02]  /*02c0*/  VIADD R27, R7.reuse, 0x200 ;  /* 0x00000200071b7836 */ /* 0x040fe40000000000 */
[----:B0-----:R-:W-:-:S04]  /*02d0*/  IMAD.WIDE.U32 R14, R7, 0x4, R12 ;  /* 0x00000004070e7825 */ /* 0x001fc800078e000c */
[----:B------:R-:W-:Y:S01]  /*02e0*/  IMAD.WIDE.U32 R26, R27, 0x4, R12 ;  /* 0x000000041b1a7825 */ /* 0x000fe200078e000c */
[----:B------:R0:W2:Y:S04]  /*02f0*/  LDG.E R3, desc[UR8][R14.64] ;  /* 0x000000080e037981 */ /* 0x0000a8000c1e1900 */
[----:B------:R-:W3:Y:S01]  /*0300*/  LDG.E R17, desc[UR8][R26.64] ;  /* 0x000000081a117981 */ /* 0x000ee2000c1e1900 */
[----:B------:R-:W-:-:S04]  /*0310*/  VIADD R19, R7, 0x400 ;  /* 0x0000040007137836 */ /* 0x000fc80000000000 */
[----:B------:R-:W-:-:S05]  /*0320*/  IMAD.WIDE.U32 R18, R19, 0x4, R12 ;  /* 0x0000000413127825 */ /* 0x000fca00078e000c */
[----:B------:R1:W4:Y:S01]  /*0330*/  LDG.E R16, desc[UR8][R18.64] ;  /* 0x0000000812107981 */ /* 0x000322000c1e1900 */
[C---:B------:R-:W-:Y:S02]  /*0340*/  VIADD R11, R7.reuse, 0x600 ;  /* 0x00000600070b7836 */ /* 0x040fe40000000000 */
[----:B------:R-:W-:Y:S02]  /*0350*/  VIADD R21, R7, 0x800 ;  /* 0x0000080007157836 */ /* 0x000fe40000000000 */
[----:B------:R-:W-:-:S04]  /*0360*/  IMAD.WIDE.U32 R10, R11, 0x4, R12 ;  /* 0x000000040b0a7825 */ /* 0x000fc800078e000c */
[C---:B------:R-:W-:Y:S02]  /*0370*/  VIADD R23, R7.reuse, 0xc00 ;  /* 0x00000c0007177836 */ /* 0x040fe40000000000 */
[----:B------:R-:W-:Y:S01]  /*0380*/  VIADD R9, R7, 0xa00 ;  /* 0x00000a0007097836 */ /* 0x000fe20000000000 */
[----:B------:R5:W4:Y:S01]  /*0390*/  LDG.E R10, desc[UR8][R10.64] ;  /* 0x000000080a0a7981 */ /* 0x000b22000c1e1900 */
[----:B------:R-:W-:-:S04]  /*03a0*/  IMAD.WIDE.U32 R20, R21, 0x4, R12 ;  /* 0x0000000415147825 */ /* 0x000fc800078e000c */
[----:B0-----:R-:W-:-:S04]  /*03b0*/  IMAD.WIDE.U32 R14, R23, 0x4, R12 ;  /* 0x00000004170e7825 */ /* 0x001fc800078e000c */
[--C-:B-1----:R-:W-:Y:S01]  /*03c0*/  IMAD.WIDE.U32 R18, R9, 0x4, R12.reuse ;  /* 0x0000000409127825 */ /* 0x102fe200078e000c */
[----:B------:R-:W4:Y:S03]  /*03d0*/  LDG.E R24, desc[UR8][R14.64] ;  /* 0x000000080e187981 */ /* 0x000f26000c1e1900 */
[C---:B------:R-:W-:Y:S01]  /*03e0*/  VIADD R27, R7.reuse, 0xe00 ;  /* 0x00000e00071b7836 */ /* 0x040fe20000000000 */
[----:B------:R0:W4:Y:S01]  /*03f0*/  LDG.E R9, desc[UR8][R20.64] ;  /* 0x0000000814097981 */ /* 0x000122000c1e1900 */
[----:B-----5:R-:W-:Y:S02]  /*0400*/  VIADD R11, R7, 0x1200 ;  /* 0x00001200070b7836 */ /* 0x020fe40000000000 */
[----:B------:R-:W-:Y:S01]  /*0410*/  IMAD.WIDE.U32 R26, R27, 0x4, R12 ;  /* 0x000000041b1a7825 */ /* 0x000fe200078e000c */
[----:B------:R1:W5:Y:S05]  /*0420*/  LDG.E R23, desc[UR8][R18.64] ;  /* 0x0000000812177981 */ /* 0x00036a000c1e1900 */
[----:B------:R-:W5:Y:S01]  /*0430*/  LDG.E R26, desc[UR8][R26.64] ;  /* 0x000000081a1a7981 */ /* 0x000f62000c1e1900 */
[----:B0-----:R-:W-:-:S02]  /*0440*/  VIADD R21, R7, 0x1400 ;  /* 0x0000140007157836 */ /* 0x001fc40000000000 */
[----:B-1----:R-:W-:-:S04]  /*0450*/  IMAD.WIDE.U32 R18, R11, 0x4, R12 ;  /* 0x000000040b127825 */ /* 0x002fc800078e000c */
[----:B------:R-:W-:Y:S01]  /*0460*/  IMAD.WIDE.U32 R20, R21, 0x4, R12 ;  /* 0x0000000415147825 */ /* 0x000fe200078e000c */
[----:B------:R0:W5:Y:S04]  /*0470*/  LDG.E R11, desc[UR8][R18.64] ;  /* 0x00000008120b7981 */ /* 0x000168000c1e1900 */
[----:B------:R1:W5:Y:S01]  /*0480*/  LDG.E R27, desc[UR8][R20.64] ;  /* 0x00000008141b7981 */ /* 0x000362000c1e1900 */
[C---:B0-----:R-:W-:Y:S02]  /*0490*/  VIADD R19, R7.reuse, 0x1a00 ;  /* 0x00001a0007137836 */ /* 0x041fe40000000000 */
[----:B-1----:R-:W-:-:S04]  /*04a0*/  VIADD R21, R7, 0x1e00 ;  /* 0x00001e0007157836 */ /* 0x002fc80000000000 */
[----:B------:R-:W-:-:S06]  /*04b0*/  IMAD.WIDE.U32 R20, R21, 0x4, R12 ;  /* 0x0000000415147825 */ /* 0x000fcc00078e000c */
[----:B------:R-:W5:Y:S01]  /*04c0*/  LDG.E R20, desc[UR8][R20.64] ;  /* 0x0000000814147981 */ /* 0x000f62000c1e1900 */
[----:B--2---:R-:W-:Y:S01]  /*04d0*/  ISETP.NE.AND P0, PT, R3, UR5, PT ;  /* 0x0000000503007c0c */ /* 0x004fe2000bf05270 */
[----:B------:R-:W-:Y:S01]  /*04e0*/  VIADD R3, R7, 0x1000 ;  /* 0x0000100007037836 */ /* 0x000fe20000000000 */
[----:B---3--:R-:W-:Y:S02]  /*04f0*/  ISETP.NE.AND P1, PT, R17, UR5, PT ;  /* 0x0000000511007c0c */ /* 0x008fe4000bf25270 */
[----:B------:R-:W-:Y:S02]  /*0500*/  SEL R29, RZ, 0x1, P0 ;  /* 0x00000001ff1d7807 */ /* 0x000fe40000000000 */
[----:B------:R-:W-:Y:S01]  /*0510*/  SEL R17, RZ, 0x1, P1 ;  /* 0x00000001ff117807 */ /* 0x000fe20000800000 */
[----:B------:R-:W-:-:S03]  /*0520*/  IMAD.WIDE.U32 R14, R3, 0x4, R12 ;  /* 0x00000004030e7825 */ /* 0x000fc600078e000c */
[----:B------:R-:W-:Y:S01]  /*0530*/  IADD3 R22, P3, P2, R17, R22, R29 ;  /* 0x0000001611167210 */ /* 0x000fe20007a7e01d */
[----:B------:R-:W-:Y:S01]  /*0540*/  VIADD R17, R7, 0x1600 ;  /* 0x0000160007117836 */ /* 0x000fe20000000000 */
[----:B------:R0:W2:Y:S01]  /*0550*/  LDG.E R3, desc[UR8][R14.64] ;  /* 0x000000080e037981 */ /* 0x0000a2000c1e1900 */
[----:B----4-:R-:W-:Y:S02]  /*0560*/  ISETP.NE.AND P1, PT, R16, UR5, PT ;  /* 0x0000000510007c0c */ /* 0x010fe4000bf25270 */
[----:B0-----:R-:W-:-:S04]  /*0570*/  IMAD.WIDE.U32 R14, R17, 0x4, R12 ;  /* 0x00000004110e7825 */ /* 0x001fc800078e000c */
[----:B------:R-:W-:Y:S01]  /*0580*/  VIADD R17, R7, 0x1800 ;  /* 0x0000180007117836 */ /* 0x000fe20000000000 */
[----:B------:R0:W3:Y:S03]  /*0590*/  LDG.E R29, desc[UR8][R14.64] ;  /* 0x000000080e1d7981 */ /* 0x0000e6000c1e1900 */
[----:B0-----:R-:W-:-:S04]  /*05a0*/  IMAD.WIDE.U32 R14, R17, 0x4, R12 ;  /* 0x00000004110e7825 */ /* 0x001fc800078e000c */
[--C-:B------:R-:W-:Y:S02]  /*05b0*/  IMAD.WIDE.U32 R16, R19, 0x4, R12.reuse ;  /* 0x0000000413107825 */ /* 0x100fe400078e000c */
[----:B------:R0:W4:Y:S02]  /*05c0*/  LDG.E R14, desc[UR8][R14.64] ;  /* 0x000000080e0e7981 */ /* 0x000124000c1e1900 */
[----:B------:R-:W-:Y:S02]  /*05d0*/  VIADD R19, R7, 0x1c00 ;  /* 0x00001c0007137836 */ /* 0x000fe40000000000 */
[----:B------:R-:W4:Y:S02]  /*05e0*/  LDG.E R16, desc[UR8][R16.64] ;  /* 0x0000000810107981 */ /* 0x000f24000c1e1900 */
[----:B------:R-:W-:-:S06]  /*05f0*/  IMAD.WIDE.U32 R18, R19, 0x4, R12 ;  /* 0x0000000413127825 */ /* 0x000fcc00078e000c */
[----:B------:R-:W4:Y:S01]  /*0600*/  LDG.E R18, desc[UR8][R18.64] ;  /* 0x0000000812127981 */ /* 0x000f22000c1e1900 */
[----:B------:R-:W-:Y:S02]  /*0610*/  ISETP.NE.AND P4, PT, R10, UR5, PT ;  /* 0x000000050a007c0c */ /* 0x000fe4000bf85270 */
[----:B------:R-:W-:Y:S02]  /*0620*/  ISETP.NE.AND P0, PT, R9, UR5, PT ;  /* 0x0000000509007c0c */ /* 0x000fe4000bf05270 */
[----:B------:R-:W-:Y:S02]  /*0630*/  SEL R10, RZ, 0x1, P1 ;  /* 0x00000001ff0a7807 */ /* 0x000fe40000800000 */
[----:B------:R-:W-:Y:S02]  /*0640*/  SEL R9, RZ, 0x1, P4 ;  /* 0x00000001ff097807 */ /* 0x000fe40002000000 */
[----:B-----5:R-:W-:Y:S02]  /*0650*/  ISETP.NE.AND P5, PT, R23, UR5, PT ;  /* 0x0000000517007c0c */ /* 0x020fe4000bfa5270 */
[----:B0-----:R-:W-:-:S02]  /*0660*/  IADD3 R15, P4, P6, R9, R22, R10 ;  /* 0x00000016090f7210 */ /* 0x001fc40007e9e00a */
[----:B------:R-:W-:Y:S02]  /*0670*/  ISETP.NE.AND P1, PT, R24, UR5, PT ;  /* 0x0000000518007c0c */ /* 0x000fe4000bf25270 */
[----:B------:R-:W-:Y:S02]  /*0680*/  SEL R22, RZ, 0x1, P0 ;  /* 0x00000001ff167807 */ /* 0x000fe40000000000 */
[----:B------:R-:W-:Y:S02]  /*0690*/  SEL R9, RZ, 0x1, P5 ;  /* 0x00000001ff097807 */ /* 0x000fe40002800000 */
[----:B------:R-:W-:Y:S02]  /*06a0*/  ISETP.NE.AND P5, PT, R26, UR5, PT ;  /* 0x000000051a007c0c */ /* 0x000fe4000bfa5270 */
[----:B------:R-:W-:Y:S02]  /*06b0*/  SEL R10, RZ, 0x1, P1 ;  /* 0x00000001ff0a7807 */ /* 0x000fe40000800000 */
[----:B------:R-:W-:-:S02]  /*06c0*/  IADD3.X R25, PT, PT, RZ, R25, RZ, P3, P2 ;  /* 0x00000019ff197210 */ /* 0x000fc40001fe44ff */
[----:B------:R-:W-:Y:S02]  /*06d0*/  IADD3 R9, P1, P0, R9, R15, R22 ;  /* 0x0000000f09097210 */ /* 0x000fe4000783e016 */
[----:B------:R-:W-:Y:S02]  /*06e0*/  SEL R15, RZ, 0x1, P5 ;  /* 0x00000001ff0f7807 */ /* 0x000fe40002800000 */
[----:B------:R-:W-:Y:S02]  /*06f0*/  IADD3.X R25, PT, PT, RZ, R25, RZ, P4, P6 ;  /* 0x00000019ff197210 */ /* 0x000fe400027ec4ff */
[----:B------:R-:W-:Y:S02]  /*0700*/  ISETP.NE.AND P6, PT, R11, UR5, PT ;  /* 0x000000050b007c0c */ /* 0x000fe4000bfc5270 */
[----:B------:R-:W-:Y:S02]  /*0710*/  IADD3 R15, P3, P2, R15, R9, R10 ;  /* 0x000000090f0f7210 */ /* 0x000fe40007a7e00a */
[----:B------:R-:W-:-:S02]  /*0720*/  ISETP.NE.AND P4, PT, R27, UR5, PT ;  /* 0x000000051b007c0c */ /* 0x000fc4000bf85270 */
[----:B------:R-:W-:Y:S02]  /*0730*/  SEL R9, RZ, 0x1, P6 ;  /* 0x00000001ff097807 */ /* 0x000fe40003000000 */
[----:B------:R-:W-:Y:S01]  /*0740*/  IADD3.X R25, PT, PT, RZ, R25, RZ, P1, P0 ;  /* 0x00000019ff197210 */ /* 0x000fe20000fe04ff */
[----:B------:R-:W-:-:S03]  /*0750*/  VIADD R2, R2, 0x10 ;  /* 0x0000001002027836 */ /* 0x000fc60000000000 */
[----:B------:R-:W-:Y:S02]  /*0760*/  IADD3.X R25, PT, PT, RZ, R25, RZ, P3, P2 ;  /* 0x00000019ff197210 */ /* 0x000fe40001fe44ff */
[----:B------:R-:W-:-:S04]  /*0770*/  ISETP.NE.AND P2, PT, R20, UR5, PT ;  /* 0x0000000514007c0c */ /* 0x000fc8000bf45270 */
[----:B------:R-:W-:Y:S01]  /*0780*/  SEL R22, RZ, 0x1, P2 ;  /* 0x00000001ff167807 */ /* 0x000fe20001000000 */
[----:B------:R-:W-:Y:S02]  /*0790*/  VIADD R8, R8, 0x2000 ;  /* 0x0000200008087836 */ /* 0x000fe40000000000 */
[----:B------:R-:W-:Y:S01]  /*07a0*/  VIADD R7, R7, 0x2000 ;  /* 0x0000200007077836 */ /* 0x000fe20000000000 */
[----:B--2---:R-:W-:-:S04]  /*07b0*/  ISETP.NE.AND P5, PT, R3, UR5, PT ;  /* 0x0000000503007c0c */ /* 0x004fc8000bfa5270 */
[----:B------:R-:W-:Y:S02]  /*07c0*/  SEL R10, RZ, 0x1, P5 ;  /* 0x00000001ff0a7807 */ /* 0x000fe40002800000 */
[----:B---3--:R-:W-:-:S04]  /*07d0*/  ISETP.NE.AND P5, PT, R29, UR5, PT ;  /* 0x000000051d007c0c */ /* 0x008fc8000bfa5270 */
[----:B------:R-:W-:Y:S02]  /*07e0*/  SEL R3, RZ, 0x1, P5 ;  /* 0x00000001ff037807 */ /* 0x000fe40002800000 */
[----:B----4-:R-:W-:Y:S02]  /*07f0*/  ISETP.NE.AND P6, PT, R14, UR5, PT ;  /* 0x000000050e007c0c */ /* 0x010fe4000bfc5270 */
[----:B------:R-:W-:Y:S02]  /*0800*/  SEL R14, RZ, 0x1, P4 ;  /* 0x00000001ff0e7807 */ /* 0x000fe40002000000 */
[----:B------:R-:W-:Y:S02]  /*0810*/  IADD3 R9, P4, P5, R9, R15, R10 ;  /* 0x0000000f09097210 */ /* 0x000fe40007d9e00a */
[----:B------:R-:W-:Y:S02]  /*0820*/  ISETP.NE.AND P0, PT, R16, UR5, PT ;  /* 0x0000000510007c0c */ /* 0x000fe4000bf05270 */
[----:B------:R-:W-:-:S02]  /*0830*/  SEL R10, RZ, 0x1, P6 ;  /* 0x00000001ff0a7807 */ /* 0x000fc40003000000 */
[----:B------:R-:W-:Y:S02]  /*0840*/  IADD3 R3, P1, P6, R3, R9, R14 ;  /* 0x0000000903037210 */ /* 0x000fe40007e3e00e */
[----:B------:R-:W-:Y:S02]  /*0850*/  SEL R9, RZ, 0x1, P0 ;  /* 0x00000001ff097807 */ /* 0x000fe40000000000 */
[----:B------:R-:W-:Y:S02]  /*0860*/  ISETP.NE.AND P0, PT, R18, UR5, PT ;  /* 0x0000000512007c0c */ /* 0x000fe4000bf05270 */
[----:B------:R-:W-:Y:S02]  /*0870*/  IADD3.X R25, PT, PT, RZ, R25, RZ, P4, P5 ;  /* 0x00000019ff197210 */ /* 0x000fe400027ea4ff */
[----:B------:R-:W-:Y:S02]  /*0880*/  IADD3 R9, P3, P4, R9, R3, R10 ;  /* 0x0000000309097210 */ /* 0x000fe40007c7e00a */
[----:B------:R-:W-:-:S02]  /*0890*/  SEL R3, RZ, 0x1, P0 ;  /* 0x00000001ff037807 */ /* 0x000fc40000000000 */
[----:B------:R-:W-:Y:S02]  /*08a0*/  ISETP.NE.AND P0, PT, R2, RZ, PT ;  /* 0x000000ff0200720c */ /* 0x000fe40003f05270 */
[----:B------:R-:W-:Y:S02]  /*08b0*/  IADD3.X R25, PT, PT, RZ, R25, RZ, P1, P6 ;  /* 0x00000019ff197210 */ /* 0x000fe40000fec4ff */
[----:B------:R-:W-:Y:S02]  /*08c0*/  IADD3 R22, P1, P2, R22, R9, R3 ;  /* 0x0000000916167210 */ /* 0x000fe40007a3e003 */
[----:B------:R-:W-:-:S04]  /*08d0*/  IADD3.X R25, PT, PT, RZ, R25, RZ, P3, P4 ;  /* 0x00000019ff197210 */ /* 0x000fc80001fe84ff */
[----:B------:R-:W-:-:S03]  /*08e0*/  IADD3.X R25, PT, PT, RZ, R25, RZ, P1, P2 ;  /* 0x00000019ff197210 */ /* 0x000fc60000fe44ff */
[----:B------:R-:W-:Y:S05]  /*08f0*/  @P0 BRA `(.L_x_128) ;  /* 0xfffffff800700947 */ /* 0x000fea000383ffff */
[----:B------:R-:W-:Y:S05]  /*0900*/  BSYNC.RECONVERGENT B3 ;  /* 0x0000000000037941 */ /* 0x000fea0003800200 */
.L_x_127:
[----:B------:R-:W-:-:S07]  /*0910*/  VIADD R7, R8, 0xfffff000 ;  /* 0xfffff00008077836 */ /* 0x000fce0000000000 */
.L_x_126:
[----:B------:R-:W-:Y:S05]  /*0920*/  BSYNC.RECONVERGENT B2 ;  /* 0x0000000000027941 */ /* 0x000fea0003800200 */
.L_x_125:
[----:B------:R-:W-:-:S13]  /*0930*/  ISETP.NE.AND P0, PT, R6, RZ, PT ;  /* 0x000000ff0600720c */ /* 0x000fda0003f05270 */
[----:B------:R-:W-:Y:S05]  /*0940*/  @!P0 BRA `(.L_x_124) ;  /* 0x0000000400a88947 */ /* 0x000fea0003800000 */
[----:B------:R-:W-:Y:S01]  /*0950*/  ISETP.GE.U32.AND P1, PT, R6, 0x8, PT ;  /* 0x000000080600780c */ /* 0x000fe20003f26070 */
[----:B------:R-:W-:Y:S01]  /*0960*/  BSSY.RECONVERGENT B2, `(.L_x_129) ;  /* 0x0000037000027945 */ /* 0x000fe20003800200 */
[----:B------:R-:W-:-:S04]  /*0970*/  LOP3.LUT R20, R4, 0x7, RZ, 0xc0, !PT ;  /* 0x0000000704147812 */ /* 0x000fc800078ec0ff */
[----:B------:R-:W-:-:S07]  /*0980*/  ISETP.NE.AND P0, PT, R20, RZ, PT ;  /* 0x000000ff1400720c */ /* 0x000fce0003f05270 */
[----:B------:R-:W-:Y:S06]  /*0990*/  @!P1 BRA `(.L_x_130) ;  /* 0x0000000000cc9947 */ /* 0x000fec0003800000 */
[----:B------:R-:W0:Y:S01]  /*09a0*/  LDC.64 R2, c[0x0][0x380] ;  /* 0x0000e000ff027b82 */ /* 0x000e220000000a00 */
[----:B------:R-:W-:Y:S01]  /*09b0*/  IMAD R17, R0, 0xe00, R7 ;  /* 0x00000e0000117824 */ /* 0x000fe200078e0207 */
[----:B------:R-:W1:Y:S03]  /*09c0*/  LDCU UR4, c[0x0][0x388] ;  /* 0x00007100ff0477ac */ /* 0x000e660008000800 */
[C---:B------:R-:W-:Y:S02]  /*09d0*/  VIADD R15, R17.reuse, 0x200 ;  /* 0x00000200110f7836 */ /* 0x040fe40000000000 */
[C---:B------:R-:W-:Y:S02]  /*09e0*/  VIADD R27, R17.reuse, 0x400 ;  /* 0x00000400111b7836 */ /* 0x040fe40000000000 */
[C---:B------:R-:W-:Y:S02]  /*09f0*/  VIADD R9, R17.reuse, 0x600 ;  /* 0x0000060011097836 */ /* 0x040fe40000000000 */
[----:B------:R-:W-:-:S02]  /*0a00*/  VIADD R11, R17, 0x800 ;  /* 0x00000800110b7836 */ /* 0x000fc40000000000 */
[C---:B------:R-:W-:Y:S02]  /*0a10*/  VIADD R13, R17.reuse, 0xa00 ;  /* 0x00000a00110d7836 */ /* 0x040fe40000000000 */
[C---:B------:R-:W-:Y:S02]  /*0a20*/  VIADD R21, R17.reuse, 0xc00 ;  /* 0x00000c0011157836 */ /* 0x040fe40000000000 */
[----:B0-----:R-:W-:-:S04]  /*0a30*/  IMAD.WIDE.U32 R18, R17, 0x4, R2 ;  /* 0x0000000411127825 */ /* 0x001fc800078e0002 */
[--C-:B------:R-:W-:Y:S01]  /*0a40*/  IMAD.WIDE.U32 R14, R15, 0x4, R2.reuse ;  /* 0x000000040f0e7825 */ /* 0x100fe200078e0002 */
[----:B------:R-:W1:Y:S03]  /*0a50*/  LDG.E R6, desc[UR8][R18.64] ;  /* 0x0000000812067981 */ /* 0x000e66000c1e1900 */
[--C-:B------:R-:W-:Y:S01]  /*0a60*/  IMAD.WIDE.U32 R26, R27, 0x4, R2.reuse ;  /* 0x000000041b1a7825 */ /* 0x100fe200078e0002 */
[----:B------:R0:W2:Y:S03]  /*0a70*/  LDG.E R16, desc[UR8][R14.64] ;  /* 0x000000080e107981 */ /* 0x0000a6000c1e1900 */
[--C-:B------:R-:W-:Y:S02]  /*0a80*/  IMAD.WIDE.U32 R8, R9, 0x4, R2.reuse ;  /* 0x0000000409087825 */ /* 0x100fe400078e0002 */
[----:B------:R-:W3:Y:S02]  /*0a90*/  LDG.E R26, desc[UR8][R26.64] ;  /* 0x000000081a1a7981 */ /* 0x000ee4000c1e1900 */
[----:B------:R-:W-:-:S02]  /*0aa0*/  IMAD.WIDE.U32 R10, R11, 0x4, R2 ;  /* 0x000000040b0a7825 */ /* 0x000fc400078e0002 */
[----:B------:R4:W5:Y:S02]  /*0ab0*/  LDG.E R8, desc[UR8][R8.64] ;  /* 0x0000000808087981 */ /* 0x000964000c1e1900 */
[--C-:B------:R-:W-:Y:S02]  /*0ac0*/  IMAD.WIDE.U32 R12, R13, 0x4, R2.reuse ;  /* 0x000000040d0c7825 */ /* 0x100fe400078e0002 */
[----:B------:R-:W5:Y:S02]  /*0ad0*/  LDG.E R10, desc[UR8][R10.64] ;  /* 0x000000080a0a7981 */ /* 0x000f64000c1e1900 */
[----:B------:R-:W-:Y:S02]  /*0ae0*/  VIADD R17, R17, 0xe00 ;  /* 0x00000e0011117836 */ /* 0x000fe40000000000 */
[--C-:B0-----:R-:W-:Y:S01]  /*0af0*/  IMAD.WIDE.U32 R14, R21, 0x4, R2.reuse ;  /* 0x00000004150e7825 */ /* 0x101fe200078e0002 */
[----:B------:R-:W5:Y:S03]  /*0b00*/  LDG.E R12, desc[UR8][R12.64] ;  /* 0x000000080c0c7981 */ /* 0x000f66000c1e1900 */
[----:B------:R-:W-:-:S02]  /*0b10*/  IMAD.WIDE.U32 R2, R17, 0x4, R2 ;  /* 0x0000000411027825 */ /* 0x000fc400078e0002 */
[----:B------:R-:W5:Y:S04]  /*0b20*/  LDG.E R14, desc[UR8][R14.64] ;  /* 0x000000080e0e7981 */ /* 0x000f68000c1e1900 */
[----:B------:R0:W5:Y:S01]  /*0b30*/  LDG.E R2, desc[UR8][R2.64] ;  /* 0x0000000802027981 */ /* 0x000162000c1e1900 */
[----:B------:R-:W-:Y:S01]  /*0b40*/  VIADD R7, R7, 0x1000 ;  /* 0x0000100007077836 */ /* 0x000fe20000000000 */
[----:B-1----:R-:W-:Y:S02]  /*0b50*/  ISETP.NE.AND P1, PT, R6, UR4, PT ;  /* 0x0000000406007c0c */ /* 0x002fe4000bf25270 */
[----:B--2---:R-:W-:Y:S02]  /*0b60*/  ISETP.NE.AND P2, PT, R16, UR4, PT ;  /* 0x0000000410007c0c */ /* 0x004fe4000bf45270 */
[----:B------:R-:W-:-:S02]  /*0b70*/  SEL R6, RZ, 0x1, P1 ;  /* 0x00000001ff067807 */ /* 0x000fc40000800000 */
[----:B----4-:R-:W-:Y:S02]  /*0b80*/  SEL R9, RZ, 0x1, P2 ;  /* 0x00000001ff097807 */ /* 0x010fe40001000000 */
[----:B---3--:R-:W-:Y:S02]  /*0b90*/  ISETP.NE.AND P1, PT, R26, UR4, PT ;  /* 0x000000041a007c0c */ /* 0x008fe4000bf25270 */
[----:B-----5:R-:W-:Y:S02]  /*0ba0*/  ISETP.NE.AND P2, PT, R8, UR4, PT ;  /* 0x0000000408007c0c */ /* 0x020fe4000bf45270 */
[----:B------:R-:W-:Y:S02]  /*0bb0*/  IADD3 R22, P5, P6, R9, R22, R6 ;  /* 0x0000001609167210 */ /* 0x000fe40007ebe006 */
[----:B------:R-:W-:Y:S02]  /*0bc0*/  SEL R9, RZ, 0x1, P1 ;  /* 0x00000001ff097807 */ /* 0x000fe40000800000 */
[----:B------:R-:W-:-:S02]  /*0bd0*/  SEL R8, RZ, 0x1, P2 ;  /* 0x00000001ff087807 */ /* 0x000fc40001000000 */
[----:B------:R-:W-:Y:S02]  /*0be0*/  ISETP.NE.AND P3, PT, R10, UR4, PT ;  /* 0x000000040a007c0c */ /* 0x000fe4000bf65270 */
[----:B------:R-:W-:Y:S02]  /*0bf0*/  ISETP.NE.AND P4, PT, R12, UR4, PT ;  /* 0x000000040c007c0c */ /* 0x000fe4000bf85270 */
[----:B------:R-:W-:Y:S02]  /*0c00*/  IADD3 R8, P1, P2, R8, R22, R9 ;  /* 0x0000001608087210 */ /* 0x000fe40007a3e009 */
[----:B------:R-:W-:Y:S02]  /*0c10*/  SEL R6, RZ, 0x1, P3 ;  /* 0x00000001ff067807 */ /* 0x000fe40001800000 */
[----:B0-----:R-:W-:Y:S02]  /*0c20*/  SEL R3, RZ, 0x1, P4 ;  /* 0x00000001ff037807 */ /* 0x001fe40002000000 */
[----:B------:R-:W-:-:S02]  /*0c30*/  ISETP.NE.AND P4, PT, R14, UR4, PT ;  /* 0x000000040e007c0c */ /* 0x000fc4000bf85270 */
[----:B------:R-:W-:Y:S02]  /*0c40*/  ISETP.NE.AND P3, PT, R2, UR4, PT ;  /* 0x0000000402007c0c */ /* 0x000fe4000bf65270 */
[----:B------:R-:W-:Y:S02]  /*0c50*/  IADD3.X R25, PT, PT, RZ, R25, RZ, P5, P6 ;  /* 0x00000019ff197210 */ /* 0x000fe40002fec4ff */
[----:B------:R-:W-:Y:S02]  /*0c60*/  IADD3 R2, P5, P6, R3, R8, R6 ;  /* 0x0000000803027210 */ /* 0x000fe40007ebe006 */
[----:B------:R-:W-:Y:S02]  /*0c70*/  SEL R3, RZ, 0x1, P4 ;  /* 0x00000001ff037807 */ /* 0x000fe40002000000 */
[----:B------:R-:W-:Y:S02]  /*0c80*/  SEL R22, RZ, 0x1, P3 ;  /* 0x00000001ff167807 */ /* 0x000fe40001800000 */
[----:B------:R-:W-:-:S02]  /*0c90*/  IADD3.X R25, PT, PT, RZ, R25, RZ, P1, P2 ;  /* 0x00000019ff197210 */ /* 0x000fc40000fe44ff */
[----:B------:R-:W-:Y:S02]  /*0ca0*/  IADD3 R22, P1, P2, R22, R2, R3 ;  /* 0x0000000216167210 */ /* 0x000fe40007a3e003 */
[----:B------:R-:W-:-:S04]  /*0cb0*/  IADD3.X R25, PT, PT, RZ, R25, RZ, P5, P6 ;  /* 0x00000019ff197210 */ /* 0x000fc80002fec4ff */
[----:B------:R-:W-:-:S07]  /*0cc0*/  IADD3.X R25, PT, PT, RZ, R25, RZ, P1, P2 ;  /* 0x00000019ff197210 */ /* 0x000fce0000fe44ff */
.L_x_130:
[----:B------:R-:W-:Y:S05]  /*0cd0*/  BSYNC.RECONVERGENT B2 ;  /* 0x0000000000027941 */ /* 0x000fea0003800200 */
.L_x_129:
        /* <DEDUP_REMOVED lines=12> */
[----:B0-----:R-:W-:-:S04]  /*0da0*/  IMAD.WIDE.U32 R8, R9, 0x4, R2 ;  /* 0x0000000409087825 */ /* 0x001fc800078e0002 */
[--C-:B------:R-:W-:Y:S02]  /*0db0*/  IMAD.WIDE.U32 R10, R11, 0x4, R2.reuse ;  /* 0x000000040b0a7825 */ /* 0x100fe400078e0002 */
[----:B------:R-:W1:Y:S02]  /*0dc0*/  LDG.E R8, desc[UR8][R8.64] ;  /* 0x0000000808087981 */ /* 0x000e64000c1e1900 */
[--C-:B------:R-:W-:Y:S02]  /*0dd0*/  IMAD.WIDE.U32 R12, R13, 0x4, R2.reuse ;  /* 0x000000040d0c7825 */ /* 0x100fe400078e0002 */
[----:B------:R-:W2:Y:S02]  /*0de0*/  LDG.E R10, desc[UR8][R10.64] ;  /* 0x000000080a0a7981 */ /* 0x000ea4000c1e1900 */
[----:B------:R-:W-:Y:S02]  /*0df0*/  IMAD.WIDE.U32 R2, R15, 0x4, R2 ;  /* 0x000000040f027825 */ /* 0x000fe400078e0002 */
[----:B------:R-:W3:Y:S04]  /*0e00*/  LDG.E R12, desc[UR8][R12.64] ;  /* 0x000000080c0c7981 */ /* 0x000ee8000c1e1900 */
[----:B------:R-:W4:Y:S01]  /*0e10*/  LDG.E R2, desc[UR8][R2.64] ;  /* 0x0000000802027981 */ /* 0x000f22000c1e1900 */
[----:B------:R-:W-:Y:S01]  /*0e20*/  VIADD R7, R7, 0x800 ;  /* 0x0000080007077836 */ /* 0x000fe20000000000 */
[----:B-1----:R-:W-:-:S02]  /*0e30*/  ISETP.NE.AND P1, PT, R8, UR4, PT ;  /* 0x0000000408007c0c */ /* 0x002fc4000bf25270 */
[----:B--2---:R-:W-:Y:S02]  /*0e40*/  ISETP.NE.AND P2, PT, R10, UR4, PT ;  /* 0x000000040a007c0c */ /* 0x004fe4000bf45270 */
[----:B------:R-:W-:Y:S02]  /*0e50*/  SEL R15, RZ, 0x1, P1 ;  /* 0x00000001ff0f7807 */ /* 0x000fe40000800000 */
[----:B---3--:R-:W-:Y:S02]  /*0e60*/  ISETP.NE.AND P3, PT, R12, UR4, PT ;  /* 0x000000040c007c0c */ /* 0x008fe4000bf65270 */
[----:B------:R-:W-:Y:S02]  /*0e70*/  SEL R6, RZ, 0x1, P2 ;  /* 0x00000001ff067807 */ /* 0x000fe40001000000 */
[----:B----4-:R-:W-:Y:S02]  /*0e80*/  ISETP.NE.AND P4, PT, R2, UR4, PT ;  /* 0x0000000402007c0c */ /* 0x010fe4000bf85270 */
[----:B------:R-:W-:-:S02]  /*0e90*/  SEL R9, RZ, 0x1, P3 ;  /* 0x00000001ff097807 */ /* 0x000fc40001800000 */
[----:B------:R-:W-:Y:S02]  /*0ea0*/  SEL R8, RZ, 0x1, P4 ;  /* 0x00000001ff087807 */ /* 0x000fe40002000000 */
[----:B------:R-:W-:-:S04]  /*0eb0*/  IADD3 R6, P1, P2, R6, R22, R15 ;  /* 0x0000001606067210 */ /* 0x000fc80007a3e00f */
[----:B------:R-:W-:Y:S02]  /*0ec0*/  IADD3 R22, P3, P4, R8, R6, R9 ;  /* 0x0000000608167210 */ /* 0x000fe40007c7e009 */
[----:B------:R-:W-:-:S04]  /*0ed0*/  IADD3.X R25, PT, PT, RZ, R25, RZ, P1, P2 ;  /* 0x00000019ff197210 */ /* 0x000fc80000fe44ff */
[----:B------:R-:W-:-:S07]  /*0ee0*/  IADD3.X R25, PT, PT, RZ, R25, RZ, P3, P4 ;  /* 0x00000019ff197210 */ /* 0x000fce0001fe84ff */
.L_x_132:
[----:B------:R-:W-:Y:S05]  /*0ef0*/  BSYNC.RECONVERGENT B2 ;  /* 0x0000000000027941 */ /* 0x000fea0003800200 */
.L_x_131:
[----:B------:R-:W-:Y:S05]  /*0f00*/  @!P0 BRA `(.L_x_124) ;  /* 0x0000000000388947 */ /* 0x000fea0003800000 */
[----:B------:R-:W0:Y:S01]  /*0f10*/  LDC.64 R8, c[0x0][0x380] ;  /* 0x0000e000ff087b82 */ /* 0x000e220000000a00 */
[----:B------:R-:W-:Y:S02]  /*0f20*/  IMAD R7, R0, 0xe00, R7 ;  /* 0x00000e0000077824 */ /* 0x000fe400078e0207 */
[----:B------:R-:W-:-:S07]  /*0f30*/  IMAD.MOV R4, RZ, RZ, -R4 ;  /* 0x000000ffff047224 */ /* 0x000fce00078e0a04 */
.L_x_133:
[C---:B0-----:R-:W-:Y:S01]  /*0f40*/  IMAD.WIDE.U32 R2, R7.reuse, 0x4, R8 ;  /* 0x0000000407027825 */ /* 0x041fe200078e0008 */
        /* <DEDUP_REMOVED lines=10> */
.L_x_124:
[----:B------:R-:W-:Y:S05]  /*0ff0*/  BSYNC.RECONVERGENT B1 ;  /* 0x0000000000017941 */ /* 0x000fea0003800200 */
.L_x_123:
[----:B------:R-:W-:-:S13]  /*1000*/  ISETP.GE.U32.AND P0, PT, R28, 0x200, PT ;  /* 0x000002001c00780c */ /* 0x000fda0003f06070 */
        /* <DEDUP_REMOVED lines=23> */
[C---:B------:R-:W-:Y:S01]  /*1180*/  ISETP.GT.AND P0, PT, R10.reuse, 0x17, PT ;  /* 0x000000170a00780c */ /* 0x040fe20003f04270 */
[----:B------:R-:W-:Y:S01]  /*1190*/  IMAD.X R4, R3, 0x1, R6, P1 ;  /* 0x0000000103047824 */ /* 0x000fe200008e0606 */
[----:B------:R-:W-:-:S04]  /*11a0*/  ISETP.NE.AND P1, PT, R10, RZ, PT ;  /* 0x000000ff0a00720c */ /* 0x000fc80003f25270 */
[----:B------:R-:W1:Y:S09]  /*11b0*/  SHFL.DOWN PT, R3, R4, 0x8, 0x1f ;  /* 0x09001f0004037f89 */ /* 0x000e7200000e0000 */
[----:B------:R-:W2:Y:S01]  /*11c0*/  @!P1 S2R R7, SR_CgaCtaId ;  /* 0x0000000000079919 */ /* 0x000ea20000008800 */
[----:B------:R-:W-:-:S02]  /*11d0*/  @!P1 MOV R6, 0x400 ;  /* 0x0000040000069802 */ /* 0x000fc40000000f00 */
[----:B0-----:R-:W-:-:S04]  /*11e0*/  SEL R2, R2, RZ, !P0 ;  /* 0x000000ff02027207 */ /* 0x001fc80004000000 */
[----:B------:R-:W-:Y:S02]  /*11f0*/  IADD3 R9, P2, PT, R2, R11, RZ ;  /* 0x0000000b02097210 */ /* 0x000fe40007f5e0ff */
[----:B-1----:R-:W-:-:S03]  /*1200*/  SEL R3, R3, RZ, !P0 ;  /* 0x000000ff03037207 */ /* 0x002fc60004000000 */
[----:B------:R-:W0:Y:S01]  /*1210*/  SHFL.DOWN PT, R2, R9, 0x10, 0x1f ;  /* 0x0a001f0009027f89 */ /* 0x000e2200000e0000 */
[----:B------:R-:W-:Y:S01]  /*1220*/  ISETP.GT.AND P0, PT, R10, 0xf, PT ;  /* 0x0000000f0a00780c */ /* 0x000fe20003f04270 */
[----:B------:R-:W-:Y:S01]  /*1230*/  IMAD.X R8, R3, 0x1, R4, P2 ;  /* 0x0000000103087824 */ /* 0x000fe200010e0604 */
[----:B------:R-:W-:-:S04]  /*1240*/  @!P1 SHF.R.U32.HI R4, RZ, 0x2, R5 ;  /* 0x00000002ff049819 */ /* 0x000fc80000011605 */
[----:B------:R-:W1:Y:S01]  /*1250*/  SHFL.DOWN PT, R3, R8, 0x10, 0x1f ;  /* 0x0a001f0008037f89 */ /* 0x000e6200000e0000 */
[----:B------:R-:W-:Y:S02]  /*1260*/  @!P1 LOP3.LUT R4, R4, 0xf8, RZ, 0xc0, !PT ;  /* 0x000000f804049812 */ /* 0x000fe400078ec0ff */
[----:B--2---:R-:W-:-:S05]  /*1270*/  @!P1 LEA R7, R7, R6, 0x18 ;  /* 0x0000000607079211 */ /* 0x004fca00078ec0ff */
[----:B------:R-:W-:Y:S01]  /*1280*/  @!P1 IMAD.IADD R7, R4, 0x1, R7 ;  /* 0x0000000104079824 */ /* 0x000fe200078e0207 */
[----:B0-----:R-:W-:-:S04]  /*1290*/  SEL R2, R2, RZ, !P0 ;  /* 0x000000ff02027207 */ /* 0x001fc80004000000 */
[----:B------:R-:W-:Y:S02]  /*12a0*/  IADD3 R2, P2, PT, R2, R9, RZ ;  /* 0x0000000902027210 */ /* 0x000fe40007f5e0ff */
[----:B-1----:R-:W-:Y:S02]  /*12b0*/  SEL R3, R3, RZ, !P0 ;  /* 0x000000ff03037207 */ /* 0x002fe40004000000 */
[----:B------:R-:W-:-:S03]  /*12c0*/  ISETP.NE.AND P0, PT, R5, RZ, PT ;  /* 0x000000ff0500720c */ /* 0x000fc60003f05270 */
        /* <DEDUP_REMOVED lines=9> */
[----:B-1----:R-:W1:Y:S04]  /*1360*/  LDS.128 R4, [UR4+0x30] ;  /* 0x00003004ff047984 */ /* 0x002e680008000c00 */
        /* <DEDUP_REMOVED lines=22> */
.L_x_134:
[----:B------:R-:W-:-:S04]  /*14d0*/  LOP3.LUT R2, R5, 0x3e0, RZ, 0xc0, !PT ;  /* 0x000003e005027812 */ /* 0x000fc800078ec0ff */
[----:B------:R-:W-:Y:S01]  /*14e0*/  LOP3.LUT R7, RZ, R2, RZ, 0x33, !PT ;  /* 0x00000002ff077212 */ /* 0x000fe200078e33ff */
[----:B------:R-:W-:Y:S02]  /*14f0*/  VIADD R3, R2, 0x20 ;  /* 0x0000002002037836 */ /* 0x000fe40000000000 */
[----:B------:R-:W0:Y:S02]  /*1500*/  S2R R2, SR_LANEID ;  /* 0x0000000000027919 */ /* 0x000e240000000000 */
[----:B------:R-:W-:Y:S01]  /*1510*/  IMAD.IADD R7, R28, 0x1, R7 ;  /* 0x000000011c077824 */ /* 0x000fe200078e0207 */
[----:B------:R-:W-:-:S04]  /*1520*/  ISETP.GT.U32.AND P0, PT, R3, R28, PT ;  /* 0x0000001c0300720c */ /* 0x000fc80003f04070 */
        /* <DEDUP_REMOVED lines=11> */
[----:B------:R-:W-:Y:S01]  /*15e0*/  ISETP.GT.AND P0, PT, R6, R7, PT ;  /* 0x000000070600720c */ /* 0x000fe20003f04270 */
[----:B------:R-:W-:Y:S02]  /*15f0*/  VIADD R6, R2, 0x4 ;  /* 0x0000000402067836 */ /* 0x000fe40000000000 */
[----:B------:R-:W1:Y:S01]  /*1600*/  SHFL.DOWN PT, R4, R9, 0x2, R7 ;  /* 0x0840000009047989 */ /* 0x000e6200000e0007 */
[----:B0-----:R-:W-:-:S04]  /*1610*/  SEL R3, R3, RZ, !P0 ;  /* 0x000000ff03037207 */ /* 0x001fc80004000000 */
[----:B------:R-:W-:Y:S02]  /*1620*/  IADD3 R8, P1, PT, R3, R10, RZ ;  /* 0x0000000a03087210 */ /* 0x000fe40007f3e0ff */
[----:B-1----:R-:W-:Y:S02]  /*1630*/  SEL R4, R4, RZ, !P0 ;  /* 0x000000ff04047207 */ /* 0x002fe40004000000 */
[----:B------:R-:W-:Y:S01]  /*1640*/  ISETP.GT.AND P0, PT, R6, R7, PT ;  /* 0x000000070600720c */ /* 0x000fe20003f04270 */
[----:B------:R-:W0:Y:S01]  /*1650*/  SHFL.DOWN PT, R3, R8, 0x4, R7 ;  /* 0x0880000008037989 */ /* 0x000e2200000e0007 */
[----:B------:R-:W-:Y:S02]  /*1660*/  VIADD R6, R2, 0x8 ;  /* 0x0000000802067836 */ /* 0x000fe40000000000 */
[----:B------:R-:W-:Y:S02]  /*1670*/  IMAD.X R11, R4, 0x1, R9, P1 ;  /* 0x00000001040b7824 */ /* 0x000fe400008e0609 */
[----:B------:R-:W-:-:S03]  /*1680*/  VIADD R2, R2, 0x10 ;  /* 0x0000001002027836 */ /* 0x000fc60000000000 */
[----:B------:R-:W1:Y:S01]  /*1690*/  SHFL.DOWN PT, R4, R11, 0x4, R7 ;  /* 0x088000000b047989 */ /* 0x000e6200000e0007 */
[----:B0-----:R-:W-:-:S04]  /*16a0*/  SEL R3, R3, RZ, !P0 ;  /* 0x000000ff03037207 */ /* 0x001fc80004000000 */
[----:B------:R-:W-:Y:S02]  /*16b0*/  IADD3 R10, P1, PT, R3, R8, RZ ;  /* 0x00000008030a7210 */ /* 0x000fe40007f3e0ff */
[----:B-1----:R-:W-:-:S03]  /*16c0*/  SEL R4, R4, RZ, !P0 ;  /* 0x000000ff04047207 */ /* 0x002fc60004000000 */
[----:B------:R-:W0:Y:S01]  /*16d0*/  SHFL.DOWN PT, R3, R10, 0x8, R7 ;  /* 0x090000000a037989 */ /* 0x000e2200000e0007 */
[----:B------:R-:W-:Y:S01]  /*16e0*/  ISETP.GT.AND P0, PT, R6, R7, PT ;  /* 0x000000070600720c */ /* 0x000fe20003f04270 */
[----:B------:R-:W-:Y:S02]  /*16f0*/  IMAD.X R9, R4, 0x1, R11, P1 ;  /* 0x0000000104097824 */ /* 0x000fe400008e060b */
[----:B------:R-:W1:Y:S03]  /*1700*/  @!P2 S2R R11, SR_CgaCtaId ;  /* 0x00000000000ba919 */ /* 0x000e660000008800 */
[----:B------:R-:W2:Y:S01]  /*1710*/  SHFL.DOWN PT, R4, R9, 0x8, R7 ;  /* 0x0900000009047989 */ /* 0x000ea200000e0007 */
[----:B0-----:R-:W-:-:S04]  /*1720*/  SEL R3, R3, RZ, !P0 ;  /* 0x000000ff03037207 */ /* 0x001fc80004000000 */
[----:B------:R-:W-:-:S05]  /*1730*/  IADD3 R6, P1, PT, R3, R10, RZ ;  /* 0x0000000a03067210 */ /* 0x000fca0007f3e0ff */
[----:B------:R-:W0:Y:S01]  /*1740*/  SHFL.DOWN PT, R3, R6, 0x10, R7 ;  /* 0x0a00000006037989 */ /* 0x000e2200000e0007 */
[----:B--2---:R-:W-:Y:S02]  /*1750*/  SEL R4, R4, RZ, !P0 ;  /* 0x000000ff04047207 */ /* 0x004fe40004000000 */
[----:B------:R-:W-:Y:S02]  /*1760*/  ISETP.GT.AND P0, PT, R2, R7, PT ;  /* 0x000000070200720c */ /* 0x000fe40003f04270 */
[----:B------:R-:W-:Y:S01]  /*1770*/  @!P2 MOV R2, 0x400 ;  /* 0x000004000002a802 */ /* 0x000fe20000000f00 */
[----:B------:R-:W-:Y:S01]  /*1780*/  IMAD.X R8, R4, 0x1, R9, P1 ;  /* 0x0000000104087824 */ /* 0x000fe200008e0609 */
[----:B------:R-:W-:Y:S02]  /*1790*/  @!P2 SHF.R.U32.HI R9, RZ, 0x2, R5 ;  /* 0x00000002ff09a819 */ /* 0x000fe40000011605 */
[----:B-1----:R-:W-:Y:S02]  /*17a0*/  @!P2 LEA R10, R11, R2, 0x18 ;  /* 0x000000020b0aa211 */ /* 0x002fe400078ec0ff */
[----:B------:R-:W1:Y:S01]  /*17b0*/  SHFL.DOWN PT, R4, R8, 0x10, R7 ;  /* 0x0a00000008047989 */ /* 0x000e6200000e0007 */
[----:B------:R-:W-:-:S05]  /*17c0*/  @!P2 LOP3.LUT R9, R9, 0xf8, RZ, 0xc0, !PT ;  /* 0x000000f80909a812 */ /* 0x000fca00078ec0ff */
        /* <DEDUP_REMOVED lines=9> */
[----:B------:R-:W1:Y:S01]  /*1860*/  S2UR UR5, SR_CgaCtaId ;  /* 0x00000000000579c3 */ /* 0x000e620000008800 */
[----:B------:R-:W-:Y:S01]  /*1870*/  UMOV UR4, 0x400 ;  /* 0x0000040000047882 */ /* 0x000fe20000000000 */
[C---:B------:R-:W-:Y:S02]  /*1880*/  ISETP.GT.U32.AND P1, PT, R28.reuse, 0x20, PT ;  /* 0x000000201c00780c */ /* 0x040fe40003f24070 */
[C---:B------:R-:W-:Y:S02]  /*1890*/  ISETP.GT.U32.AND P2, PT, R28.reuse, 0x40, PT ;  /* 0x000000401c00780c */ /* 0x040fe40003f44070 */
[C---:B------:R-:W-:Y:S02]  /*18a0*/  ISETP.GT.U32.AND P3, PT, R28.reuse, 0x80, PT ;  /* 0x000000801c00780c */ /* 0x040fe40003f64070 */
[C---:B------:R-:W-:Y:S02]  /*18b0*/  ISETP.GT.U32.AND P5, PT, R28.reuse, 0x180, PT ;  /* 0x000001801c00780c */ /* 0x040fe40003fa4070 */
[----:B------:R-:W-:Y:S01]  /*18c0*/  ISETP.GT.U32.AND P6, PT, R28, 0x1a0, PT ;  /* 0x000001a01c00780c */ /* 0x000fe20003fc4070 */
[----:B-1----:R-:W-:-:S09]  /*18d0*/  ULEA UR4, UR5, UR4, 0x18 ;  /* 0x0000000405047291 */ /* 0x002fd2000f8ec0ff */
[----:B------:R-:W1:Y:S04]  /*18e0*/  LDS.64 R12, [UR4+0x18] ;  /* 0x00001804ff0c7984 */ /* 0x000e680008000a00 */
[----:B------:R-:W2:Y:S04]  /*18f0*/  LDS.128 R16, [UR4+0x20] ;  /* 0x00002004ff107984 */ /* 0x000ea80008000c00 */
[----:B------:R-:W3:Y:S04]  /*1900*/  LDS.128 R4, [UR4+0x30] ;  /* 0x00003004ff047984 */ /* 0x000ee80008000c00 */
[----:B0-----:R-:W0:Y:S04]  /*1910*/  LDS.128 R8, [UR4+0x40] ;  /* 0x00004004ff087984 */ /* 0x001e280008000c00 */
[----:B------:R-:W-:Y:S01]  /*1920*/  LDS.128 R24, [UR4+0x80] ;  /* 0x00008004ff187984 */ /* 0x000fe20008000c00 */
[----:B-1----:R-:W-:-:S02]  /*1930*/  SEL R22, R12, RZ, P1 ;  /* 0x000000ff0c167207 */ /* 0x002fc40000800000 */
[----:B------:R-:W-:Y:S02]  /*1940*/  SEL R23, R13, RZ, P1 ;  /* 0x000000ff0d177207 */ /* 0x000fe40000800000 */
[----:B--2---:R-:W-:Y:S01]  /*1950*/  SEL R21, R16, RZ, P2 ;  /* 0x000000ff10157207 */ /* 0x004fe20001000000 */
[----:B------:R-:W1:Y:S01]  /*1960*/  LDS.128 R12, [UR4+0x50] ;  /* 0x00005004ff0c7984 */ /* 0x000e620008000c00 */
[----:B------:R-:W-:Y:S02]  /*1970*/  ISETP.GT.U32.AND P1, PT, R28, 0x60, PT ;  /* 0x000000601c00780c */ /* 0x000fe40003f24070 */
[----:B------:R-:W-:Y:S02]  /*1980*/  SEL R20, R17, RZ, P2 ;  /* 0x000000ff11147207 */ /* 0x000fe40001000000 */
[----:B------:R-:W-:Y:S02]  /*1990*/  IADD3 R16, P2, P4, R21, R22, R2 ;  /* 0x0000001615107210 */ /* 0x000fe40007c5e002 */
[----:B------:R-:W-:-:S02]  /*19a0*/  SEL R17, R18, RZ, P1 ;  /* 0x000000ff12117207 */ /* 0x000fc40000800000 */
[----:B---3--:R-:W-:Y:S02]  /*19b0*/  SEL R4, R4, RZ, P3 ;  /* 0x000000ff04047207 */ /* 0x008fe40001800000 */
[----:B------:R-:W-:Y:S02]  /*19c0*/  IADD3.X R20, PT, PT, R20, R23, R3, P2, P4 ;  /* 0x0000001714147210 */ /* 0x000fe400017e8403 */
[----:B------:R-:W-:Y:S02]  /*19d0*/  SEL R3, R5, RZ, P3 ;  /* 0x000000ff05037207 */ /* 0x000fe40001800000 */
[----:B------:R-:W-:Y:S02]  /*19e0*/  SEL R2, R19, RZ, P1 ;  /* 0x000000ff13027207 */ /* 0x000fe40000800000 */
[----:B------:R-:W-:Y:S02]  /*19f0*/  IADD3 R4, P3, P4, R4, R16, R17 ;  /* 0x0000001004047210 */ /* 0x000fe40007c7e011 */
[----:B------:R-:W2:Y:S01]  /*1a00*/  LDS.128 R16, [UR4+0x60] ;  /* 0x00006004ff107984 */ /* 0x000ea20008000c00 */
[----:B------:R-:W-:-:S02]  /*1a10*/  ISETP.GT.U32.AND P1, PT, R28, 0xa0, PT ;  /* 0x000000a01c00780c */ /* 0x000fc40003f24070 */
[----:B------:R-:W-:Y:S02]  /*1a20*/  IADD3.X R3, PT, PT, R3, R20, R2, P3, P4 ;  /* 0x0000001403037210 */ /* 0x000fe40001fe8402 */
[----:B------:R-:W3:Y:S01]  /*1a30*/  LDS.128 R20, [UR4+0x70] ;  /* 0x00007004ff147984 */ /* 0x000ee20008000c00 */
[----:B------:R-:W-:Y:S02]  /*1a40*/  ISETP.GT.U32.AND P2, PT, R28, 0xc0, PT ;  /* 0x000000c01c00780c */ /* 0x000fe40003f44070 */
[----:B------:R-:W-:Y:S02]  /*1a50*/  SEL R5, R6, RZ, P1 ;  /* 0x000000ff06057207 */ /* 0x000fe40000800000 */
[----:B0-----:R-:W-:Y:S02]  /*1a60*/  SEL R2, R8, RZ, P2 ;  /* 0x000000ff08027207 */ /* 0x001fe40001000000 */
[----:B------:R-:W-:Y:S02]  /*1a70*/  SEL R7, R7, RZ, P1 ;  /* 0x000000ff07077207 */ /* 0x000fe40000800000 */
[----:B------:R-:W-:-:S02]  /*1a80*/  ISETP.GT.U32.AND P1, PT, R28, 0xe0, PT ;  /* 0x000000e01c00780c */ /* 0x000fc40003f24070 */
[----:B------:R-:W-:Y:S02]  /*1a90*/  IADD3 R2, P3, P4, R2, R4, R5 ;  /* 0x0000000402027210 */ /* 0x000fe40007c7e005 */
[----:B------:R-:W-:Y:S02]  /*1aa0*/  SEL R6, R9, RZ, P2 ;  /* 0x000000ff09067207 */ /* 0x000fe40001000000 */
[----:B------:R-:W-:Y:S02]  /*1ab0*/  ISETP.GT.U32.AND P2, PT, R28, 0x100, PT ;  /* 0x000001001c00780c */ /* 0x000fe40003f44070 */
[----:B------:R-:W-:Y:S02]  /*1ac0*/  SEL R4, R10, RZ, P1 ;  /* 0x000000ff0a047207 */ /* 0x000fe40000800000 */
[----:B------:R-:W-:Y:S02]  /*1ad0*/  SEL R10, R11, RZ, P1 ;  /* 0x000000ff0b0a7207 */ /* 0x000fe40000800000 */
[----:B------:R-:W-:-:S02]  /*1ae0*/  ISETP.GT.U32.AND P1, PT, R28, 0x120, PT ;  /* 0x000001201c00780c */ /* 0x000fc40003f24070 */
[----:B------:R-:W-:Y:S02]  /*1af0*/  IADD3.X R6, PT, PT, R6, R3, R7, P3, P4 ;  /* 0x0000000306067210 */ /* 0x000fe40001fe8407 */
[----:B-1----:R-:W-:Y:S02]  /*1b00*/  SEL R3, R12, RZ, P2 ;  /* 0x000000ff0c037207 */ /* 0x002fe40001000000 */
[----:B------:R-:W-:Y:S02]  /*1b10*/  SEL R7, R13, RZ, P2 ;  /* 0x000000ff0d077207 */ /* 0x000fe40001000000 */
[----:B------:R-:W-:Y:S02]  /*1b20*/  ISETP.GT.U32.AND P2, PT, R28, 0x140, PT ;  /* 0x000001401c00780c */ /* 0x000fe40003f44070 */
[----:B------:R-:W-:Y:S02]  /*1b30*/  SEL R5, R14, RZ, P1 ;  /* 0x000000ff0e057207 */ /* 0x000fe40000800000 */
[----:B------:R-:W-:-:S02]  /*1b40*/  SEL R15, R15, RZ, P1 ;  /* 0x000000ff0f0f7207 */ /* 0x000fc40000800000 */
[----:B------:R-:W-:Y:S02]  /*1b50*/  ISETP.GT.U32.AND P1, PT, R28, 0x160, PT ;  /* 0x000001601c00780c */ /* 0x000fe40003f24070 */
[----:B------:R-:W-:Y:S02]  /*1b60*/  IADD3 R4, P3, P4, R3, R2, R4 ;  /* 0x0000000203047210 */ /* 0x000fe40007c7e004 */
[----:B--2---:R-:W-:Y:S02]  /*1b70*/  SEL R2, R16, RZ, P2 ;  /* 0x000000ff10027207 */ /* 0x004fe40001000000 */
[----:B------:R-:W-:Y:S02]  /*1b80*/  SEL R3, R18, RZ, P1 ;  /* 0x000000ff12037207 */ /* 0x000fe40000800000 */
[----:B------:R-:W-:Y:S02]  /*1b90*/  IADD3.X R7, PT, PT, R7, R6, R10, P3, P4 ;  /* 0x0000000607077210 */ /* 0x000fe40001fe840a */
[----:B------:R-:W-:-:S02]  /*1ba0*/  SEL R18, R19, RZ, P1 ;  /* 0x000000ff13127207 */ /* 0x000fc40000800000 */
[----:B------:R-:W-:Y:S02]  /*1bb0*/  SEL R6, R17, RZ, P2 ;  /* 0x000000ff11067207 */ /* 0x000fe40001000000 */
[----:B------:R-:W-:Y:S02]  /*1bc0*/  IADD3 R2, P1, P3, R2, R4, R5 ;  /* 0x0000000402027210 */ /* 0x000fe40007b3e005 */
[----:B---3--:R-:W-:Y:S02]  /*1bd0*/  SEL R4, R20, RZ, P5 ;  /* 0x000000ff14047207 */ /* 0x008fe40002800000 */
[----:B------:R-:W-:Y:S02]  /*1be0*/  ISETP.GT.U32.AND P2, PT, R28, 0x1c0, PT ;  /* 0x000001c01c00780c */ /* 0x000fe40003f44070 */
[----:B------:R-:W-:Y:S02]  /*1bf0*/  IADD3.X R6, PT, PT, R6, R7, R15, P1, P3 ;  /* 0x0000000706067210 */ /* 0x000fe40000fe640f */
[----:B------:R-:W-:-:S02]  /*1c00*/  IADD3 R4, P3, P4, R4, R2, R3 ;  /* 0x0000000204047210 */ /* 0x000fc40007c7e003 */
[----:B------:R-:W-:Y:S02]  /*1c10*/  SEL R2, R22, RZ, P6 ;  /* 0x000000ff16027207 */ /* 0x000fe40003000000 */
[----:B------:R-:W-:Y:S02]  /*1c20*/  SEL R3, R24, RZ, P2 ;  /* 0x000000ff18037207 */ /* 0x000fe40001000000 */
[----:B------:R-:W-:Y:S02]  /*1c30*/  ISETP.GT.U32.AND P1, PT, R28, 0x1e0, PT ;  /* 0x000001e01c00780c */ /* 0x000fe40003f24070 */
        /* <DEDUP_REMOVED lines=11> */
.L_x_120:
[----:B------:R-:W0:Y:S01]  /*1cf0*/  S2R R5, SR_TID.X ;  /* 0x0000000000057919 */ /* 0x000e220000002100 */
[----:B------:R-:W1:Y:S01]  /*1d00*/  LDC.64 R8, c[0x0][0x380] ;  /* 0x0000e000ff087b82 */ /* 0x000e620000000a00 */
[----:B------:R-:W2:Y:S01]  /*1d10*/  LDCU UR5, c[0x0][0x388] ;  /* 0x00007100ff0577ac */ /* 0x000ea20008000800 */
[----:B0-----:R-:W-:-:S04]  /*1d20*/  IMAD R3, R0, 0xe00, R5 ;  /* 0x00000e0000037824 */ /* 0x001fc800078e0205 */
[----:B-1----:R-:W-:-:S05]  /*1d30*/  IMAD.WIDE.U32 R8, R3, 0x4, R8 ;  /* 0x0000000403087825 */ /* 0x002fca00078e0008 */
[----:B------:R-:W2:Y:S04]  /*1d40*/  LDG.E R14, desc[UR8][R8.64] ;  /* 0x00000008080e7981 */ /* 0x000ea8000c1e1900 */
[----:B------:R-:W3:Y:S04]  /*1d50*/  LDG.E R3, desc[UR8][R8.64+0x800] ;  /* 0x0008000808037981 */ /* 0x000ee8000c1e1900 */
[----:B------:R-:W4:Y:S04]  /*1d60*/  LDG.E R4, desc[UR8][R8.64+0x1000] ;  /* 0x0010000808047981 */ /* 0x000f28000c1e1900 */
[----:B------:R-:W5:Y:S04]  /*1d70*/  LDG.E R10, desc[UR8][R8.64+0x1800] ;  /* 0x00180008080a7981 */ /* 0x000f68000c1e1900 */
[----:B------:R-:W5:Y:S04]  /*1d80*/  LDG.E R11, desc[UR8][R8.64+0x2000] ;  /* 0x00200008080b7981 */ /* 0x000f68000c1e1900 */
[----:B------:R-:W5:Y:S04]  /*1d90*/  LDG.E R12, desc[UR8][R8.64+0x2800] ;  /* 0x00280008080c7981 */ /* 0x000f68000c1e1900 */
[----:B------:R-:W5:Y:S01]  /*1da0*/  LDG.E R13, desc[UR8][R8.64+0x3000] ;  /* 0x00300008080d7981 */ /* 0x000f62000c1e1900 */
[----:B--2---:R-:W-:-:S02]  /*1db0*/  ISETP.NE.AND P0, PT, R14, UR5, PT ;  /* 0x000000050e007c0c */ /* 0x004fc4000bf05270 */
[----:B---3--:R-:W-:Y:S02]  /*1dc0*/  ISETP.NE.AND P1, PT, R3, UR5, PT ;  /* 0x0000000503007c0c */ /* 0x008fe4000bf25270 */
[----:B------:R-:W-:Y:S02]  /*1dd0*/  SEL R14, RZ, 0x1, P0 ;  /* 0x00000001ff0e7807 */ /* 0x000fe40000000000 */
[----:B----4-:R-:W-:Y:S02]  /*1de0*/  ISETP.NE.AND P2, PT, R4, UR5, PT ;  /* 0x0000000504007c0c */ /* 0x010fe4000bf45270 */
[----:B------:R-:W-:Y:S02]  /*1df0*/  SEL R4, RZ, 0x1, P1 ;  /* 0x00000001ff047807 */ /* 0x000fe40000800000 */
[----:B------:R-:W-:Y:S02]  /*1e00*/  SEL R3, RZ, 0x1, P2 ;  /* 0x00000001ff037807 */ /* 0x000fe40001000000 */
[----:B-----5:R-:W-:-:S02]  /*1e10*/  ISETP.NE.AND P2, PT, R10, UR5, PT ;  /* 0x000000050a007c0c */ /* 0x020fc4000bf45270 */
[----:B------:R-:W-:Y:S02]  /*1e20*/  IADD3 R3, P1, P0, R3, R4, R14 ;  /* 0x0000000403037210 */ /* 0x000fe4000783e00e */
[----:B------:R-:W-:Y:S02]  /*1e30*/  ISETP.NE.AND P3, PT, R11, UR5, PT ;  /* 0x000000050b007c0c */ /* 0x000fe4000bf65270 */
[----:B------:R-:W-:Y:S02]  /*1e40*/  IADD3.X R26, PT, PT, RZ, RZ, RZ, P1, P0 ;  /* 0x000000ffff1a7210 */ /* 0x000fe40000fe04ff */
[----:B------:R-:W-:Y:S02]  /*1e50*/  ISETP.GE.U32.AND P0, PT, R28, R2, PT ;  /* 0x000000021c00720c */ /* 0x000fe40003f06070 */
[----:B------:R-:W-:Y:S02]  /*1e60*/  ISETP.NE.AND P4, PT, R12, UR5, PT ;  /* 0x000000050c007c0c */ /* 0x000fe4000bf85270 */
[----:B------:R-:W-:-:S02]  /*1e70*/  ISETP.NE.AND P5, PT, R13, UR5, PT ;  /* 0x000000050d007c0c */ /* 0x000fc4000bfa5270 */
[----:B------:R-:W-:Y:S02]  /*1e80*/  SEL R9, RZ, 0x1, P2 ;  /* 0x00000001ff097807 */ /* 0x000fe40001000000 */
[----:B------:R-:W-:Y:S02]  /*1e90*/  SEL R10, RZ, 0x1, P3 ;  /* 0x00000001ff0a7807 */ /* 0x000fe40001800000 */
[----:B------:R-:W-:Y:S02]  /*1ea0*/  SEL R8, RZ, 0x1, P4 ;  /* 0x00000001ff087807 */ /* 0x000fe40002000000 */
[----:B------:R-:W-:Y:S02]  /*1eb0*/  SEL R4, RZ, 0x1, P5 ;  /* 0x00000001ff047807 */ /* 0x000fe40002800000 */
[----:B------:R-:W-:-:S04]  /*1ec0*/  IADD3 R3, P2, P3, R10, R3, R9 ;  /* 0x000000030a037210 */ /* 0x000fc80007b5e009 */
[----:B------:R-:W-:Y:S02]  /*1ed0*/  IADD3 R3, P1, P4, R4, R3, R8 ;  /* 0x0000000304037210 */ /* 0x000fe40007c3e008 */
[----:B------:R-:W-:-:S04]  /*1ee0*/  IADD3.X R26, PT, PT, RZ, R26, RZ, P2, P3 ;  /* 0x0000001aff1a7210 */ /* 0x000fc800017e64ff */
[----:B------:R-:W-:Y:S01]  /*1ef0*/  IADD3.X R26, PT, PT, RZ, R26, RZ, P1, P4 ;  /* 0x0000001aff1a7210 */ /* 0x000fe20000fe84ff */
[----:B------:R-:W-:Y:S06]  /*1f00*/  @!P0 BRA `(.L_x_136) ;  /* 0x0000001000948947 */ /* 0x000fec0003800000 */
[----:B------:R-:W-:Y:S01]  /*1f10*/  IMAD.IADD R10, R0, 0x1, R7 ;  /* 0x00000001000a7824 */ /* 0x000fe200078e0207 */
[----:B------:R-:W0:Y:S01]  /*1f20*/  LDC R8, c[0x0][0x3b0] ;  /* 0x0000ec00ff087b82 */ /* 0x000e220000000800 */
[----:B------:R-:W-:Y:S01]  /*1f30*/  VIADD R14, R6, 0xfffff200 ;  /* 0xfffff200060e7836 */ /* 0x000fe20000000000 */
[----:B------:R-:W-:Y:S01]  /*1f40*/  LOP3.LUT R7, RZ, R5, RZ, 0x33, !PT ;  /* 0x00000005ff077212 */ /* 0x000fe200078e33ff */
[----:B------:R-:W-:Y:S01]  /*1f50*/  IMAD R10, R10, 0xe00, RZ ;  /* 0x00000e000a0a7824 */ /* 0x000fe200078e02ff */
[----:B------:R-:W1:Y:S02]  /*1f60*/  LDCU UR6, c[0x0][0x388] ;  /* 0x00007100ff0677ac */ /* 0x000e640008000800 */
[----:B------:R-:W-:Y:S01]  /*1f70*/  IADD3 R7, PT, PT, -R2, R6, R7 ;  /* 0x0000000602077210 */ /* 0x000fe20007ffe107 */
[--C-:B------:R-:W-:Y:S01]  /*1f80*/  IMAD.MOV.U32 R9, RZ, RZ, R10.reuse ;  /* 0x000000ffff097224 */ /* 0x100fe200078e000a */
[C---:B------:R-:W-:Y:S01]  /*1f90*/  ISETP.GT.U32.AND P0, PT, R10.reuse, R14, PT ;  /* 0x0000000e0a00720c */ /* 0x040fe20003f04070 */
[----:B------:R-:W2:Y:S01]  /*1fa0*/  LDCU.64 UR10, c[0x0][0x380] ;  /* 0x00007000ff0a77ac */ /* 0x000ea20008000a00 */
[----:B------:R-:W-:Y:S01]  /*1fb0*/  IADD3 R11, PT, PT, R10, 0x1000, R5 ;  /* 0x000010000a0b7810 */ /* 0x000fe20007ffe005 */
[----:B------:R-:W-:Y:S01]  /*1fc0*/  IMAD R4, R0, -0xe00, R7 ;  /* 0xfffff20000047824 */ /* 0x000fe200078e0207 */
[----:B------:R-:W-:Y:S01]  /*1fd0*/  UMOV UR4, URZ ;  /* 0x000000ff00047c82 */ /* 0x000fe20008000000 */
[----:B------:R-:W-:-:S08]  /*1fe0*/  IMAD.MOV.U32 R7, RZ, RZ, R10 ;  /* 0x000000ffff077224 */ /* 0x000fd000078e000a */
[----:B------:R-:W-:Y:S05]  /*1ff0*/  @P0 BRA `(.L_x_137) ;  /* 0x0000000000b40947 */ /* 0x000fea0003800000 */
.L_x_138:
[----:B------:R-:W-:-:S05]  /*2000*/  IADD3 R6, P0, PT, R5, R9, RZ ;  /* 0x0000000905067210 */ /* 0x000fca0007f1e0ff */
[----:B------:R-:W-:Y:S01]  /*2010*/  IMAD.X R13, RZ, RZ, RZ, P0 ;  /* 0x000000ffff0d7224 */ /* 0x000fe200000e06ff */
[----:B--2---:R-:W-:-:S04]  /*2020*/  LEA R12, P0, R6, UR10, 0x2 ;  /* 0x0000000a060c7c11 */ /* 0x004fc8000f8010ff */
        /* <DEDUP_REMOVED lines=8> */
[----:B-1----:R-:W-:-:S02]  /*20b0*/  UMOV UR5, UR6 ;  /* 0x0000000600057c82 */ /* 0x002fc40008000000 */
        /* <DEDUP_REMOVED lines=11> */
[----:B0-----:R-:W-:Y:S01]  /*2170*/  IADD3 R12, P2, P3, R6, R3, R15 ;  /* 0x00000003060c7210 */ /* 0x001fe20007b5e00f */
[----:B------:R-:W-:Y:S01]  /*2180*/  IMAD.MOV.U32 R6, RZ, RZ, R8 ;  /* 0x000000ffff067224 */ /* 0x000fe200078e0008 */
[----:B------:R-:W-:-:S02]  /*2190*/  SEL R13, RZ, 0x1, P4 ;  /* 0x00000001ff0d7807 */ /* 0x000fc40002000000 */
[----:B------:R-:W-:Y:S02]  /*21a0*/  SEL R3, RZ, 0x1, P5 ;  /* 0x00000001ff037807 */ /* 0x000fe40002800000 */
[----:B------:R-:W-:Y:S02]  /*21b0*/  IADD3.X R26, PT, PT, RZ, R26, RZ, P0, P1 ;  /* 0x0000001aff1a7210 */ /* 0x000fe400007e24ff */
[----:B------:R-:W-:Y:S01]  /*21c0*/  IADD3 R12, P5, P4, R3, R12, R13 ;  /* 0x0000000c030c7210 */ /* 0x000fe20007cbe00d */
[----:B------:R-:W-:Y:S01]  /*21d0*/  IMAD.IADD R3, R6, 0x1, -R9 ;  /* 0x0000000106037824 */ /* 0x000fe200078e0a09 */
[----:B------:R-:W-:Y:S02]  /*21e0*/  ISETP.NE.AND P6, PT, R19, UR5, PT ;  /* 0x0000000513007c0c */ /* 0x000fe4000bfc5270 */
[----:B------:R-:W-:Y:S02]  /*21f0*/  IADD3.X R26, PT, PT, RZ, R26, RZ, P2, P3 ;  /* 0x0000001aff1a7210 */ /* 0x000fe400017e64ff */
[----:B------:R-:W-:-:S02]  /*2200*/  ISETP.GE.U32.AND P0, PT, R3, R2, PT ;  /* 0x000000020300720c */ /* 0x000fc40003f06070 */
[----:B------:R-:W-:Y:S02]  /*2210*/  SEL R13, RZ, 0x1, P6 ;  /* 0x00000001ff0d7807 */ /* 0x000fe40003000000 */
[----:B------:R-:W-:Y:S02]  /*2220*/  IADD3.X R26, PT, PT, RZ, R26, RZ, P5, P4 ;  /* 0x0000001aff1a7210 */ /* 0x000fe40002fe84ff */
[----:B------:R-:W-:-:S05]  /*2230*/  IADD3 R3, P1, PT, R12, R13, RZ ;  /* 0x0000000d0c037210 */ /* 0x000fca0007f3e0ff */
[----:B------:R-:W-:Y:S02]  /*2240*/  IMAD.X R26, RZ, RZ, R26, P1 ;  /* 0x000000ffff1a7224 */ /* 0x000fe400008e061a */
[----:B------:R-:W-:Y:S06]  /*2250*/  @!P0 BRA `(.L_x_136) ;  /* 0x0000000c00c08947 */ /* 0x000fec0003800000 */
[C---:B------:R-:W-:Y:S01]  /*2260*/  IMAD.IADD R9, R2.reuse, 0x1, R9 ;  /* 0x0000000102097824 */ /* 0x040fe200078e0209 */
[----:B------:R-:W-:Y:S01]  /*2270*/  UIADD3 UR4, UPT, UPT, UR4, 0x1, URZ ;  /* 0x0000000104047890 */ /* 0x000fe2000fffe0ff */
[----:B------:R-:W-:Y:S02]  /*2280*/  IMAD.IADD R7, R2, 0x1, R7 ;  /* 0x0000000102077824 */ /* 0x000fe400078e0207 */
[----:B------:R-:W-:Y:S01]  /*2290*/  IMAD.IADD R4, R4, 0x1, -R2 ;  /* 0x0000000104047824 */ /* 0x000fe200078e0a02 */
[----:B------:R-:W-:Y:S01]  /*22a0*/  ISETP.GT.U32.AND P0, PT, R9, R14, PT ;  /* 0x0000000e0900720c */ /* 0x000fe20003f04070 */
[----:B------:R-:W-:-:S12]  /*22b0*/  IMAD.IADD R11, R2, 0x1, R11 ;  /* 0x00000001020b7824 */ /* 0x000fd800078e020b */
[----:B------:R-:W-:Y:S05]  /*22c0*/  @!P0 BRA `(.L_x_138) ;  /* 0xfffffffc004c8947 */ /* 0x000fea000383ffff */
.L_x_137:
[----:B------:R-:W-:Y:S01]  /*22d0*/  IMAD.IADD R2, R6, 0x1, -R9 ;  /* 0x0000000106027824 */ /* 0x000fe200078e0a09 */
[----:B------:R-:W-:Y:S04]  /*22e0*/  BSSY.RECONVERGENT B1, `(.L_x_136) ;  /* 0x00000e7000017945 */ /* 0x000fe80003800200 */
[----:B------:R-:W-:-:S04]  /*22f0*/  ISETP.GE.AND P0, PT, R5, R2, PT ;  /* 0x000000020500720c */ /* 0x000fc80003f06270 */
[----:B------:R-:W-:-:S13]  /*2300*/  ISETP.GE.U32.OR P0, PT, R9, R6, P0 ;  /* 0x000000060900720c */ /* 0x000fda0000706470 */
[----:B------:R-:W-:Y:S05]  /*2310*/  @P0 BRA `(.L_x_139) ;  /* 0x0000000c008c0947 */ /* 0x000fea0003800000 */
[----:B------:R-:W3:Y:S01]  /*2320*/  LDC R2, c[0x0][0x3b4] ;  /* 0x0000ed00ff027b82 */ /* 0x000ee20000000800 */
[----:B------:R-:W-:Y:S01]  /*2330*/  LOP3.LUT R13, RZ, R5, RZ, 0x33, !PT ;  /* 0x00000005ff0d7212 */ /* 0x000fe200078e33ff */
[----:B------:R-:W-:Y:S03]  /*2340*/  BSSY.RECONVERGENT B2, `(.L_x_140) ;  /* 0x0000075000027945 */ /* 0x000fe60003800200 */
[----:B------:R-:W-:Y:S01]  /*2350*/  IADD3 R6, PT, PT, -R10, R6, R13 ;  /* 0x000000060a067210 */ /* 0x000fe20007ffe10d */
[----:B---3--:R-:W-:-:S04]  /*2360*/  IMAD R13, R2, UR4, RZ ;  /* 0x00000004020d7c24 */ /* 0x008fc8000f8e02ff */
[----:B------:R-:W-:-:S05]  /*2370*/  IMAD R6, R13, -0xe00, R6 ;  /* 0xfffff2000d067824 */ /* 0x000fca00078e0206 */
[C---:B------:R-:W-:Y:S02]  /*2380*/  ISETP.GE.U32.AND P0, PT, R6.reuse, 0x1e00, PT ;  /* 0x00001e000600780c */ /* 0x040fe40003f06070 */
[----:B0-----:R-:W-:Y:S01]  /*2390*/  LEA.HI R8, R6, 0x1, RZ, 0x17 ;  /* 0x0000000106087811 */ /* 0x001fe200078fb8ff */
[----:B------:R-:W-:-:S03]  /*23a0*/  IMAD.MOV.U32 R6, RZ, RZ, R5 ;  /* 0x000000ffff067224 */ /* 0x000fc600078e0005 */
[----:B------:R-:W-:-:S07]  /*23b0*/  LOP3.LUT R10, R8, 0xf, RZ, 0xc0, !PT ;  /* 0x0000000f080a7812 */ /* 0x000fce00078ec0ff */
[----:B------:R-:W-:Y:S05]  /*23c0*/  @!P0 BRA `(.L_x_141) ;  /* 0x0000000400b08947 */ /* 0x000fea0003800000 */
[----:B------:R-:W0:Y:S01]  /*23d0*/  LDC.64 R12, c[0x0][0x380] ;  /* 0x0000e000ff0c7b82 */ /* 0x000e220000000a00 */
[----:B------:R-:W-:Y:S01]  /*23e0*/  LEA.HI R2, R4, 0x1, RZ, 0x17 ;  /* 0x0000000104027811 */ /* 0x000fe200078fb8ff */
[----:B------:R-:W-:Y:S01]  /*23f0*/  BSSY.RECONVERGENT B3, `(.L_x_142) ;  /* 0x0000068000037945 */ /* 0x000fe20003800200 */
[----:B------:R-:W-:Y:S02]  /*2400*/  LOP3.LUT R6, R5, 0x1000, RZ, 0xfc, !PT ;  /* 0x0000100005067812 */ /* 0x000fe400078efcff */
[----:B------:R-:W-:-:S05]  /*2410*/  LOP3.LUT R2, R2, 0xfffff0, RZ, 0xc0, !PT ;  /* 0x00fffff002027812 */ /* 0x000fca00078ec0ff */
[----:B------:R-:W-:-:S07]  /*2420*/  IMAD.MOV R2, RZ, RZ, -R2 ;  /* 0x000000ffff027224 */ /* 0x000fce00078e0a02 */
.L_x_143:
[C---:B------:R-:W-:Y:S02]  /*2430*/  VIADD R19, R11.reuse, 0xfffff200 ;  /* 0xfffff2000b137836 */ /* 0x040fe40000000000 */
[----:B------:R-:W-:Y:S02]  /*2440*/  VIADD R21, R11, 0xfffff000 ;  /* 0xfffff0000b157836 */ /* 0x000fe40000000000 */
[----:B0-----:R-:W-:-:S04]  /*2450*/  IMAD.WIDE.U32 R18, R19, 0x4, R12 ;  /* 0x0000000413127825 */ /* 0x001fc800078e000c */
[--C-:B------:R-:W-:Y:S02]  /*2460*/  IMAD.WIDE.U32 R20, R21, 0x4, R12.reuse ;  /* 0x0000000415147825 */ /* 0x100fe400078e000c */
[----:B------:R-:W3:Y:S02]  /*2470*/  LDG.E R18, desc[UR8][R18.64] ;  /* 0x0000000812127981 */ /* 0x000ee4000c1e1900 */
[C---:B------:R-:W-:Y:S02]  /*2480*/  VIADD R15, R11.reuse, 0xfffff400 ;  /* 0xfffff4000b0f7836 */ /* 0x040fe40000000000 */
[----:B------:R-:W-:Y:S01]  /*2490*/  VIADD R25, R11, 0xfffff600 ;  /* 0xfffff6000b197836 */ /* 0x000fe20000000000 */
[----:B------:R-:W4:Y:S01]  /*24a0*/  LDG.E R27, desc[UR8][R20.64] ;  /* 0x00000008141b7981 */ /* 0x000f22000c1e1900 */
[----:B------:R-:W-:-:S04]  /*24b0*/  IMAD.WIDE.U32 R14, R15, 0x4, R12 ;  /* 0x000000040f0e7825 */ /* 0x000fc800078e000c */
[----:B------:R-:W-:Y:S02]  /*24c0*/  IMAD.WIDE.U32 R24, R25, 0x4, R12 ;  /* 0x0000000419187825 */ /* 0x000fe400078e000c */
[----:B------:R0:W5:Y:S04]  /*24d0*/  LDG.E R14, desc[UR8][R14.64] ;  /* 0x000000080e0e7981 */ /* 0x000168000c1e1900 */
[----:B------:R1:W2:Y:S01]  /*24e0*/  LDG.E R24, desc[UR8][R24.64] ;  /* 0x0000000818187981 */ /* 0x0002a2000c1e1900 */
[----:B------:R-:W-:-:S04]  /*24f0*/  VIADD R17, R11, 0xfffff800 ;  /* 0xfffff8000b117836 */ /* 0x000fc80000000000 */
[----:B------:R-:W-:-:S06]  /*2500*/  IMAD.WIDE.U32 R16, R17, 0x4, R12 ;  /* 0x0000000411107825 */ /* 0x000fcc00078e000c */
[----:B------:R2:W2:Y:S01]  /*2510*/  LDG.E R16, desc[UR8][R16.64] ;  /* 0x0000000810107981 */ /* 0x0004a2000c1e1900 */
[----:B------:R-:W-:-:S04]  /*2520*/  VIADD R23, R11, 0xfffffa00 ;  /* 0xfffffa000b177836 */ /* 0x000fc80000000000 */
[----:B------:R-:W-:-:S04]  /*2530*/  IMAD.WIDE.U32 R22, R23, 0x4, R12 ;  /* 0x0000000417167825 */ /* 0x000fc800078e000c */
[C---:B------:R-:W-:Y:S01]  /*2540*/  VIADD R29, R11.reuse, 0xfffffc00 ;  /* 0xfffffc000b1d7836 */ /* 0x040fe20000000000 */
[----:B------:R2:W2:Y:S01]  /*2550*/  LDG.E R19, desc[UR8][R22.64] ;  /* 0x0000000816137981 */ /* 0x0004a2000c1e1900 */
[----:B0-----:R-:W-:Y:S02]  /*2560*/  VIADD R15, R11, 0xfffffe00 ;  /* 0xfffffe000b0f7836 */ /* 0x001fe40000000000 */
[----:B------:R-:W-:-:S04]  /*2570*/  IMAD.WIDE.U32 R20, R29, 0x4, R12 ;  /* 0x000000041d147825 */ /* 0x000fc800078e000c */
[----:B------:R-:W-:Y:S01]  /*2580*/  VIADD R29, R11, 0x400 ;  /* 0x000004000b1d7836 */ /* 0x000fe20000000000 */
[----:B---3--:R-:W-:Y:S02]  /*2590*/  ISETP.NE.AND P1, PT, R18, UR5, PT ;  /* 0x0000000512007c0c */ /* 0x008fe4000bf25270 */
[----:B------:R0:W3:Y:S01]  /*25a0*/  LDG.E R18, desc[UR8][R20.64] ;  /* 0x0000000814127981 */ /* 0x0000e2000c1e1900 */
[----:B----4-:R-:W-:Y:S02]  /*25b0*/  ISETP.NE.AND P0, PT, R27, UR5, PT ;  /* 0x000000051b007c0c */ /* 0x010fe4000bf05270 */
[----:B------:R-:W-:Y:S02]  /*25c0*/  SEL R28, RZ, 0x1, P1 ;  /* 0x00000001ff1c7807 */ /* 0x000fe40000800000 */
[----:B-1----:R-:W-:Y:S02]  /*25d0*/  SEL R25, RZ, 0x1, P0 ;  /* 0x00000001ff197807 */ /* 0x002fe40000000000 */
[----:B-----5:R-:W-:-:S02]  /*25e0*/  ISETP.NE.AND P0, PT, R14, UR5, PT ;  /* 0x000000050e007c0c */ /* 0x020fc4000bf05270 */
[----:B--2---:R-:W-:Y:S02]  /*25f0*/  ISETP.NE.AND P1, PT, R24, UR5, PT ;  /* 0x0000000518007c0c */ /* 0x004fe4000bf25270 */
[----:B------:R-:W-:Y:S02]  /*2600*/  IADD3 R17, P3, P2, R28, R3, R25 ;  /* 0x000000031c117210 */ /* 0x000fe40007a7e019 */
[----:B------:R-:W-:Y:S02]  /*2610*/  SEL R22, RZ, 0x1, P0 ;  /* 0x00000001ff167807 */ /* 0x000fe40000000000 */
[----:B------:R-:W-:Y:S01]  /*2620*/  SEL R25, RZ, 0x1, P1 ;  /* 0x00000001ff197807 */ /* 0x000fe20000800000 */
[----:B------:R-:W-:-:S03]  /*2630*/  IMAD.WIDE.U32 R14, R15, 0x4, R12 ;  /* 0x000000040f0e7825 */ /* 0x000fc600078e000c */
[----:B------:R-:W-:Y:S01]  /*2640*/  IADD3 R25, P4, P6, R25, R17, R22 ;  /* 0x0000001119197210 */ /* 0x000fe20007e9e016 */
[C---:B------:R-:W-:Y:S01]  /*2650*/  VIADD R3, R11.reuse, 0x200 ;  /* 0x000002000b037836 */ /* 0x040fe20000000000 */
[----:B------:R1:W2:Y:S01]  /*2660*/  LDG.E R27, desc[UR8][R14.64] ;  /* 0x000000080e1b7981 */ /* 0x0002a2000c1e1900 */
[C---:B------:R-:W-:Y:S02]  /*2670*/  VIADD R17, R11.reuse, 0x600 ;  /* 0x000006000b117836 */ /* 0x040fe40000000000 */
[----:B------:R-:W-:-:S04]  /*2680*/  IMAD.WIDE.U32 R22, R11, 0x4, R12 ;  /* 0x000000040b167825 */ /* 0x000fc800078e000c */
[--C-:B0-----:R-:W-:Y:S02]  /*2690*/  IMAD.WIDE.U32 R20, R3, 0x4, R12.reuse ;  /* 0x0000000403147825 */ /* 0x101fe400078e000c */
[----:B------:R-:W4:Y:S02]  /*26a0*/  LDG.E R3, desc[UR8][R22.64] ;  /* 0x0000000816037981 */ /* 0x000f24000c1e1900 */
[--C-:B------:R-:W-:Y:S02]  /*26b0*/  IMAD.WIDE.U32 R28, R29, 0x4, R12.reuse ;  /* 0x000000041d1c7825 */ /* 0x100fe400078e000c */
[----:B------:R0:W5:Y:S02]  /*26c0*/  LDG.E R24, desc[UR8][R20.64] ;  /* 0x0000000814187981 */ /* 0x000164000c1e1900 */
[--C-:B-1----:R-:W-:Y:S02]  /*26d0*/  IMAD.WIDE.U32 R14, R17, 0x4, R12.reuse ;  /* 0x00000004110e7825 */ /* 0x102fe400078e000c */
[----:B------:R-:W5:Y:S02]  /*26e0*/  LDG.E R28, desc[UR8][R28.64] ;  /* 0x000000081c1c7981 */ /* 0x000f64000c1e1900 */
[C---:B------:R-:W-:Y:S01]  /*26f0*/  VIADD R17, R11.reuse, 0x800 ;  /* 0x000008000b117836 */ /* 0x040fe20000000000 */
[----:B------:R-:W-:Y:S01]  /*2700*/  ISETP.NE.AND P5, PT, R16, UR5, PT ;  /* 0x0000000510007c0c */ /* 0x000fe2000bfa5270 */
[----:B0-----:R-:W-:Y:S01]  /*2710*/  VIADD R21, R11, 0xa00 ;  /* 0x00000a000b157836 */ /* 0x001fe20000000000 */
[----:B------:R0:W5:Y:S02]  /*2720*/  LDG.E R29, desc[UR8][R14.64] ;  /* 0x000000080e1d7981 */ /* 0x000164000c1e1900 */
[----:B0-----:R-:W-:-:S04]  /*2730*/  IMAD.WIDE.U32 R14, R17, 0x4, R12 ;  /* 0x00000004110e7825 */ /* 0x001fc800078e000c */
[--C-:B------:R-:W-:Y:S02]  /*2740*/  IMAD.WIDE.U32 R16, R21, 0x4, R12.reuse ;  /* 0x0000000415107825 */ /* 0x100fe400078e000c */
[----:B------:R0:W5:Y:S02]  /*2750*/  LDG.E R14, desc[UR8][R14.64] ;  /* 0x000000080e0e7981 */ /* 0x000164000c1e1900 */
[----:B------:R-:W-:Y:S02]  /*2760*/  VIADD R21, R11, 0xc00 ;  /* 0x00000c000b157836 */ /* 0x000fe40000000000 */
[----:B------:R1:W5:Y:S02]  /*2770*/  LDG.E R16, desc[UR8][R16.64] ;  /* 0x0000000810107981 */ /* 0x000364000c1e1900 */
[----:B------:R-:W-:-:S04]  /*2780*/  IMAD.WIDE.U32 R20, R21, 0x4, R12 ;  /* 0x0000000415147825 */ /* 0x000fc800078e000c */
[----:B------:R-:W-:Y:S02]  /*2790*/  VIADD R23, R11, 0xe00 ;  /* 0x00000e000b177836 */ /* 0x000fe40000000000 */
[----:B------:R-:W5:Y:S02]  /*27a0*/  LDG.E R20, desc[UR8][R20.64] ;  /* 0x0000000814147981 */ /* 0x000f64000c1e1900 */
[----:B------:R-:W-:-:S06]  /*27b0*/  IMAD.WIDE.U32 R22, R23, 0x4, R12 ;  /* 0x0000000417167825 */ /* 0x000fcc00078e000c */
[----:B------:R-:W5:Y:S01]  /*27c0*/  LDG.E R22, desc[UR8][R22.64] ;  /* 0x0000000816167981 */ /* 0x000f62000c1e1900 */
[----:B------:R-:W-:Y:S02]  /*27d0*/  ISETP.NE.AND P0, PT, R19, UR5, PT ;  /* 0x0000000513007c0c */ /* 0x000fe4000bf05270 */
[----:B------:R-:W-:Y:S02]  /*27e0*/  SEL R19, RZ, 0x1, P5 ;  /* 0x00000001ff137807 */ /* 0x000fe40002800000 */
[----:B------:R-:W-:Y:S02]  /*27f0*/  IADD3.X R26, PT, PT, RZ, R26, RZ, P3, P2 ;  /* 0x0000001aff1a7210 */ /* 0x000fe40001fe44ff */
[----:B0-----:R-:W-:Y:S02]  /*2800*/  SEL R15, RZ, 0x1, P0 ;  /* 0x00000001ff0f7807 */ /* 0x001fe40000000000 */
[----:B------:R-:W-:Y:S01]  /*2810*/  IADD3.X R26, PT, PT, RZ, R26, RZ, P4, P6 ;  /* 0x0000001aff1a7210 */ /* 0x000fe200027ec4ff */
[----:B------:R-:W-:-:S02]  /*2820*/  VIADD R2, R2, 0x10 ;  /* 0x0000001002027836 */ /* 0x000fc40000000000 */
[----:B------:R-:W-:Y:S02]  /*2830*/  VIADD R6, R6, 0x2000 ;  /* 0x0000200006067836 */ /* 0x000fe40000000000 */
[----:B------:R-:W-:Y:S01]  /*2840*/  VIADD R11, R11, 0x2000 ;  /* 0x000020000b0b7836 */ /* 0x000fe20000000000 */
[----:B---3--:R-:W-:-:S04]  /*2850*/  ISETP.NE.AND P1, PT, R18, UR5, PT ;  /* 0x0000000512007c0c */ /* 0x008fc8000bf25270 */
[----:B------:R-:W-:Y:S02]  /*2860*/  SEL R18, RZ, 0x1, P1 ;  /* 0x00000001ff127807 */ /* 0x000fe40000800000 */
[----:B------:R-:W-:-:S04]  /*2870*/  IADD3 R25, P1, P0, R15, R25, R19 ;  /* 0x000000190f197210 */ /* 0x000fc8000783e013 */
[----:B------:R-:W-:Y:S02]  /*2880*/  IADD3.X R26, PT, PT, RZ, R26, RZ, P1, P0 ;  /* 0x0000001aff1a7210 */ /* 0x000fe40000fe04ff */
[----:B--2---:R-:W-:-:S04]  /*2890*/  ISETP.NE.AND P5, PT, R27, UR5, PT ;  /* 0x000000051b007c0c */ /* 0x004fc8000bfa5270 */
[----:B-1----:R-:W-:Y:S02]  /*28a0*/  SEL R17, RZ, 0x1, P5 ;  /* 0x00000001ff117807 */ /* 0x002fe40002800000 */
[----:B----4-:R-:W-:Y:S02]  /*28b0*/  ISETP.NE.AND P5, PT, R3, UR5, PT ;  /* 0x0000000503007c0c */ /* 0x010fe4000bfa5270 */
[----:B-----5:R-:W-:Y:S02]  /*28c0*/  ISETP.NE.AND P6, PT, R24, UR5, PT ;  /* 0x0000000518007c0c */ /* 0x020fe4000bfc5270 */
[----:B------:R-:W-:Y:S02]  /*28d0*/  SEL R24, RZ, 0x1, P5 ;  /* 0x00000001ff187807 */ /* 0x000fe40002800000 */
[----:B------:R-:W-:Y:S02]  /*28e0*/  ISETP.NE.AND P4, PT, R28, UR5, PT ;  /* 0x000000051c007c0c */ /* 0x000fe4000bf85270 */
[----:B------:R-:W-:-:S02]  /*28f0*/  IADD3 R17, P3, P2, R17, R25, R18 ;  /* 0x0000001911117210 */ /* 0x000fc40007a7e012 */
[----:B------:R-:W-:Y:S02]  /*2900*/  SEL R15, RZ, 0x1, P6 ;  /* 0x00000001ff0f7807 */ /* 0x000fe40003000000 */
[----:B------:R-:W-:Y:S02]  /*2910*/  SEL R18, RZ, 0x1, P4 ;  /* 0x00000001ff127807 */ /* 0x000fe40002000000 */
[----:B------:R-:W-:-:S04]  /*2920*/  ISETP.NE.AND P5, PT, R29, UR5, PT ;  /* 0x000000051d007c0c */ /* 0x000fc8000bfa5270 */
[----:B------:R-:W-:Y:S02]  /*2930*/  SEL R3, RZ, 0x1, P5 ;  /* 0x00000001ff037807 */ /* 0x000fe40002800000 */
[----:B------:R-:W-:Y:S02]  /*2940*/  IADD3 R15, P4, P5, R15, R17, R24 ;  /* 0x000000110f0f7210 */ /* 0x000fe40007d9e018 */
[----:B------:R-:W-:Y:S02]  /*2950*/  IADD3.X R26, PT, PT, RZ, R26, RZ, P3, P2 ;  /* 0x0000001aff1a7210 */ /* 0x000fe40001fe44ff */
[----:B------:R-:W-:Y:S02]  /*2960*/  ISETP.NE.AND P6, PT, R14, UR5, PT ;  /* 0x000000050e007c0c */ /* 0x000fe4000bfc5270 */
        /* <DEDUP_REMOVED lines=9> */
[----:B------:R-:W-:Y:S02]  /*2a00*/  ISETP.NE.AND P2, PT, R22, UR5, PT ;  /* 0x0000000516007c0c */ /* 0x000fe4000bf45270 */
[----:B------:R-:W-:Y:S02]  /*2a10*/  IADD3.X R26, PT, PT, RZ, R26, RZ, P1, P6 ;  /* 0x0000001aff1a7210 */ /* 0x000fe40000fec4ff */
[----:B------:R-:W-:Y:S02]  /*2a20*/  SEL R3, RZ, 0x1, P2 ;  /* 0x00000001ff037807 */ /* 0x000fe40001000000 */
[----:B------:R-:W-:Y:S02]  /*2a30*/  IADD3.X R26, PT, PT, RZ, R26, RZ, P3, P4 ;  /* 0x0000001aff1a7210 */ /* 0x000fe40001fe84ff */
[----:B------:R-:W-:-:S04]  /*2a40*/  IADD3 R3, P1, P2, R3, R15, R14 ;  /* 0x0000000f03037210 */ /* 0x000fc80007a3e00e */
[----:B------:R-:W-:Y:S01]  /*2a50*/  IADD3.X R26, PT, PT, RZ, R26, RZ, P1, P2 ;  /* 0x0000001aff1a7210 */ /* 0x000fe20000fe44ff */
[----:B------:R-:W-:Y:S08]  /*2a60*/  @P0 BRA `(.L_x_143) ;  /* 0xfffffff800700947 */ /* 0x000ff0000383ffff */
[----:B------:R-:W-:Y:S05]  /*2a70*/  BSYNC.RECONVERGENT B3 ;  /* 0x0000000000037941 */ /* 0x000fea0003800200 */
.L_x_142:
[----:B------:R-:W-:-:S07]  /*2a80*/  VIADD R6, R6, 0xfffff000 ;  /* 0xfffff00006067836 */ /* 0x000fce0000000000 */
.L_x_141:
[----:B-12---:R-:W-:Y:S05]  /*2a90*/  BSYNC.RECONVERGENT B2 ;  /* 0x0000000000027941 */ /* 0x006fea0003800200 */
.L_x_140:
        /* <DEDUP_REMOVED lines=8> */
[----:B------:R-:W-:-:S04]  /*2b20*/  IMAD.IADD R25, R6, 0x1, R9 ;  /* 0x0000000106197824 */ /* 0x000fc800078e0209 */
[C---:B------:R-:W-:Y:S02]  /*2b30*/  VIADD R21, R25.reuse, 0x200 ;  /* 0x0000020019157836 */ /* 0x040fe40000000000 */
[C---:B------:R-:W-:Y:S02]  /*2b40*/  VIADD R13, R25.reuse, 0x400 ;  /* 0x00000400190d7836 */ /* 0x040fe40000000000 */
[C---:B------:R-:W-:Y:S02]  /*2b50*/  VIADD R15, R25.reuse, 0x600 ;  /* 0x00000600190f7836 */ /* 0x040fe40000000000 */
[C---:B------:R-:W-:Y:S02]  /*2b60*/  VIADD R17, R25.reuse, 0x800 ;  /* 0x0000080019117836 */ /* 0x040fe40000000000 */
[C---:B------:R-:W-:Y:S02]  /*2b70*/  VIADD R19, R25.reuse, 0xa00 ;  /* 0x00000a0019137836 */ /* 0x040fe40000000000 */
[----:B------:R-:W-:-:S02]  /*2b80*/  VIADD R27, R25, 0xc00 ;  /* 0x00000c00191b7836 */ /* 0x000fc40000000000 */
[----:B0-----:R-:W-:-:S04]  /*2b90*/  IMAD.WIDE.U32 R28, R25, 0x4, R10 ;  /* 0x00000004191c7825 */ /* 0x001fc800078e000a */
[--C-:B------:R-:W-:Y:S01]  /*2ba0*/  IMAD.WIDE.U32 R20, R21, 0x4, R10.reuse ;  /* 0x0000000415147825 */ /* 0x100fe200078e000a */
[----:B------:R-:W2:Y:S03]  /*2bb0*/  LDG.E R2, desc[UR8][R28.64] ;  /* 0x000000081c027981 */ /* 0x000ea6000c1e1900 */
[--C-:B------:R-:W-:Y:S01]  /*2bc0*/  IMAD.WIDE.U32 R12, R13, 0x4, R10.reuse ;  /* 0x000000040d0c7825 */ /* 0x100fe200078e000a */
[----:B------:R0:W3:Y:S03]  /*2bd0*/  LDG.E R22, desc[UR8][R20.64] ;  /* 0x0000000814167981 */ /* 0x0000e6000c1e1900 */
[--C-:B------:R-:W-:Y:S02]  /*2be0*/  IMAD.WIDE.U32 R14, R15, 0x4, R10.reuse ;  /* 0x000000040f0e7825 */ /* 0x100fe400078e000a */
[----:B------:R1:W4:Y:S02]  /*2bf0*/  LDG.E R12, desc[UR8][R12.64] ;  /* 0x000000080c0c7981 */ /* 0x000324000c1e1900 */
[----:B------:R-:W-:-:S02]  /*2c00*/  IMAD.WIDE.U32 R16, R17, 0x4, R10 ;  /* 0x0000000411107825 */ /* 0x000fc400078e000a */
[----:B------:R-:W5:Y:S02]  /*2c10*/  LDG.E R14, desc[UR8][R14.64] ;  /* 0x000000080e0e7981 */ /* 0x000f64000c1e1900 */
        /* <DEDUP_REMOVED lines=9> */
[----:B--2---:R-:W-:Y:S02]  /*2cb0*/  ISETP.NE.AND P1, PT, R2, UR5, PT ;  /* 0x0000000502007c0c */ /* 0x004fe4000bf25270 */
[----:B---3--:R-:W-:Y:S02]  /*2cc0*/  ISETP.NE.AND P2, PT, R22, UR5, PT ;  /* 0x0000000516007c0c */ /* 0x008fe4000bf45270 */
[----:B-1----:R-:W-:-:S02]  /*2cd0*/  SEL R13, RZ, 0x1, P1 ;  /* 0x00000001ff0d7807 */ /* 0x002fc40000800000 */
[----:B------:R-:W-:Y:S02]  /*2ce0*/  SEL R2, RZ, 0x1, P2 ;  /* 0x00000001ff027807 */ /* 0x000fe40001000000 */
[----:B----4-:R-:W-:Y:S02]  /*2cf0*/  ISETP.NE.AND P1, PT, R12, UR5, PT ;  /* 0x000000050c007c0c */ /* 0x010fe4000bf25270 */
[----:B-----5:R-:W-:Y:S02]  /*2d00*/  ISETP.NE.AND P2, PT, R14, UR5, PT ;  /* 0x000000050e007c0c */ /* 0x020fe4000bf45270 */
[----:B------:R-:W-:Y:S02]  /*2d10*/  IADD3 R12, P5, P6, R2, R3, R13 ;  /* 0x00000003020c7210 */ /* 0x000fe40007ebe00d */
[----:B------:R-:W-:Y:S02]  /*2d20*/  SEL R3, RZ, 0x1, P1 ;  /* 0x00000001ff037807 */ /* 0x000fe40000800000 */
[----:B------:R-:W-:-:S02]  /*2d30*/  SEL R2, RZ, 0x1, P2 ;  /* 0x00000001ff027807 */ /* 0x000fc40001000000 */
[----:B------:R-:W-:Y:S02]  /*2d40*/  ISETP.NE.AND P3, PT, R16, UR5, PT ;  /* 0x0000000510007c0c */ /* 0x000fe4000bf65270 */
[----:B------:R-:W-:Y:S02]  /*2d50*/  ISETP.NE.AND P4, PT, R18, UR5, PT ;  /* 0x0000000512007c0c */ /* 0x000fe4000bf85270 */
[----:B0-----:R-:W-:Y:S02]  /*2d60*/  IADD3 R11, P1, P2, R2, R12, R3 ;  /* 0x0000000c020b7210 */ /* 0x001fe40007a3e003 */
[----:B------:R-:W-:Y:S02]  /*2d70*/  SEL R3, RZ, 0x1, P3 ;  /* 0x00000001ff037807 */ /* 0x000fe40001800000 */
[----:B------:R-:W-:Y:S02]  /*2d80*/  SEL R2, RZ, 0x1, P4 ;  /* 0x00000001ff027807 */ /* 0x000fe40002000000 */
        /* <DEDUP_REMOVED lines=10> */
.L_x_145:
[----:B------:R-:W-:Y:S05]  /*2e30*/  BSYNC.RECONVERGENT B2 ;  /* 0x0000000000027941 */ /* 0x000fea0003800200 */
.L_x_144:
[----:B------:R-:W-:Y:S05]  /*2e40*/  @!P0 BRA `(.L_x_139) ;  /* 0x0000000000c08947 */ /* 0x000fea0003800000 */
[----:B------:R-:W-:Y:S01]  /*2e50*/  ISETP.GE.U32.AND P1, PT, R23, 0x4, PT ;  /* 0x000000041700780c */ /* 0x000fe20003f26070 */
[----:B------:R-:W-:Y:S01]  /*2e60*/  BSSY.RECONVERGENT B2, `(.L_x_146) ;  /* 0x000001d000027945 */ /* 0x000fe20003800200 */
[----:B------:R-:W-:-:S11]  /*2e70*/  LOP3.LUT P0, RZ, R8, 0x3, RZ, 0xc0, !PT ;  /* 0x0000000308ff7812 */ /* 0x000fd6000780c0ff */
[----:B------:R-:W-:Y:S05]  /*2e80*/  @!P1 BRA `(.L_x_147) ;  /* 0x0000000000689947 */ /* 0x000fea0003800000 */
[----:B------:R-:W0:Y:S01]  /*2e90*/  LDC.64 R10, c[0x0][0x380] ;  /* 0x0000e000ff0a7b82 */ /* 0x000e220000000a00 */
[----:B------:R-:W-:-:S04]  /*2ea0*/  IMAD.IADD R9, R6, 0x1, R9 ;  /* 0x0000000106097824 */ /* 0x000fc800078e0209 */
[C---:B------:R-:W-:Y:S02]  /*2eb0*/  VIADD R13, R9.reuse, 0x200 ;  /* 0x00000200090d7836 */ /* 0x040fe40000000000 */
[C---:B------:R-:W-:Y:S02]  /*2ec0*/  VIADD R15, R9.reuse, 0x400 ;  /* 0x00000400090f7836 */ /* 0x040fe40000000000 */
[C---:B------:R-:W-:Y:S02]  /*2ed0*/  VIADD R17, R9.reuse, 0x600 ;  /* 0x0000060009117836 */ /* 0x040fe40000000000 */
[----:B0-----:R-:W-:-:S04]  /*2ee0*/  IMAD.WIDE.U32 R8, R9, 0x4, R10 ;  /* 0x0000000409087825 */ /* 0x001fc800078e000a */
[--C-:B------:R-:W-:Y:S02]  /*2ef0*/  IMAD.WIDE.U32 R12, R13, 0x4, R10.reuse ;  /* 0x000000040d0c7825 */ /* 0x100fe400078e000a */
[----:B------:R-:W2:Y:S02]  /*2f00*/  LDG.E R8, desc[UR8][R8.64] ;  /* 0x0000000808087981 */ /* 0x000ea4000c1e1900 */
[--C-:B------:R-:W-:Y:S02]  /*2f10*/  IMAD.WIDE.U32 R14, R15, 0x4, R10.reuse ;  /* 0x000000040f0e7825 */ /* 0x100fe400078e000a */
[----:B------:R-:W3:Y:S02]  /*2f20*/  LDG.E R12, desc[UR8][R12.64] ;  /* 0x000000080c0c7981 */ /* 0x000ee4000c1e1900 */
[----:B------:R-:W-:Y:S02]  /*2f30*/  IMAD.WIDE.U32 R10, R17, 0x4, R10 ;  /* 0x00000004110a7825 */ /* 0x000fe400078e000a */
[----:B------:R-:W4:Y:S04]  /*2f40*/  LDG.E R14, desc[UR8][R14.64] ;  /* 0x000000080e0e7981 */ /* 0x000f28000c1e1900 */
[----:B------:R-:W5:Y:S01]  /*2f50*/  LDG.E R10, desc[UR8][R10.64] ;  /* 0x000000080a0a7981 */ /* 0x000f62000c1e1900 */
[----:B------:R-:W-:Y:S01]  /*2f60*/  VIADD R6, R6, 0x800 ;  /* 0x0000080006067836 */ /* 0x000fe20000000000 */
[----:B--2---:R-:W-:-:S02]  /*2f70*/  ISETP.NE.AND P1, PT, R8, UR5, PT ;  /* 0x0000000508007c0c */ /* 0x004fc4000bf25270 */
[----:B---3--:R-:W-:Y:S02]  /*2f80*/  ISETP.NE.AND P2, PT, R12, UR5, PT ;  /* 0x000000050c007c0c */ /* 0x008fe4000bf45270 */
[----:B------:R-:W-:Y:S02]  /*2f90*/  SEL R2, RZ, 0x1, P1 ;  /* 0x00000001ff027807 */ /* 0x000fe40000800000 */
[----:B----4-:R-:W-:Y:S02]  /*2fa0*/  ISETP.NE.AND P3, PT, R14, UR5, PT ;  /* 0x000000050e007c0c */ /* 0x010fe4000bf65270 */
[----:B------:R-:W-:Y:S02]  /*2fb0*/  SEL R16, RZ, 0x1, P2 ;  /* 0x00000001ff107807 */ /* 0x000fe40001000000 */
[----:B-----5:R-:W-:Y:S02]  /*2fc0*/  ISETP.NE.AND P4, PT, R10, UR5, PT ;  /* 0x000000050a007c0c */ /* 0x020fe4000bf85270 */
[----:B------:R-:W-:-:S02]  /*2fd0*/  SEL R17, RZ, 0x1, P3 ;  /* 0x00000001ff117807 */ /* 0x000fc40001800000 */
[----:B------:R-:W-:Y:S02]  /*2fe0*/  SEL R8, RZ, 0x1, P4 ;  /* 0x00000001ff087807 */ /* 0x000fe40002000000 */
[----:B------:R-:W-:-:S04]  /*2ff0*/  IADD3 R2, P1, P2, R16, R3, R2 ;  /* 0x0000000310027210 */ /* 0x000fc80007a3e002 */
[----:B------:R-:W-:Y:S02]  /*3000*/  IADD3 R3, P3, P4, R8, R2, R17 ;  /* 0x0000000208037210 */ /* 0x000fe40007c7e011 */
[----:B------:R-:W-:-:S04]  /*3010*/  IADD3.X R26, PT, PT, RZ, R26, RZ, P1, P2 ;  /* 0x0000001aff1a7210 */ /* 0x000fc80000fe44ff */
[----:B------:R-:W-:-:S07]  /*3020*/  IADD3.X R26, PT, PT, RZ, R26, RZ, P3, P4 ;  /* 0x0000001aff1a7210 */ /* 0x000fce0001fe84ff */
.L_x_147:
[----:B------:R-:W-:Y:S05]  /*3030*/  BSYNC.RECONVERGENT B2 ;  /* 0x0000000000027941 */ /* 0x000fea0003800200 */
.L_x_146:
[----:B------:R-:W-:Y:S05]  /*3040*/  @!P0 BRA `(.L_x_139) ;  /* 0x0000000000408947 */ /* 0x000fea0003800000 */
[----:B------:R-:W0:Y:S01]  /*3050*/  LDC.64 R8, c[0x0][0x380] ;  /* 0x0000e000ff087b82 */ /* 0x000e220000000a00 */
[----:B------:R-:W-:Y:S01]  /*3060*/  LOP3.LUT R2, R4, 0xffff, RZ, 0xc0, !PT ;  /* 0x0000ffff04027812 */ /* 0x000fe200078ec0ff */
[----:B------:R-:W-:-:S03]  /*3070*/  IMAD.IADD R11, R6, 0x1, R7 ;  /* 0x00000001060b7824 */ /* 0x000fc600078e0207 */
[----:B------:R-:W-:-:S04]  /*3080*/  LEA.HI R2, R2, 0x1, RZ, 0x17 ;  /* 0x0000000102027811 */ /* 0x000fc800078fb8ff */
[----:B------:R-:W-:-:S05]  /*3090*/  LOP3.LUT R2, R2, 0x3, RZ, 0xc0, !PT ;  /* 0x0000000302027812 */ /* 0x000fca00078ec0ff */
[----:B------:R-:W-:-:S07]  /*30a0*/  IMAD.MOV R2, RZ, RZ, -R2 ;  /* 0x000000ffff027224 */ /* 0x000fce00078e0a02 */
.L_x_148:
[----:B0-----:R-:W-:-:S06]  /*30b0*/  IMAD.WIDE.U32 R6, R11, 0x4, R8 ;  /* 0x000000040b067825 */ /* 0x001fcc00078e0008 */
[----:B------:R-:W2:Y:S01]  /*30c0*/  LDG.E R6, desc[UR8][R6.64] ;  /* 0x0000000806067981 */ /* 0x000ea2000c1e1900 */
[----:B------:R-:W-:Y:S02]  /*30d0*/  VIADD R2, R2, 0x1 ;  /* 0x0000000102027836 */ /* 0x000fe40000000000 */
[----:B------:R-:W-:Y:S01]  /*30e0*/  VIADD R11, R11, 0x200 ;  /* 0x000002000b0b7836 */ /* 0x000fe20000000000 */
[----:B--2---:R-:W-:-:S04]  /*30f0*/  ISETP.NE.AND P0, PT, R6, UR5, PT ;  /* 0x0000000506007c0c */ /* 0x004fc8000bf05270 */
[----:B------:R-:W-:Y:S02]  /*3100*/  SEL R4, RZ, 0x1, P0 ;  /* 0x00000001ff047807 */ /* 0x000fe40000000000 */
[----:B------:R-:W-:Y:S02]  /*3110*/  ISETP.NE.AND P0, PT, R2, RZ, PT ;  /* 0x000000ff0200720c */ /* 0x000fe40003f05270 */
[----:B------:R-:W-:-:S05]  /*3120*/  IADD3 R3, P1, PT, R3, R4, RZ ;  /* 0x0000000403037210 */ /* 0x000fca0007f3e0ff */
[----:B------:R-:W-:-:S06]  /*3130*/  IMAD.X R26, RZ, RZ, R26, P1 ;  /* 0x000000ffff1a7224 */ /* 0x000fcc00008e061a */
[----:B------:R-:W-:Y:S05]  /*3140*/  @P0 BRA `(.L_x_148) ;  /* 0xfffffffc00d80947 */ /* 0x000fea000383ffff */
.L_x_139:
[----:B-12---:R-:W-:Y:S05]  /*3150*/  BSYNC.RECONVERGENT B1 ;  /* 0x0000000000017941 */ /* 0x006fea0003800200 */
.L_x_136:
[----:B0-----:R-:W0:Y:S01]  /*3160*/  S2R R8, SR_LANEID ;  /* 0x0000000000087919 */ /* 0x001e220000000000 */
        /* <DEDUP_REMOVED lines=10> */
[----:B------:R-:W1:Y:S01]  /*3210*/  SHFL.DOWN PT, R4, R11, 0x2, 0x1f ;  /* 0x08401f000b047f89 */ /* 0x000e6200000e0000 */
[----:B0-----:R-:W-:-:S04]  /*3220*/  SEL R2, R2, RZ, !P1 ;  /* 0x000000ff02027207 */ /* 0x001fc80004800000 */
[----:B------:R-:W-:Y:S02]  /*3230*/  IADD3 R7, P0, PT, R2, R9, RZ ;  /* 0x0000000902077210 */ /* 0x000fe40007f1e0ff */
[----:B-1----:R-:W-:Y:S02]  /*3240*/  SEL R4, R4, RZ, !P1 ;  /* 0x000000ff04047207 */ /* 0x002fe40004800000 */
[----:B------:R-:W-:Y:S01]  /*3250*/  ISETP.GT.AND P1, PT, R8, 0x1b, PT ;  /* 0x0000001b0800780c */ /* 0x000fe20003f24270 */
[----:B------:R-:W0:Y:S02]  /*3260*/  SHFL.DOWN PT, R2, R7, 0x4, 0x1f ;  /* 0x08801f0007027f89 */ /* 0x000e2400000e0000 */
[----:B------:R-:W-:Y:S02]  /*3270*/  IMAD.X R4, R4, 0x1, R11, P0 ;  /* 0x0000000104047824 */ /* 0x000fe400000e060b */
[----:B------:R-:W1:Y:S03]  /*3280*/  @!P2 S2R R11, SR_CgaCtaId ;  /* 0x00000000000ba919 */ /* 0x000e660000008800 */
[----:B------:R-:W2:Y:S01]  /*3290*/  SHFL.DOWN PT, R3, R4, 0x4, 0x1f ;  /* 0x08801f0004037f89 */ /* 0x000ea200000e0000 */
[----:B0-----:R-:W-:-:S04]  /*32a0*/  SEL R2, R2, RZ, !P1 ;  /* 0x000000ff02027207 */ /* 0x001fc80004800000 */
[----:B------:R-:W-:Y:S02]  /*32b0*/  IADD3 R9, P0, PT, R2, R7, RZ ;  /* 0x0000000702097210 */ /* 0x000fe40007f1e0ff */
[----:B--2---:R-:W-:-:S03]  /*32c0*/  SEL R3, R3, RZ, !P1 ;  /* 0x000000ff03037207 */ /* 0x004fc60004800000 */
[----:B------:R-:W0:Y:S01]  /*32d0*/  SHFL.DOWN PT, R2, R9, 0x8, 0x1f ;  /* 0x09001f0009027f89 */ /* 0x000e2200000e0000 */
[----:B------:R-:W-:Y:S01]  /*32e0*/  ISETP.GT.AND P1, PT, R8, 0x17, PT ;  /* 0x000000170800780c */ /* 0x000fe20003f24270 */
[----:B------:R-:W-:-:S05]  /*32f0*/  IMAD.X R6, R3, 0x1, R4, P0 ;  /* 0x0000000103067824 */ /* 0x000fca00000e0604 */
[----:B------:R-:W2:Y:S01]  /*3300*/  SHFL.DOWN PT, R3, R6, 0x8, 0x1f ;  /* 0x09001f0006037f89 */ /* 0x000ea200000e0000 */
[----:B0-----:R-:W-:-:S04]  /*3310*/  SEL R2, R2, RZ, !P1 ;  /* 0x000000ff02027207 */ /* 0x001fc80004800000 */
[----:B------:R-:W-:Y:S02]  /*3320*/  IADD3 R7, P0, PT, R2, R9, RZ ;  /* 0x0000000902077210 */ /* 0x000fe40007f1e0ff */
[----:B--2---:R-:W-:-:S03]  /*3330*/  SEL R3, R3, RZ, !P1 ;  /* 0x000000ff03037207 */ /* 0x004fc60004800000 */
[----:B------:R-:W0:Y:S01]  /*3340*/  SHFL.DOWN PT, R2, R7, 0x10, 0x1f ;  /* 0x0a001f0007027f89 */ /* 0x000e2200000e0000 */
[----:B------:R-:W-:Y:S02]  /*3350*/  ISETP.GT.AND P1, PT, R8, 0xf, PT ;  /* 0x0000000f0800780c */ /* 0x000fe40003f24270 */
[----:B------:R-:W-:Y:S01]  /*3360*/  @!P2 MOV R8, 0x400 ;  /* 0x000004000008a802 */ /* 0x000fe20000000f00 */
[----:B------:R-:W-:Y:S01]  /*3370*/  IMAD.X R4, R3, 0x1, R6, P0 ;  /* 0x0000000103047824 */ /* 0x000fe200000e0606 */
[----:B------:R-:W-:Y:S02]  /*3380*/  @!P2 SHF.R.U32.HI R6, RZ, 0x2, R5 ;  /* 0x00000002ff06a819 */ /* 0x000fe40000011605 */
[----:B-1----:R-:W-:Y:S02]  /*3390*/  @!P2 LEA R11, R11, R8, 0x18 ;  /* 0x000000080b0ba211 */ /* 0x002fe400078ec0ff */
[----:B------:R-:W1:Y:S01]  /*33a0*/  SHFL.DOWN PT, R3, R4, 0x10, 0x1f ;  /* 0x0a001f0004037f89 */ /* 0x000e6200000e0000 */
[----:B------:R-:W-:-:S05]  /*33b0*/  @!P2 LOP3.LUT R6, R6, 0xf8, RZ, 0xc0, !PT ;  /* 0x000000f80606a812 */ /* 0x000fca00078ec0ff */
        /* <DEDUP_REMOVED lines=9> */
[----:B------:R-:W0:Y:S01]  /*3450*/  S2UR UR5, SR_CgaCtaId ;  /* 0x00000000000579c3 */ /* 0x000e220000008800 */
[----:B------:R-:W-:Y:S02]  /*3460*/  UMOV UR4, 0x400 ;  /* 0x0000040000047882 */ /* 0x000fe40000000000 */
[----:B0-----:R-:W-:-:S09]  /*3470*/  ULEA UR4, UR5, UR4, 0x18 ;  /* 0x0000000405047291 */ /* 0x001fd2000f8ec0ff */
[----:B------:R-:W-:Y:S04]  /*3480*/  LDS.64 R8, [UR4+0x18] ;  /* 0x00001804ff087984 */ /* 0x000fe80008000a00 */
[----:B------:R-:W2:Y:S04]  /*3490*/  LDS.128 R24, [UR4+0x20] ;  /* 0x00002004ff187984 */ /* 0x000ea80008000c00 */
[----:B------:R-:W0:Y:S04]  /*34a0*/  LDS.128 R4, [UR4+0x30] ;  /* 0x00003004ff047984 */ /* 0x000e280008000c00 */
[----:B------:R-:W1:Y:S04]  /*34b0*/  LDS.128 R20, [UR4+0x40] ;  /* 0x00004004ff147984 */ /* 0x000e680008000c00 */
[----:B------:R-:W3:Y:S04]  /*34c0*/  LDS.128 R16, [UR4+0x50] ;  /* 0x00005004ff107984 */ /* 0x000ee80008000c00 */
[----:B------:R-:W4:Y:S01]  /*34d0*/  LDS.128 R12, [UR4+0x60] ;  /* 0x00006004ff0c7984 */ /* 0x000f220008000c00 */
[----:B--2---:R-:W-:-:S04]  /*34e0*/  IADD3 R11, P1, P2, R24, R8, R2 ;  /* 0x00000008180b7210 */ /* 0x004fc80007a3e002 */
[----:B------:R-:W-:Y:S02]  /*34f0*/  IADD3.X R25, PT, PT, R25, R9, R3, P1, P2 ;  /* 0x0000000919197210 */ /* 0x000fe40000fe4403 */
[----:B0-----:R-:W-:Y:S02]  /*3500*/  IADD3 R3, P1, P2, R4, R11, R26 ;  /* 0x0000000b04037210 */ /* 0x001fe40007a3e01a */
[----:B------:R-:W0:Y:S02]  /*3510*/  LDS.128 R8, [UR4+0x70] ;  /* 0x00007004ff087984 */ /* 0x000e240008000c00 */
[----:B------:R-:W-:Y:S02]  /*3520*/  IADD3.X R5, PT, PT, R5, R25, R27, P1, P2 ;  /* 0x0000001905057210 */ /* 0x000fe40000fe441b */
[----:B------:R-:W2:Y:S01]  /*3530*/  LDS.128 R24, [UR4+0x80] ;  /* 0x00008004ff187984 */ /* 0x000ea20008000c00 */
[----:B-1----:R-:W-:-:S04]  /*3540*/  IADD3 R3, P1, P2, R20, R3, R6 ;  /* 0x0000000314037210 */ /* 0x002fc80007a3e006 */
[----:B---3--:R-:W-:Y:S02]  /*3550*/  IADD3 R3, P3, P4, R16, R3, R22 ;  /* 0x0000000310037210 */ /* 0x008fe40007c7e016 */
[----:B------:R-:W-:Y:S02]  /*3560*/  IADD3.X R7, PT, PT, R21, R5, R7, P1, P2 ;  /* 0x0000000515077210 */ /* 0x000fe40000fe4407 */
[----:B----4-:R-:W-:Y:S02]  /*3570*/  IADD3 R3, P1, P2, R12, R3, R18 ;  /* 0x000000030c037210 */ /* 0x010fe40007a3e012 */
[----:B------:R-:W-:-:S04]  /*3580*/  IADD3.X R17, PT, PT, R17, R7, R23, P3, P4 ;  /* 0x0000000711117210 */ /* 0x000fc80001fe8417 */
[----:B------:R-:W-:Y:S02]  /*3590*/  IADD3.X R13, PT, PT, R13, R17, R19, P1, P2 ;  /* 0x000000110d0d7210 */ /* 0x000fe40000fe4413 */
[----:B0-----:R-:W-:-:S04]  /*35a0*/  IADD3 R3, P3, P4, R8, R3, R14 ;  /* 0x0000000308037210 */ /* 0x001fc80007c7e00e */
[----:B--2---:R-:W-:Y:S02]  /*35b0*/  IADD3 R3, P1, P2, R24, R3, R10 ;  /* 0x0000000318037210 */ /* 0x004fe40007a3e00a */
[----:B------:R-:W-:Y:S02]  /*35c0*/  IADD3.X R9, PT, PT, R9, R13, R15, P3, P4 ;  /* 0x0000000d09097210 */ /* 0x000fe40001fe840f */
[----:B------:R-:W-:Y:S02]  /*35d0*/  IADD3 R2, P3, PT, R3, R26, RZ ;  /* 0x0000001a03027210 */ /* 0x000fe40007f7e0ff */
[----:B------:R-:W-:-:S05]  /*35e0*/  IADD3.X R3, PT, PT, R25, R9, R11, P1, P2 ;  /* 0x0000000919037210 */ /* 0x000fca0000fe440b */
[----:B------:R-:W-:-:S07]  /*35f0*/  IMAD.X R3, R3, 0x1, R27, P3 ;  /* 0x0000000103037824 */ /* 0x000fce00018e061b */
.L_x_135:
[----:B------:R-:W-:Y:S05]  /*3600*/  BSYNC.RECONVERGENT B0 ;  /* 0x0000000000007941 */ /* 0x000fea0003800200 */
.L_x_119:
[----:B------:R-:W-:Y:S05]  /*3610*/  @P0 EXIT ;  /* 0x000000000000094d */ /* 0x000fea0003800000 */
[----:B------:R-:W3:Y:S02]  /*3620*/  LDC.64 R4, c[0x0][0x390] ;  /* 0x0000e400ff047b82 */ /* 0x000ee40000000a00 */
[----:B---3--:R-:W-:-:S05]  /*3630*/  IMAD.WIDE.U32 R4, R0, 0x8, R4 ;  /* 0x0000000800047825 */ /* 0x008fca00078e0004 */
[----:B------:R-:W-:Y:S01]  /*3640*/  STG.E.64 desc[UR8][R4.64], R2 ;  /* 0x0000000204007986 */ /* 0x000fe2000c101b08 */
[----:B------:R-:W-:Y:S05]  /*3650*/  EXIT ;  /* 0x000000000000794d */ /* 0x000fea0003800000 */
.L_x_149:
        /* <DEDUP_REMOVED lines=10> */
.L_x_199:


//--------------------- .text._ZN3cub18CUB_300001_SM_10006detail6reduce28DeviceReduceSingleTileKernelINS2_10policy_hubIljN4cuda3std3__44plusIlEEE10Policy1000EN6thrust24THRUST_300001_SM_1000_NS18transform_iteratorINSD_6detail14equal_to_valueIiEENSF_15normal_iteratorINSD_10device_ptrIiEEEEllEEPljS9_llNS7_10__identityEEEvT0_T1_T2_T3_T4_T6_ --------------------------
	.section	.text._ZN3cub18CUB_300001_SM_10006detail6reduce28DeviceReduceSingleTileKernelINS2_10policy_hubIljN4cuda3std3__44plusIlEEE10Policy1000EN6thrust24THRUST_300001_SM_1000_NS18transform_iteratorINSD_6detail14equal_to_valueIiEENSF_15normal_iteratorINSD_10device_ptrIiEEEEllEEPljS9_llNS7_10__identityEEEvT0_T1_T2_T3_T4_T6_,"ax",@progbits
	.align	128
        .global         _ZN3cub18CUB_300001_SM_10006detail6reduce28DeviceReduceSingleTileKernelINS2_10policy_hubIljN4cuda3std3__44plusIlEEE10Policy1000EN6thrust24THRUST_300001_SM_1000_NS18transform_iteratorINSD_6detail14equal_to_valueIiEENSF_15normal_iteratorINSD_10device_ptrIiEEEEllEEPljS9_llNS7_10__identityEEEvT0_T1_T2_T3_T4_T6_
        .type           _ZN3cub18CUB_300001_SM_10006detail6reduce28DeviceReduceSingleTileKernelINS2_10policy_hubIljN4cuda3std3__44plusIlEEE10Policy1000EN6thrust24THRUST_300001_SM_1000_NS18transform_iteratorINSD_6detail14equal_to_valueIiEENSF_15normal_iteratorINSD_10device_ptrIiEEEEllEEPljS9_llNS7_10__identityEEEvT0_T1_T2_T3_T4_T6_,@function
        .size           _ZN3cub18CUB_300001_SM_10006detail6reduce28DeviceReduceSingleTileKernelINS2_10policy_hubIljN4cuda3std3__44plusIlEEE10Policy1000EN6thrust24THRUST_300001_SM_1000_NS18transform_iteratorINSD_6detail14equal_to_valueIiEENSF_15normal_iteratorINSD_10device_ptrIiEEEEllEEPljS9_llNS7_10__identityEEEvT0_T1_T2_T3_T4_T6_,(.L_x_200 - _ZN3cub18CUB_300001_SM_10006detail6reduce28DeviceReduceSingleTileKernelINS2_10policy_hubIljN4cuda3std3__44plusIlEEE10Policy1000EN6thrust24THRUST_300001_SM_1000_NS18transform_iteratorINSD_6detail14equal_to_valueIiEENSF_15normal_iteratorINSD_10device_ptrIiEEEEllEEPljS9_llNS7_10__identityEEEvT0_T1_T2_T3_T4_T6_)
        .other          _ZN3cub18CUB_300001_SM_10006detail6reduce28DeviceReduceSingleTileKernelINS2_10policy_hubIljN4cuda3std3__44plusIlEEE10Policy1000EN6thrust24THRUST_300001_SM_1000_NS18transform_iteratorINSD_6detail14equal_to_valueIiEENSF_15normal_iteratorINSD_10device_ptrIiEEEEllEEPljS9_llNS7_10__identityEEEvT0_T1_T2_T3_T4_T6_,@"STO_CUDA_ENTRY STV_DEFAULT"
_ZN3cub18CUB_300001_SM_10006detail6reduce28DeviceReduceSingleTileKernelINS2_10policy_hubIljN4cuda3std3__44plusIlEEE10Policy1000EN6thrust24THRUST_300001_SM_1000_NS18transform_iteratorINSD_6detail14equal_to_valueIiEENSF_15normal_iteratorINSD_10device_ptrIiEEEEllEEPljS9_llNS7_10__identityEEEvT0_T1_T2_T3_T4_T6_:
.text._ZN3cub18CUB_300001_SM_10006detail6reduce28DeviceReduceSingleTileKernelINS2_10policy_hubIljN4cuda3std3__44plusIlEEE10Policy1000EN6thrust24THRUST_300001_SM_1000_NS18transform_iteratorINSD_6detail14equal_to_valueIiEENSF_15normal_iteratorINSD_10device_ptrIiEEEEllEEPljS9_llNS7_10__identityEEEvT0_T1_T2_T3_T4_T6_:
        /* <DEDUP_REMOVED lines=13> */
.L_x_150:
[----:B------:R-:W-:Y:S01]  /*00d0*/  ISETP.GT.U32.AND P0, PT, R32, 0xdff, PT ;  /* 0x00000dff2000780c */ /* 0x000fe20003f04070 */
[----:B------:R-:W-:-:S12]  /*00e0*/  BSSY.RECONVERGENT B0, `(.L_x_151) ;  /* 0x0000309000007945 */ /* 0x000fd80003800200 */
[----:B------:R-:W-:Y:S05]  /*00f0*/  @P0 BRA `(.L_x_152) ;  /* 0x0000001800380947 */ /* 0x000fea0003800000 */
        /* <DEDUP_REMOVED lines=16> */
.L_x_154:
[----:B------:R-:W-:Y:S05]  /*0200*/  BSYNC.RECONVERGENT B1 ;  /* 0x0000000000017941 */ /* 0x000fea0003800200 */
.L_x_153:
        /* <DEDUP_REMOVED lines=17> */
.L_x_159:
        /* <DEDUP_REMOVED lines=70> */
.L_x_158:
[----:B------:R-:W-:Y:S05]  /*0780*/  BSYNC.RECONVERGENT B2 ;  /* 0x0000000000027941 */ /* 0x000fea0003800200 */
.L_x_157:
        /* <DEDUP_REMOVED lines=29> */
[----:B0-----:R-:W-:Y:S02]  /*0960*/  IADD3 R6, P1, P2, R0, R8, R9 ;  /* 0x0000000800067210 */ /* 0x001fe40007a3e009 */
[----:B------:R-:W-:-:S02]  /*0970*/  SEL R7, RZ, 0x1, P3 ;  /* 0x00000001ff077807 */ /* 0x000fc40001800000 */
        /* <DEDUP_REMOVED lines=11> */
.L_x_161:
[----:B------:R-:W-:Y:S05]  /*0a30*/  BSYNC.RECONVERGENT B2 ;  /* 0x0000000000027941 */ /* 0x000fea0003800200 */
.L_x_160:
        /* <DEDUP_REMOVED lines=26> */
.L_x_163:
[----:B------:R-:W-:Y:S05]  /*0be0*/  BSYNC.RECONVERGENT B2 ;  /* 0x0000000000027941 */ /* 0x000fea0003800200 */
.L_x_162:
[----:B------:R-:W-:Y:S05]  /*0bf0*/  @!P0 BRA `(.L_x_156) ;  /* 0x0000000000388947 */ /* 0x000fea0003800000 */
[----:B------:R-:W0:Y:S02]  /*0c00*/  LDC.64 R6, c[0x0][0x380] ;  /* 0x0000e000ff067b82 */ /* 0x000e240000000a00 */
[----:B0-----:R-:W-:-:S04]  /*0c10*/  IMAD.WIDE.U32 R6, R3, 0x4, R6 ;  /* 0x0000000403067825 */ /* 0x001fc800078e0006 */
[----:B------:R-:W-:-:S07]  /*0c20*/  IMAD.MOV R3, RZ, RZ, -R4 ;  /* 0x000000ffff037224 */ /* 0x000fce00078e0a04 */
.L_x_164:
[----:B------:R0:W2:Y:S01]  /*0c30*/  LDG.E R4, desc[UR6][R6.64] ;  /* 0x0000000606047981 */ /* 0x0000a2000c1e1900 */
[----:B------:R-:W2:Y:S01]  /*0c40*/  LDCU UR4, c[0x0][0x388] ;  /* 0x00007100ff0477ac */ /* 0x000ea20008000800 */
        /* <DEDUP_REMOVED lines=9> */
.L_x_156:
[----:B------:R-:W-:Y:S05]  /*0ce0*/  BSYNC.RECONVERGENT B1 ;  /* 0x0000000000017941 */ /* 0x000fea0003800200 */
.L_x_155:
        /* <DEDUP_REMOVED lines=77> */
.L_x_165:
        /* <DEDUP_REMOVED lines=26> */
[----:B------:R-:W-:Y:S01]  /*1360*/  VIADD R4, R3, 0x8 ;  /* 0x0000000803047836 */ /* 0x000fe20000000000 */
[----:B------:R-:W1:Y:S02]  /*1370*/  @!P2 S2R R11, SR_CgaCtaId ;  /* 0x00000000000ba919 */ /* 0x000e640000008800 */
        /* <DEDUP_REMOVED lines=12> */
[----:B------:R-:W-:Y:S02]  /*1440*/  IMAD.X R7, R2, 0x1, R10, P1 ;  /* 0x0000000102077824 */ /* 0x000fe400008e060a */
[----:B------:R-:W-:Y:S01]  /*1450*/  VIADD R2, R3, 0x10 ;  /* 0x0000001003027836 */ /* 0x000fe20000000000 */
[----:B------:R-:W-:Y:S02]  /*1460*/  @!P2 SHF.R.U32.HI R3, RZ, 0x2, R5 ;  /* 0x00000002ff03a819 */ /* 0x000fe40000011605 */
[----:B------:R-:W2:Y:S02]  /*1470*/  SHFL.DOWN PT, R4, R7, 0x10, R9 ;  /* 0x0a00000007047989 */ /* 0x000ea400000e0009 */
[----:B------:R-:W-:Y:S02]  /*1480*/  ISETP.GT.AND P0, PT, R2, R9, PT ;  /* 0x000000090200720c */ /* 0x000fe40003f04270 */
[----:B------:R-:W-:-:S04]  /*1490*/  @!P2 MOV R2, 0x400 ;  /* 0x000004000002a802 */ /* 0x000fc80000000f00 */
[----:B-1----:R-:W-:Y:S02]  /*14a0*/  @!P2 LEA R11, R11, R2, 0x18 ;  /* 0x000000020b0ba211 */ /* 0x002fe400078ec0ff */
[----:B0-----:R-:W-:-:S04]  /*14b0*/  SEL R0, R0, RZ, !P0 ;  /* 0x000000ff00007207 */ /* 0x001fc80004000000 */
[----:B------:R-:W-:Y:S02]  /*14c0*/  IADD3 R2, P1, PT, R0, R6, RZ ;  /* 0x0000000600027210 */ /* 0x000fe40007f3e0ff */
[----:B------:R-:W-:Y:S02]  /*14d0*/  @!P2 LOP3.LUT R0, R3, 0xf8, RZ, 0xc0, !PT ;  /* 0x000000f80300a812 */ /* 0x000fe400078ec0ff */
[----:B--2---:R-:W-:Y:S02]  /*14e0*/  SEL R4, R4, RZ, !P0 ;  /* 0x000000ff04047207 */ /* 0x004fe40004000000 */
[----:B------:R-:W-:Y:S01]  /*14f0*/  ISETP.NE.AND P0, PT, R5, RZ, PT ;  /* 0x000000ff0500720c */ /* 0x000fe20003f05270 */
[----:B------:R-:W-:Y:S02]  /*1500*/  @!P2 IMAD.IADD R11, R0, 0x1, R11 ;  /* 0x00000001000ba824 */ /* 0x000fe400078e020b */
        /* <DEDUP_REMOVED lines=9> */
[----:B------:R-:W-:Y:S01]  /*15a0*/  ISETP.GT.U32.AND P6, PT, R32, 0x1a0, PT ;  /* 0x000001a02000780c */ /* 0x000fe20003fc4070 */
[----:B-1----:R-:W-:-:S09]  /*15b0*/  ULEA UR4, UR5, UR4, 0x18 ;  /* 0x0000000405047291 */ /* 0x002fd2000f8ec0ff */
[----:B------:R-:W1:Y:S04]  /*15c0*/  LDS.64 R24, [UR4+0x18] ;  /* 0x00001804ff187984 */ /* 0x000e680008000a00 */
[----:B------:R-:W2:Y:S04]  /*15d0*/  LDS.128 R4, [UR4+0x20] ;  /* 0x00002004ff047984 */ /* 0x000ea80008000c00 */
[----:B0-----:R-:W0:Y:S04]  /*15e0*/  LDS.128 R8, [UR4+0x30] ;  /* 0x00003004ff087984 */ /* 0x001e280008000c00 */
[----:B------:R-:W3:Y:S04]  /*15f0*/  LDS.128 R12, [UR4+0x40] ;  /* 0x00004004ff0c7984 */ /* 0x000ee80008000c00 */
[----:B------:R-:W4:Y:S04]  /*1600*/  LDS.128 R16, [UR4+0x50] ;  /* 0x00005004ff107984 */ /* 0x000f280008000c00 */
[----:B------:R-:W5:Y:S01]  /*1610*/  LDS.128 R20, [UR4+0x60] ;  /* 0x00006004ff147984 */ /* 0x000f620008000c00 */
[----:B-1----:R-:W-:-:S02]  /*1620*/  SEL R28, R24, RZ, P1 ;  /* 0x000000ff181c7207 */ /* 0x002fc40000800000 */
[----:B------:R-:W-:Y:S02]  /*1630*/  SEL R0, R25, RZ, P1 ;  /* 0x000000ff19007207 */ /* 0x000fe40000800000 */
[----:B--2---:R-:W-:Y:S01]  /*1640*/  SEL R33, R4, RZ, P2 ;  /* 0x000000ff04217207 */ /* 0x004fe20001000000 */
[----:B------:R-:W1:Y:S01]  /*1650*/  LDS.128 R24, [UR4+0x70] ;  /* 0x00007004ff187984 */ /* 0x000e620008000c00 */
[----:B------:R-:W-:Y:S02]  /*1660*/  SEL R4, R5, RZ, P2 ;  /* 0x000000ff05047207 */ /* 0x000fe40001000000 */
[----:B------:R-:W-:Y:S02]  /*1670*/  IADD3 R33, P3, P4, R33, R28, R2 ;  /* 0x0000001c21217210 */ /* 0x000fe40007c7e002 */
[----:B------:R-:W2:Y:S01]  /*1680*/  LDS.128 R28, [UR4+0x80] ;  /* 0x00008004ff1c7984 */ /* 0x000ea20008000c00 */
[C---:B------:R-:W-:Y:S02]  /*1690*/  ISETP.GT.U32.AND P1, PT, R32.reuse, 0x60, PT ;  /* 0x000000602000780c */ /* 0x040fe40003f24070 */
[----:B------:R-:W-:-:S02]  /*16a0*/  ISETP.GT.U32.AND P2, PT, R32, 0x80, PT ;  /* 0x000000802000780c */ /* 0x000fc40003f44070 */
[----:B------:R-:W-:Y:S02]  /*16b0*/  SEL R5, R6, RZ, P1 ;  /* 0x000000ff06057207 */ /* 0x000fe40000800000 */
[----:B0-----:R-:W-:Y:S02]  /*16c0*/  SEL R2, R8, RZ, P2 ;  /* 0x000000ff08027207 */ /* 0x001fe40001000000 */
[----:B------:R-:W-:Y:S02]  /*16d0*/  IADD3.X R0, PT, PT, R4, R0, R3, P3, P4 ;  /* 0x0000000004007210 */ /* 0x000fe40001fe8403 */
[----:B------:R-:W-:Y:S02]  /*16e0*/  SEL R7, R7, RZ, P1 ;  /* 0x000000ff07077207 */ /* 0x000fe40000800000 */
[----:B------:R-:W-:Y:S02]  /*16f0*/  SEL R4, R9, RZ, P2 ;  /* 0x000000ff09047207 */ /* 0x000fe40001000000 */
[----:B------:R-:W-:-:S02]  /*1700*/  IADD3 R2, P3, P4, R2, R33, R5 ;  /* 0x0000002102027210 */ /* 0x000fc40007c7e005 */
[C---:B------:R-:W-:Y:S02]  /*1710*/  ISETP.GT.U32.AND P1, PT, R32.reuse, 0xa0, PT ;  /* 0x000000a02000780c */ /* 0x040fe40003f24070 */
[----:B------:R-:W-:Y:S02]  /*1720*/  ISETP.GT.U32.AND P2, PT, R32, 0xc0, PT ;  /* 0x000000c02000780c */ /* 0x000fe40003f44070 */
[----:B------:R-:W-:Y:S02]  /*1730*/  IADD3.X R4, PT, PT, R4, R0, R7, P3, P4 ;  /* 0x0000000004047210 */ /* 0x000fe40001fe8407 */
[----:B------:R-:W-:Y:S02]  /*1740*/  SEL R3, R10, RZ, P1 ;  /* 0x000000ff0a037207 */ /* 0x000fe40000800000 */
[----:B---3--:R-:W-:Y:S02]  /*1750*/  SEL R0, R12, RZ, P2 ;  /* 0x000000ff0c007207 */ /* 0x008fe40001000000 */
[----:B------:R-:W-:-:S02]  /*1760*/  SEL R10, R11, RZ, P1 ;  /* 0x000000ff0b0a7207 */ /* 0x000fc40000800000 */
[----:B------:R-:W-:Y:S02]  /*1770*/  ISETP.GT.U32.AND P1, PT, R32, 0xe0, PT ;  /* 0x000000e02000780c */ /* 0x000fe40003f24070 */
[----:B------:R-:W-:Y:S02]  /*1780*/  SEL R5, R13, RZ, P2 ;  /* 0x000000ff0d057207 */ /* 0x000fe40001000000 */
[----:B------:R-:W-:Y:S02]  /*1790*/  IADD3 R0, P3, P4, R0, R2, R3 ;  /* 0x0000000200007210 */ /* 0x000fe40007c7e003 */
[----:B------:R-:W-:Y:S02]  /*17a0*/  ISETP.GT.U32.AND P2, PT, R32, 0x100, PT ;  /* 0x000001002000780c */ /* 0x000fe40003f44070 */
[----:B------:R-:W-:Y:S02]  /*17b0*/  SEL R3, R14, RZ, P1 ;  /* 0x000000ff0e037207 */ /* 0x000fe40000800000 */
[----:B------:R-:W-:-:S02]  /*17c0*/  SEL R15, R15, RZ, P1 ;  /* 0x000000ff0f0f7207 */ /* 0x000fc40000800000 */
[----:B------:R-:W-:Y:S02]  /*17d0*/  ISETP.GT.U32.AND P1, PT, R32, 0x120, PT ;  /* 0x000001202000780c */ /* 0x000fe40003f24070 */
[----:B------:R-:W-:Y:S02]  /*17e0*/  IADD3.X R5, PT, PT, R5, R4, R10, P3, P4 ;  /* 0x0000000405057210 */ /* 0x000fe40001fe840a */
[----:B----4-:R-:W-:Y:S02]  /*17f0*/  SEL R2, R16, RZ, P2 ;  /* 0x000000ff10027207 */ /* 0x010fe40001000000 */
[----:B------:R-:W-:Y:S02]  /*1800*/  SEL R4, R17, RZ, P2 ;  /* 0x000000ff11047207 */ /* 0x000fe40001000000 */
[----:B------:R-:W-:Y:S02]  /*1810*/  ISETP.GT.U32.AND P2, PT, R32, 0x140, PT ;  /* 0x000001402000780c */ /* 0x000fe40003f44070 */
[----:B------:R-:W-:-:S02]  /*1820*/  SEL R7, R18, RZ, P1 ;  /* 0x000000ff12077207 */ /* 0x000fc40000800000 */
[----:B------:R-:W-:Y:S02]  /*1830*/  SEL R18, R19, RZ, P1 ;  /* 0x000000ff13127207 */ /* 0x000fe40000800000 */
[----:B------:R-:W-:Y:S02]  /*1840*/  IADD3 R2, P3, P4, R2, R0, R3 ;  /* 0x0000000002027210 */ /* 0x000fe40007c7e003 */
[----:B------:R-:W-:Y:S02]  /*1850*/  ISETP.GT.U32.AND P1, PT, R32, 0x160, PT ;  /* 0x000001602000780c */ /* 0x000fe40003f24070 */
[----:B-----5:R-:W-:Y:S02]  /*1860*/  SEL R0, R20, RZ, P2 ;  /* 0x000000ff14007207 */ /* 0x020fe40001000000 */
[----:B------:R-:W-:Y:S02]  /*1870*/  IADD3.X R4, PT, PT, R4, R5, R15, P3, P4 ;  /* 0x0000000504047210 */ /* 0x000fe40001fe840f */
[----:B------:R-:W-:-:S02]  /*1880*/  SEL R3, R22, RZ, P1 ;  /* 0x000000ff16037207 */ /* 0x000fc40000800000 */
[----:B------:R-:W-:Y:S02]  /*1890*/  SEL R23, R23, RZ, P1 ;  /* 0x000000ff17177207 */ /* 0x000fe40000800000 */
[----:B------:R-:W-:Y:S02]  /*18a0*/  SEL R5, R21, RZ, P2 ;  /* 0x000000ff15057207 */ /* 0x000fe40001000000 */
[----:B------:R-:W-:Y:S02]  /*18b0*/  IADD3 R0, P1, P3, R0, R2, R7 ;  /* 0x0000000200007210 */ /* 0x000fe40007b3e007 */
[----:B-1----:R-:W-:Y:S02]  /*18c0*/  SEL R2, R24, RZ, P5 ;  /* 0x000000ff18027207 */ /* 0x002fe40002800000 */
[----:B------:R-:W-:Y:S02]  /*18d0*/  ISETP.GT.U32.AND P2, PT, R32, 0x1c0, PT ;  /* 0x000001c02000780c */ /* 0x000fe40003f44070 */
[----:B------:R-:W-:-:S02]  /*18e0*/  IADD3.X R5, PT, PT, R5, R4, R18, P1, P3 ;  /* 0x0000000405057210 */ /* 0x000fc40000fe6412 */
[----:B------:R-:W-:Y:S02]  /*18f0*/  IADD3 R2, P3, P4, R2, R0, R3 ;  /* 0x0000000002027210 */ /* 0x000fe40007c7e003 */
[----:B------:R-:W-:Y:S02]  /*1900*/  SEL R0, R26, RZ, P6 ;  /* 0x000000ff1a007207 */ /* 0x000fe40003000000 */
[----:B--2---:R-:W-:Y:S02]  /*1910*/  SEL R3, R28, RZ, P2 ;  /* 0x000000ff1c037207 */ /* 0x004fe40001000000 */
[----:B------:R-:W-:Y:S02]  /*1920*/  ISETP.GT.U32.AND P1, PT, R32, 0x1e0, PT ;  /* 0x000001e02000780c */ /* 0x000fe40003f24070 */
        /* <DEDUP_REMOVED lines=11> */
.L_x_152:
        /* <DEDUP_REMOVED lines=11> */
[----:B------:R-:W-:Y:S01]  /*1a90*/  IMAD.MOV.U32 R17, RZ, RZ, 0xe00 ;  /* 0x00000e00ff117424 */ /* 0x000fe200078e00ff */
[----:B-1----:R-:W-:-:S02]  /*1aa0*/  ISETP.NE.AND P0, PT, R10, UR4, PT ;  /* 0x000000040a007c0c */ /* 0x002fc4000bf05270 */
[----:B--2---:R-:W-:Y:S02]  /*1ab0*/  ISETP.NE.AND P1, PT, R4, UR4, PT ;  /* 0x0000000404007c0c */ /* 0x004fe4000bf25270 */
[----:B---3--:R-:W-:Y:S02]  /*1ac0*/  ISETP.NE.AND P2, PT, R5, UR4, PT ;  /* 0x0000000405007c0c */ /* 0x008fe4000bf45270 */
[----:B------:R-:W-:Y:S02]  /*1ad0*/  SEL R5, RZ, 0x1, P0 ;  /* 0x00000001ff057807 */ /* 0x000fe40000000000 */
[----:B------:R-:W-:Y:S02]  /*1ae0*/  SEL R4, RZ, 0x1, P1 ;  /* 0x00000001ff047807 */ /* 0x000fe40000800000 */
[----:B------:R-:W-:Y:S02]  /*1af0*/  SEL R25, RZ, 0x1, P2 ;  /* 0x00000001ff197807 */ /* 0x000fe40001000000 */
[----:B----4-:R-:W-:Y:S01]  /*1b00*/  ISETP.NE.AND P2, PT, R6, UR4, PT ;  /* 0x0000000406007c0c */ /* 0x010fe2000bf45270 */
[----:B------:R-:W-:Y:S01]  /*1b10*/  VIADD R6, R32, 0xfffff200 ;  /* 0xfffff20020067836 */ /* 0x000fe20000000000 */
[----:B------:R-:W-:-:S02]  /*1b20*/  IADD3 R25, P0, P1, R25, R4, R5 ;  /* 0x0000000419197210 */ /* 0x000fc4000791e005 */
[----:B-----5:R-:W-:Y:S02]  /*1b30*/  ISETP.NE.AND P3, PT, R7, UR4, PT ;  /* 0x0000000407007c0c */ /* 0x020fe4000bf65270 */
[----:B------:R-:W-:Y:S02]  /*1b40*/  IADD3.X R27, PT, PT, RZ, RZ, RZ, P0, P1 ;  /* 0x000000ffff1b7210 */ /* 0x000fe400007e24ff */
[----:B------:R-:W-:Y:S02]  /*1b50*/  ISETP.GE.U32.AND P0, PT, R6, 0xe00, PT ;  /* 0x00000e000600780c */ /* 0x000fe40003f06070 */
[----:B------:R-:W-:Y:S02]  /*1b60*/  SEL R5, RZ, 0x1, P2 ;  /* 0x00000001ff057807 */ /* 0x000fe40001000000 */
[----:B------:R-:W-:Y:S02]  /*1b70*/  SEL R4, RZ, 0x1, P3 ;  /* 0x00000001ff047807 */ /* 0x000fe40001800000 */
[----:B------:R-:W-:-:S02]  /*1b80*/  ISETP.NE.AND P4, PT, R8, UR4, PT ;  /* 0x0000000408007c0c */ /* 0x000fc4000bf85270 */
[----:B------:R-:W-:Y:S02]  /*1b90*/  ISETP.NE.AND P5, PT, R9, UR4, PT ;  /* 0x0000000409007c0c */ /* 0x000fe4000bfa5270 */
[----:B------:R-:W-:Y:S02]  /*1ba0*/  IADD3 R25, P2, P3, R4, R25, R5 ;  /* 0x0000001904197210 */ /* 0x000fe40007b5e005 */
[----:B------:R-:W-:Y:S02]  /*1bb0*/  SEL R5, RZ, 0x1, P4 ;  /* 0x00000001ff057807 */ /* 0x000fe40002000000 */
[----:B------:R-:W-:Y:S02]  /*1bc0*/  SEL R4, RZ, 0x1, P5 ;  /* 0x00000001ff047807 */ /* 0x000fe40002800000 */
[----:B------:R-:W-:Y:S02]  /*1bd0*/  IADD3.X R27, PT, PT, RZ, R27, RZ, P2, P3 ;  /* 0x0000001bff1b7210 */ /* 0x000fe400017e64ff */
[----:B------:R-:W-:-:S04]  /*1be0*/  IADD3 R25, P1, P4, R4, R25, R5 ;  /* 0x0000001904197210 */ /* 0x000fc80007c3e005 */
[----:B------:R-:W-:Y:S01]  /*1bf0*/  IADD3.X R27, PT, PT, RZ, R27, RZ, P1, P4 ;  /* 0x0000001bff1b7210 */ /* 0x000fe20000fe84ff */
[----:B------:R-:W-:Y:S08]  /*1c00*/  @!P0 BRA `(.L_x_167) ;  /* 0x0000000000a08947 */ /* 0x000ff00003800000 */
[----:B------:R-:W0:Y:S01]  /*1c10*/  LDC R32, c[0x0][0x398] ;  /* 0x0000e600ff207b82 */ /* 0x000e220000000800 */
[----:B------:R-:W-:Y:S01]  /*1c20*/  IMAD.MOV.U32 R17, RZ, RZ, 0xe00 ;  /* 0x00000e00ff117424 */ /* 0x000fe200078e00ff */
[----:B------:R-:W1:Y:S01]  /*1c30*/  LDCU UR4, c[0x0][0x388] ;  /* 0x00007100ff0477ac */ /* 0x000e620008000800 */
[----:B------:R-:W-:-:S05]  /*1c40*/  NOP ;  /* 0x0000000000007918 */ /* 0x000fca0000000000 */
.L_x_169:
[----:B------:R-:W-:-:S05]  /*1c50*/  IMAD.WIDE.U32 R4, R17, 0x4, R2 ;  /* 0x0000000411047825 */ /* 0x000fca00078e0002 */
[----:B------:R-:W1:Y:S04]  /*1c60*/  LDG.E R13, desc[UR6][R4.64] ;  /* 0x00000006040d7981 */ /* 0x000e68000c1e1900 */
[----:B------:R-:W2:Y:S04]  /*1c70*/  LDG.E R7, desc[UR6][R4.64+0x800] ;  /* 0x0008000604077981 */ /* 0x000ea8000c1e1900 */
[----:B------:R-:W3:Y:S04]  /*1c80*/  LDG.E R8, desc[UR6][R4.64+0x1000] ;  /* 0x0010000604087981 */ /* 0x000ee8000c1e1900 */
[----:B------:R-:W4:Y:S04]  /*1c90*/  LDG.E R9, desc[UR6][R4.64+0x1800] ;  /* 0x0018000604097981 */ /* 0x000f28000c1e1900 */
[----:B------:R-:W5:Y:S04]  /*1ca0*/  LDG.E R10, desc[UR6][R4.64+0x2000] ;  /* 0x00200006040a7981 */ /* 0x000f68000c1e1900 */
[----:B------:R-:W5:Y:S04]  /*1cb0*/  LDG.E R11, desc[UR6][R4.64+0x2800] ;  /* 0x00280006040b7981 */ /* 0x000f68000c1e1900 */
[----:B------:R0:W5:Y:S01]  /*1cc0*/  LDG.E R12, desc[UR6][R4.64+0x3000] ;  /* 0x00300006040c7981 */ /* 0x000162000c1e1900 */
        /* <DEDUP_REMOVED lines=14> */
[----:B------:R-:W-:Y:S02]  /*1db0*/  IADD3.X R27, PT, PT, RZ, R27, RZ, P0, P1 ;  /* 0x0000001bff1b7210 */ /* 0x000fe400007e24ff */
[----:B------:R-:W-:Y:S01]  /*1dc0*/  IADD3 R25, P5, P4, R4, R25, R5 ;  /* 0x0000001904197210 */ /* 0x000fe20007cbe005 */
[----:B------:R-:W-:Y:S01]  /*1dd0*/  IMAD.IADD R5, R32, 0x1, -R17 ;  /* 0x0000000120057824 */ /* 0x000fe200078e0a11 */
[----:B------:R-:W-:Y:S02]  /*1de0*/  ISETP.NE.AND P6, PT, R12, UR4, PT ;  /* 0x000000040c007c0c */ /* 0x000fe4000bfc5270 */
[----:B------:R-:W-:Y:S02]  /*1df0*/  IADD3.X R27, PT, PT, RZ, R27, RZ, P2, P3 ;  /* 0x0000001bff1b7210 */ /* 0x000fe400017e64ff */
[----:B------:R-:W-:-:S02]  /*1e00*/  ISETP.GE.U32.AND P0, PT, R5, 0xe00, PT ;  /* 0x00000e000500780c */ /* 0x000fc40003f06070 */
[----:B------:R-:W-:Y:S02]  /*1e10*/  SEL R4, RZ, 0x1, P6 ;  /* 0x00000001ff047807 */ /* 0x000fe40003000000 */
[----:B------:R-:W-:Y:S02]  /*1e20*/  IADD3.X R27, PT, PT, RZ, R27, RZ, P5, P4 ;  /* 0x0000001bff1b7210 */ /* 0x000fe40002fe84ff */
[----:B------:R-:W-:-:S05]  /*1e30*/  IADD3 R25, P1, PT, R25, R4, RZ ;  /* 0x0000000419197210 */ /* 0x000fca0007f3e0ff */
[----:B------:R-:W-:Y:S02]  /*1e40*/  IMAD.X R27, RZ, RZ, R27, P1 ;  /* 0x000000ffff1b7224 */ /* 0x000fe400008e061b */
[----:B------:R-:W-:Y:S06]  /*1e50*/  @!P0 BRA `(.L_x_168) ;  /* 0x0000000c009c8947 */ /* 0x000fec0003800000 */
[----:B------:R-:W-:-:S05]  /*1e60*/  VIADD R17, R17, 0xe00 ;  /* 0x00000e0011117836 */ /* 0x000fca0000000000 */
[----:B------:R-:W-:-:S13]  /*1e70*/  ISETP.GT.U32.AND P0, PT, R17, R6, PT ;  /* 0x000000061100720c */ /* 0x000fda0003f04070 */
[----:B------:R-:W-:Y:S05]  /*1e80*/  @!P0 BRA `(.L_x_169) ;  /* 0xfffffffc00708947 */ /* 0x000fea000383ffff */
.L_x_167:
[----:B------:R-:W-:Y:S01]  /*1e90*/  IMAD.IADD R3, R32, 0x1, -R17 ;  /* 0x0000000120037824 */ /* 0x000fe200078e0a11 */
[----:B------:R-:W-:Y:S04]  /*1ea0*/  BSSY.RECONVERGENT B1, `(.L_x_168) ;  /* 0x00000e2000017945 */ /* 0x000fe80003800200 */
[----:B------:R-:W-:-:S04]  /*1eb0*/  ISETP.GE.AND P0, PT, R0, R3, PT ;  /* 0x000000030000720c */ /* 0x000fc80003f06270 */
[----:B------:R-:W-:-:S13]  /*1ec0*/  ISETP.GE.U32.OR P0, PT, R17, R32, P0 ;  /* 0x000000201100720c */ /* 0x000fda0000706470 */
[----:B------:R-:W-:Y:S05]  /*1ed0*/  @P0 BRA `(.L_x_170) ;  /* 0x0000000c00780947 */ /* 0x000fea0003800000 */
[----:B------:R-:W-:Y:S01]  /*1ee0*/  LOP3.LUT R2, RZ, R0, RZ, 0x33, !PT ;  /* 0x00000000ff027212 */ /* 0x000fe200078e33ff */
[----:B------:R-:W-:Y:S01]  /*1ef0*/  BSSY.RECONVERGENT B2, `(.L_x_171) ;  /* 0x0000073000027945 */ /* 0x000fe20003800200 */
[----:B------:R-:W-:Y:S02]  /*1f00*/  IMAD.MOV.U32 R20, RZ, RZ, R0 ;  /* 0x000000ffff147224 */ /* 0x000fe400078e0000 */
[----:B------:R-:W-:-:S04]  /*1f10*/  IADD3 R2, PT, PT, -R17, R32, R2 ;  /* 0x0000002011027210 */ /* 0x000fc80007ffe102 */
[C---:B------:R-:W-:Y:S02]  /*1f20*/  ISETP.GE.U32.AND P0, PT, R2.reuse, 0x1e00, PT ;  /* 0x00001e000200780c */ /* 0x040fe40003f06070 */
[----:B------:R-:W-:-:S04]  /*1f30*/  LEA.HI R19, R2, 0x1, RZ, 0x17 ;  /* 0x0000000102137811 */ /* 0x000fc800078fb8ff */
[----:B------:R-:W-:-:S07]  /*1f40*/  LOP3.LUT R32, R19, 0xf, RZ, 0xc0, !PT ;  /* 0x0000000f13207812 */ /* 0x000fce00078ec0ff */
[----:B------:R-:W-:Y:S05]  /*1f50*/  @!P0 BRA `(.L_x_172) ;  /* 0x0000000400b08947 */ /* 0x000fea0003800000 */
[----:B------:R-:W0:Y:S01]  /*1f60*/  LDC.64 R2, c[0x0][0x380] ;  /* 0x0000e000ff027b82 */ /* 0x000e220000000a00 */
[----:B------:R-:W-:Y:S01]  /*1f70*/  LOP3.LUT R16, R19, 0xfffff0, RZ, 0xc0, !PT ;  /* 0x00fffff013107812 */ /* 0x000fe200078ec0ff */
[----:B------:R-:W-:Y:S01]  /*1f80*/  BSSY.RECONVERGENT B3, `(.L_x_173) ;  /* 0x0000068000037945 */ /* 0x000fe20003800200 */
[C---:B------:R-:W-:Y:S01]  /*1f90*/  LOP3.LUT R20, R0.reuse, 0x1000, RZ, 0xfc, !PT ;  /* 0x0000100000147812 */ /* 0x040fe200078efcff */
[----:B------:R-:W-:Y:S02]  /*1fa0*/  IMAD.IADD R21, R0, 0x1, R17 ;  /* 0x0000000100157824 */ /* 0x000fe400078e0211 */
[----:B------:R-:W-:-:S07]  /*1fb0*/  IMAD.MOV R16, RZ, RZ, -R16 ;  /* 0x000000ffff107224 */ /* 0x000fce00078e0a10 */
.L_x_174:
[C---:B------:R-:W-:Y:S02]  /*1fc0*/  VIADD R13, R21.reuse, 0x200 ;  /* 0x00000200150d7836 */ /* 0x040fe40000000000 */
[----:B0-----:R-:W-:-:S04]  /*1fd0*/  IMAD.WIDE.U32 R8, R21, 0x4, R2 ;  /* 0x0000000415087825 */ /* 0x001fc800078e0002 */
[----:B------:R-:W-:Y:S01]  /*1fe0*/  IMAD.WIDE.U32 R12, R13, 0x4, R2 ;  /* 0x000000040d0c7825 */ /* 0x000fe200078e0002 */
[----:B------:R0:W2:Y:S03]  /*1ff0*/  LDG.E R24, desc[UR6][R8.64] ;  /* 0x0000000608187981 */ /* 0x0000a6000c1e1900 */
[C---:B------:R-:W-:Y:S01]  /*2000*/  VIADD R15, R21.reuse, 0x400 ;  /* 0x00000400150f7836 */ /* 0x040fe20000000000 */
[----:B------:R1:W3:Y:S01]  /*2010*/  LDG.E R23, desc[UR6][R12.64] ;  /* 0x000000060c177981 */ /* 0x0002e2000c1e1900 */
[C---:B------:R-:W-:Y:S02]  /*2020*/  VIADD R31, R21.reuse, 0x600 ;  /* 0x00000600151f7836 */ /* 0x040fe40000000000 */
[C---:B------:R-:W-:Y:S02]  /*2030*/  VIADD R5, R21.reuse, 0xa00 ;  /* 0x00000a0015057836 */ /* 0x040fe40000000000 */
[----:B0-----:R-:W-:-:S02]  /*2040*/  VIADD R9, R21, 0xe00 ;  /* 0x00000e0015097836 */ /* 0x001fc40000000000 */
[----:B------:R-:W-:-:S04]  /*2050*/  IMAD.WIDE.U32 R14, R15, 0x4, R2 ;  /* 0x000000040f0e7825 */ /* 0x000fc800078e0002 */
[--C-:B------:R-:W-:Y:S01]  /*2060*/  IMAD.WIDE.U32 R30, R31, 0x4, R2.reuse ;  /* 0x000000041f1e7825 */ /* 0x100fe200078e0002 */
[----:B------:R0:W4:Y:S03]  /*2070*/  LDG.E R26, desc[UR6][R14.64] ;  /* 0x000000060e1a7981 */ /* 0x000126000c1e1900 */
[----:B------:R-:W-:Y:S01]  /*2080*/  VIADD R7, R21, 0x800 ;  /* 0x0000080015077836 */ /* 0x000fe20000000000 */
[----:B------:R5:W4:Y:S01]  /*2090*/  LDG.E R22, desc[UR6][R30.64] ;  /* 0x000000061e167981 */ /* 0x000b22000c1e1900 */
[----:B------:R-:W-:-:S04]  /*20a0*/  IMAD.WIDE.U32 R4, R5, 0x4, R2 ;  /* 0x0000000405047825 */ /* 0x000fc800078e0002 */
[--C-:B-1----:R-:W-:Y:S01]  /*20b0*/  IMAD.WIDE.U32 R12, R9, 0x4, R2.reuse ;  /* 0x00000004090c7825 */ /* 0x102fe200078e0002 */
[----:B------:R1:W4:Y:S03]  /*20c0*/  LDG.E R28, desc[UR6][R4.64] ;  /* 0x00000006041c7981 */ /* 0x000326000c1e1900 */
[C---:B------:R-:W-:Y:S01]  /*20d0*/  VIADD R9, R21.reuse, 0x1000 ;  /* 0x0000100015097836 */ /* 0x040fe20000000000 */
[----:B------:R-:W4:Y:S01]  /*20e0*/  LDG.E R33, desc[UR6][R12.64] ;  /* 0x000000060c217981 */ /* 0x000f22000c1e1900 */
[----:B------:R-:W-:Y:S02]  /*20f0*/  VIADD R11, R21, 0xc00 ;  /* 0x00000c00150b7836 */ /* 0x000fe40000000000 */
[----:B------:R-:W-:-:S04]  /*2100*/  IMAD.WIDE.U32 R6, R7, 0x4, R2 ;  /* 0x0000000407067825 */ /* 0x000fc800078e0002 */
[--C-:B0-----:R-:W-:Y:S01]  /*2110*/  IMAD.WIDE.U32 R14, R9, 0x4, R2.reuse ;  /* 0x00000004090e7825 */ /* 0x101fe200078e0002 */
[----:B------:R0:W4:Y:S03]  /*2120*/  LDG.E R18, desc[UR6][R6.64] ;  /* 0x0000000606127981 */ /* 0x000126000c1e1900 */
[----:B------:R-:W-:Y:S01]  /*2130*/  IMAD.WIDE.U32 R10, R11, 0x4, R2 ;  /* 0x000000040b0a7825 */ /* 0x000fe200078e0002 */
[----:B------:R-:W4:Y:S03]  /*2140*/  LDG.E R34, desc[UR6][R14.64] ;  /* 0x000000060e227981 */ /* 0x000f26000c1e1900 */
[C---:B------:R-:W-:Y:S01]  /*2150*/  VIADD R9, R21.reuse, 0x1200 ;  /* 0x0000120015097836 */ /* 0x040fe20000000000 */
[----:B------:R0:W4:Y:S01]  /*2160*/  LDG.E R29, desc[UR6][R10.64] ;  /* 0x000000060a1d7981 */ /* 0x000122000c1e1900 */
[----:B-----5:R-:W-:-:S02]  /*2170*/  VIADD R31, R21, 0x1400 ;  /* 0x00001400151f7836 */ /* 0x020fc40000000000 */
[----:B------:R-:W-:Y:S02]  /*2180*/  VIADD R35, R21, 0x1600 ;  /* 0x0000160015237836 */ /* 0x000fe40000000000 */
[----:B-1----:R-:W-:-:S04]  /*2190*/  IMAD.WIDE.U32 R4, R9, 0x4, R2 ;  /* 0x0000000409047825 */ /* 0x002fc800078e0002 */
[----:B------:R-:W-:Y:S02]  /*21a0*/  VIADD R37, R21, 0x1800 ;  /* 0x0000180015257836 */ /* 0x000fe40000000000 */
[--C-:B0-----:R-:W-:Y:S01]  /*21b0*/  IMAD.WIDE.U32 R6, R31, 0x4, R2.reuse ;  /* 0x000000041f067825 */ /* 0x101fe200078e0002 */
[----:B------:R0:W5:Y:S03]  /*21c0*/  LDG.E R4, desc[UR6][R4.64] ;  /* 0x0000000604047981 */ /* 0x000166000c1e1900 */
[----:B------:R-:W-:Y:S02]  /*21d0*/  IMAD.WIDE.U32 R8, R35, 0x4, R2 ;  /* 0x0000000423087825 */ /* 0x000fe400078e0002 */
[----:B------:R1:W5:Y:S02]  /*21e0*/  LDG.E R6, desc[UR6][R6.64] ;  /* 0x0000000606067981 */ /* 0x000364000c1e1900 */
[----:B------:R-:W-:-:S02]  /*21f0*/  VIADD R31, R21, 0x1a00 ;  /* 0x00001a00151f7836 */ /* 0x000fc40000000000 */
[--C-:B------:R-:W-:Y:S01]  /*2200*/  IMAD.WIDE.U32 R10, R37, 0x4, R2.reuse ;  /* 0x00000004250a7825 */ /* 0x100fe200078e0002 */
[----:B------:R1:W5:Y:S03]  /*2210*/  LDG.E R8, desc[UR6][R8.64] ;  /* 0x0000000608087981 */ /* 0x000366000c1e1900 */
[--C-:B------:R-:W-:Y:S02]  /*2220*/  IMAD.WIDE.U32 R30, R31, 0x4, R2.reuse ;  /* 0x000000041f1e7825 */ /* 0x100fe400078e0002 */
[----:B------:R-:W5:Y:S02]  /*2230*/  LDG.E R10, desc[UR6][R10.64] ;  /* 0x000000060a0a7981 */ /* 0x000f64000c1e1900 */
[----:B------:R-:W-:Y:S02]  /*2240*/  VIADD R13, R21, 0x1c00 ;  /* 0x00001c00150d7836 */ /* 0x000fe40000000000 */
[----:B------:R-:W5:Y:S02]  /*2250*/  LDG.E R30, desc[UR6][R30.64] ;  /* 0x000000061e1e7981 */ /* 0x000f64000c1e1900 */
[----:B------:R-:W-:-:S04]  /*2260*/  IMAD.WIDE.U32 R12, R13, 0x4, R2 ;  /* 0x000000040d0c7825 */ /* 0x000fc800078e0002 */
[----:B------:R-:W-:Y:S02]  /*2270*/  VIADD R15, R21, 0x1e00 ;  /* 0x00001e00150f7836 */ /* 0x000fe40000000000 */
[----:B------:R-:W5:Y:S02]  /*2280*/  LDG.E R12, desc[UR6][R12.64] ;  /* 0x000000060c0c7981 */ /* 0x000f64000c1e1900 */
[----:B------:R-:W-:-:S06]  /*2290*/  IMAD.WIDE.U32 R14, R15, 0x4, R2 ;  /* 0x000000040f0e7825 */ /* 0x000fcc00078e0002 */
[----:B------:R-:W5:Y:S01]  /*22a0*/  LDG.E R14, desc[UR6][R14.64] ;  /* 0x000000060e0e7981 */ /* 0x000f62000c1e1900 */
[----:B------:R-:W-:Y:S02]  /*22b0*/  VIADD R16, R16, 0x10 ;  /* 0x0000001010107836 */ /* 0x000fe40000000000 */
[----:B------:R-:W-:Y:S02]  /*22c0*/  VIADD R20, R20, 0x2000 ;  /* 0x0000200014147836 */ /* 0x000fe40000000000 */
[----:B------:R-:W-:Y:S01]  /*22d0*/  VIADD R21, R21, 0x2000 ;  /* 0x0000200015157836 */ /* 0x000fe20000000000 */
[----:B--2---:R-:W-:Y:S02]  /*22e0*/  ISETP.NE.AND P0, PT, R24, UR4, PT ;  /* 0x0000000418007c0c */ /* 0x004fe4000bf05270 */
[----:B---3--:R-:W-:Y:S02]  /*22f0*/  ISETP.NE.AND P1, PT, R23, UR4, PT ;  /* 0x0000000417007c0c */ /* 0x008fe4000bf25270 */
[----:B0-----:R-:W-:-:S02]  /*2300*/  SEL R5, RZ, 0x1, P0 ;  /* 0x00000001ff057807 */ /* 0x001fc40000000000 */
[----:B------:R-:W-:-:S04]  /*2310*/  SEL R24, RZ, 0x1, P1 ;  /* 0x00000001ff187807 */ /* 0x000fc80000800000 */
[----:B------:R-:W-:Y:S02]  /*2320*/  IADD3 R25, P3, P2, R24, R25, R5 ;  /* 0x0000001918197210 */ /* 0x000fe40007a7e005 */
[----:B----4-:R-:W-:Y:S02]  /*2330*/  ISETP.NE.AND P0, PT, R26, UR4, PT ;  /* 0x000000041a007c0c */ /* 0x010fe4000bf05270 */
[----:B------:R-:W-:Y:S02]  /*2340*/  ISETP.NE.AND P1, PT, R22, UR4, PT ;  /* 0x0000000416007c0c */ /* 0x000fe4000bf25270 */
[----:B------:R-:W-:Y:S02]  /*2350*/  SEL R22, RZ, 0x1, P0 ;  /* 0x00000001ff167807 */ /* 0x000fe40000000000 */
[----:B------:R-:W-:Y:S02]  /*2360*/  ISETP.NE.AND P5, PT, R28, UR4, PT ;  /* 0x000000041c007c0c */ /* 0x000fe4000bfa5270 */
[----:B-1----:R-:W-:-:S02]  /*2370*/  SEL R7, RZ, 0x1, P1 ;  /* 0x00000001ff077807 */ /* 0x002fc40000800000 */
[----:B------:R-:W-:Y:S02]  /*2380*/  SEL R5, RZ, 0x1, P5 ;  /* 0x00000001ff057807 */ /* 0x000fe40002800000 */
[----:B------:R-:W-:Y:S02]  /*2390*/  ISETP.NE.AND P5, PT, R33, UR4, PT ;  /* 0x0000000421007c0c */ /* 0x000fe4000bfa5270 */
[----:B------:R-:W-:Y:S02]  /*23a0*/  IADD3 R7, P4, P6, R7, R25, R22 ;  /* 0x0000001907077210 */ /* 0x000fe40007e9e016 */
[----:B------:R-:W-:Y:S02]  /*23b0*/  ISETP.NE.AND P1, PT, R18, UR4, PT ;  /* 0x0000000412007c0c */ /* 0x000fe4000bf25270 */
[----:B------:R-:W-:Y:S02]  /*23c0*/  IADD3.X R27, PT, PT, RZ, R27, RZ, P3, P2 ;  /* 0x0000001bff1b7210 */ /* 0x000fe40001fe44ff */
[----:B------:R-:W-:-:S02]  /*23d0*/  SEL R22, RZ, 0x1, P1 ;  /* 0x00000001ff167807 */ /* 0x000fc40000800000 */
[----:B------:R-:W-:Y:S02]  /*23e0*/  SEL R9, RZ, 0x1, P5 ;  /* 0x00000001ff097807 */ /* 0x000fe40002800000 */
[----:B------:R-:W-:Y:S02]  /*23f0*/  ISETP.NE.AND P0, PT, R29, UR4, PT ;  /* 0x000000041d007c0c */ /* 0x000fe4000bf05270 */
[----:B------:R-:W-:Y:S02]  /*2400*/  ISETP.NE.AND P5, PT, R34, UR4, PT ;  /* 0x0000000422007c0c */ /* 0x000fe4000bfa5270 */
[----:B------:R-:W-:Y:S02]  /*2410*/  SEL R18, RZ, 0x1, P0 ;  /* 0x00000001ff127807 */ /* 0x000fe40000000000 */
[----:B------:R-:W-:Y:S02]  /*2420*/  IADD3.X R27, PT, PT, RZ, R27, RZ, P4, P6 ;  /* 0x0000001bff1b7210 */ /* 0x000fe400027ec4ff */
[----:B------:R-:W-:-:S02]  /*2430*/  IADD3 R5, P1, P0, R5, R7, R22 ;  /* 0x0000000705057210 */ /* 0x000fc4000783e016 */
[----:B-----5:R-:W-:Y:S02]  /*2440*/  ISETP.NE.AND P6, PT, R4, UR4, PT ;  /* 0x0000000404007c0c */ /* 0x020fe4000bfc5270 */
[----:B------:R-:W-:Y:S02]  /*2450*/  SEL R4, RZ, 0x1, P5 ;  /* 0x00000001ff047807 */ /* 0x000fe40002800000 */
[----:B------:R-:W-:Y:S02]  /*2460*/  IADD3 R9, P3, P2, R9, R5, R18 ;  /* 0x0000000509097210 */ /* 0x000fe40007a7e012 */
[----:B------:R-:W-:Y:S02]  /*2470*/  ISETP.NE.AND P4, PT, R6, UR4, PT ;  /* 0x0000000406007c0c */ /* 0x000fe4000bf85270 */
[----:B------:R-:W-:Y:S02]  /*2480*/  SEL R7, RZ, 0x1, P6 ;  /* 0x00000001ff077807 */ /* 0x000fe40003000000 */
[----:B------:R-:W-:-:S02]  /*2490*/  ISETP.NE.AND P5, PT, R8, UR4, PT ;  /* 0x0000000408007c0c */ /* 0x000fc4000bfa5270 */
[----:B------:R-:W-:Y:S02]  /*24a0*/  SEL R5, RZ, 0x1, P4 ;  /* 0x00000001ff057807 */ /* 0x000fe40002000000 */
[----:B------:R-:W-:Y:S02]  /*24b0*/  SEL R6, RZ, 0x1, P5 ;  /* 0x00000001ff067807 */ /* 0x000fe40002800000 */
[----:B------:R-:W-:Y:S02]  /*24c0*/  ISETP.NE.AND P6, PT, R10, UR4, PT ;  /* 0x000000040a007c0c */ /* 0x000fe4000bfc5270 */
[----:B------:R-:W-:Y:S02]  /*24d0*/  IADD3 R7, P4, P5, R7, R9, R4 ;  /* 0x0000000907077210 */ /* 0x000fe40007d9e004 */
[----:B------:R-:W-:Y:S02]  /*24e0*/  IADD3.X R27, PT, PT, RZ, R27, RZ, P1, P0 ;  /* 0x0000001bff1b7210 */ /* 0x000fe40000fe04ff */
[----:B------:R-:W-:-:S02]  /*24f0*/  ISETP.NE.AND P0, PT, R30, UR4, PT ;  /* 0x000000041e007c0c */ /* 0x000fc4000bf05270 */
[----:B------:R-:W-:Y:S02]  /*2500*/  SEL R4, RZ, 0x1, P6 ;  /* 0x00000001ff047807 */ /* 0x000fe40003000000 */
[----:B------:R-:W-:Y:S02]  /*2510*/  IADD3 R6, P1, P6, R6, R7, R5 ;  /* 0x0000000706067210 */ /* 0x000fe40007e3e005 */
[----:B------:R-:W-:Y:S02]  /*2520*/  IADD3.X R27, PT, PT, RZ, R27, RZ, P3, P2 ;  /* 0x0000001bff1b7210 */ /* 0x000fe40001fe44ff */
[----:B------:R-:W-:Y:S02]  /*2530*/  SEL R5, RZ, 0x1, P0 ;  /* 0x00000001ff057807 */ /* 0x000fe40000000000 */
[----:B------:R-:W-:Y:S02]  /*2540*/  ISETP.NE.AND P0, PT, R12, UR4, PT ;  /* 0x000000040c007c0c */ /* 0x000fe4000bf05270 */
[----:B------:R-:W-:-:S02]  /*2550*/  IADD3.X R27, PT, PT, RZ, R27, RZ, P4, P5 ;  /* 0x0000001bff1b7210 */ /* 0x000fc400027ea4ff */
[----:B------:R-:W-:Y:S02]  /*2560*/  IADD3 R5, P3, P4, R5, R6, R4 ;  /* 0x0000000605057210 */ /* 0x000fe40007c7e004 */
[----:B------:R-:W-:Y:S02]  /*2570*/  SEL R4, RZ, 0x1, P0 ;  /* 0x00000001ff047807 */ /* 0x000fe40000000000 */
[----:B------:R-:W-:Y:S02]  /*2580*/  ISETP.NE.AND P0, PT, R16, RZ, PT ;  /* 0x000000ff1000720c */ /* 0x000fe40003f05270 */
[----:B------:R-:W-:Y:S02]  /*2590*/  ISETP.NE.AND P2, PT, R14, UR4, PT ;  /* 0x000000040e007c0c */ /* 0x000fe4000bf45270 */
[----:B------:R-:W-:Y:S02]  /*25a0*/  IADD3.X R27, PT, PT, RZ, R27, RZ, P1, P6 ;  /* 0x0000001bff1b7210 */ /* 0x000fe40000fec4ff */
[----:B------:R-:W-:-:S02]  /*25b0*/  SEL R25, RZ, 0x1, P2 ;  /* 0x00000001ff197807 */ /* 0x000fc40001000000 */
[----:B------:R-:W-:Y:S02]  /*25c0*/  IADD3.X R27, PT, PT, RZ, R27, RZ, P3, P4 ;  /* 0x0000001bff1b7210 */ /* 0x000fe40001fe84ff */
[----:B------:R-:W-:-:S04]  /*25d0*/  IADD3 R25, P1, P2, R25, R5, R4 ;  /* 0x0000000519197210 */ /* 0x000fc80007a3e004 */
[----:B------:R-:W-:Y:S01]  /*25e0*/  IADD3.X R27, PT, PT, RZ, R27, RZ, P1, P2 ;  /* 0x0000001bff1b7210 */ /* 0x000fe20000fe44ff */
[----:B------:R-:W-:Y:S08]  /*25f0*/  @P0 BRA `(.L_x_174) ;  /* 0xfffffff800700947 */ /* 0x000ff0000383ffff */
[----:B------:R-:W-:Y:S05]  /*2600*/  BSYNC.RECONVERGENT B3 ;  /* 0x0000000000037941 */ /* 0x000fea0003800200 */
.L_x_173:
[----:B------:R-:W-:-:S07]  /*2610*/  VIADD R20, R20, 0xfffff000 ;  /* 0xfffff00014147836 */ /* 0x000fce0000000000 */
.L_x_172:
[----:B------:R-:W-:Y:S05]  /*2620*/  BSYNC.RECONVERGENT B2 ;  /* 0x0000000000027941 */ /* 0x000fea0003800200 */
.L_x_171:
        /* <DEDUP_REMOVED lines=14> */
[----:B0-----:R-:W-:-:S04]  /*2710*/  IMAD.WIDE.U32 R4, R21, 0x4, R2 ;  /* 0x0000000415047825 */ /* 0x001fc800078e0002 */
[--C-:B------:R-:W-:Y:S02]  /*2720*/  IMAD.WIDE.U32 R6, R7, 0x4, R2.reuse ;  /* 0x0000000407067825 */ /* 0x100fe400078e0002 */
[----:B------:R-:W2:Y:S02]  /*2730*/  LDG.E R4, desc[UR6][R4.64] ;  /* 0x0000000604047981 */ /* 0x000ea4000c1e1900 */
[--C-:B------:R-:W-:Y:S02]  /*2740*/  IMAD.WIDE.U32 R8, R9, 0x4, R2.reuse ;  /* 0x0000000409087825 */ /* 0x100fe400078e0002 */
[----:B------:R0:W3:Y:S02]  /*2750*/  LDG.E R16, desc[UR6][R6.64] ;  /* 0x0000000606107981 */ /* 0x0000e4000c1e1900 */
[--C-:B------:R-:W-:Y:S02]  /*2760*/  IMAD.WIDE.U32 R10, R11, 0x4, R2.reuse ;  /* 0x000000040b0a7825 */ /* 0x100fe400078e0002 */
[----:B------:R-:W4:Y:S02]  /*2770*/  LDG.E R8, desc[UR6][R8.64] ;  /* 0x0000000608087981 */ /* 0x000f24000c1e1900 */
[----:B------:R-:W-:-:S02]  /*2780*/  IMAD.WIDE.U32 R12, R13, 0x4, R2 ;  /* 0x000000040d0c7825 */ /* 0x000fc400078e0002 */
[----:B------:R-:W5:Y:S02]  /*2790*/  LDG.E R10, desc[UR6][R10.64] ;  /* 0x000000060a0a7981 */ /* 0x000f64000c1e1900 */
[--C-:B------:R-:W-:Y:S02]  /*27a0*/  IMAD.WIDE.U32 R14, R15, 0x4, R2.reuse ;  /* 0x000000040f0e7825 */ /* 0x100fe400078e0002 */
[----:B------:R-:W5:Y:S02]  /*27b0*/  LDG.E R12, desc[UR6][R12.64] ;  /* 0x000000060c0c7981 */ /* 0x000f64000c1e1900 */
[C---:B------:R-:W-:Y:S02]  /*27c0*/  VIADD R23, R21.reuse, 0xc00 ;  /* 0x00000c0015177836 */ /* 0x040fe40000000000 */
[----:B------:R-:W-:Y:S01]  /*27d0*/  VIADD R21, R21, 0xe00 ;  /* 0x00000e0015157836 */ /* 0x000fe20000000000 */
[----:B------:R-:W5:Y:S01]  /*27e0*/  LDG.E R14, desc[UR6][R14.64] ;  /* 0x000000060e0e7981 */ /* 0x000f62000c1e1900 */
[----:B0-----:R-:W-:-:S04]  /*27f0*/  IMAD.WIDE.U32 R6, R23, 0x4, R2 ;  /* 0x0000000417067825 */ /* 0x001fc800078e0002 */
[----:B------:R-:W-:Y:S02]  /*2800*/  IMAD.WIDE.U32 R2, R21, 0x4, R2 ;  /* 0x0000000415027825 */ /* 0x000fe400078e0002 */
[----:B------:R-:W5:Y:S04]  /*2810*/  LDG.E R6, desc[UR6][R6.64] ;  /* 0x0000000606067981 */ /* 0x000f68000c1e1900 */
[----:B------:R0:W5:Y:S01]  /*2820*/  LDG.E R2, desc[UR6][R2.64] ;  /* 0x0000000602027981 */ /* 0x000162000c1e1900 */
[----:B------:R-:W-:Y:S01]  /*2830*/  VIADD R20, R20, 0x1000 ;  /* 0x0000100014147836 */ /* 0x000fe20000000000 */
[----:B--2---:R-:W-:Y:S02]  /*2840*/  ISETP.NE.AND P1, PT, R4, UR4, PT ;  /* 0x0000000404007c0c */ /* 0x004fe4000bf25270 */
[----:B---3--:R-:W-:-:S02]  /*2850*/  ISETP.NE.AND P2, PT, R16, UR4, PT ;  /* 0x0000000410007c0c */ /* 0x008fc4000bf45270 */
[----:B------:R-:W-:Y:S02]  /*2860*/  SEL R5, RZ, 0x1, P1 ;  /* 0x00000001ff057807 */ /* 0x000fe40000800000 */
[----:B------:R-:W-:Y:S02]  /*2870*/  SEL R4, RZ, 0x1, P2 ;  /* 0x00000001ff047807 */ /* 0x000fe40001000000 */
[----:B----4-:R-:W-:Y:S02]  /*2880*/  ISETP.NE.AND P1, PT, R8, UR4, PT ;  /* 0x0000000408007c0c */ /* 0x010fe4000bf25270 */
[----:B-----5:R-:W-:Y:S02]  /*2890*/  ISETP.NE.AND P2, PT, R10, UR4, PT ;  /* 0x000000040a007c0c */ /* 0x020fe4000bf45270 */
[----:B------:R-:W-:Y:S02]  /*28a0*/  IADD3 R25, P5, P6, R4, R25, R5 ;  /* 0x0000001904197210 */ /* 0x000fe40007ebe005 */
[----:B------:R-:W-:-:S02]  /*28b0*/  SEL R4, RZ, 0x1, P1 ;  /* 0x00000001ff047807 */ /* 0x000fc40000800000 */
[----:B------:R-:W-:Y:S02]  /*28c0*/  SEL R5, RZ, 0x1, P2 ;  /* 0x00000001ff057807 */ /* 0x000fe40001000000 */
[----:B------:R-:W-:Y:S02]  /*28d0*/  ISETP.NE.AND P3, PT, R12, UR4, PT ;  /* 0x000000040c007c0c */ /* 0x000fe4000bf65270 */
[----:B------:R-:W-:Y:S02]  /*28e0*/  ISETP.NE.AND P4, PT, R14, UR4, PT ;  /* 0x000000040e007c0c */ /* 0x000fe4000bf85270 */
[----:B------:R-:W-:Y:S02]  /*28f0*/  IADD3 R5, P1, P2, R5, R25, R4 ;  /* 0x0000001905057210 */ /* 0x000fe40007a3e004 */
[----:B------:R-:W-:Y:S02]  /*2900*/  SEL R4, RZ, 0x1, P3 ;  /* 0x00000001ff047807 */ /* 0x000fe40001800000 */
[----:B0-----:R-:W-:-:S02]  /*2910*/  SEL R3, RZ, 0x1, P4 ;  /* 0x00000001ff037807 */ /* 0x001fc40002000000 */
[----:B------:R-:W-:Y:S02]  /*2920*/  ISETP.NE.AND P4, PT, R6, UR4, PT ;  /* 0x0000000406007c0c */ /* 0x000fe4000bf85270 */
[----:B------:R-:W-:Y:S02]  /*2930*/  ISETP.NE.AND P3, PT, R2, UR4, PT ;  /* 0x0000000402007c0c */ /* 0x000fe4000bf65270 */
[----:B------:R-:W-:Y:S02]  /*2940*/  IADD3.X R27, PT, PT, RZ, R27, RZ, P5, P6 ;  /* 0x0000001bff1b7210 */ /* 0x000fe40002fec4ff */
[----:B------:R-:W-:Y:S02]  /*2950*/  IADD3 R3, P5, P6, R3, R5, R4 ;  /* 0x0000000503037210 */ /* 0x000fe40007ebe004 */
[----:B------:R-:W-:Y:S02]  /*2960*/  SEL R2, RZ, 0x1, P4 ;  /* 0x00000001ff027807 */ /* 0x000fe40002000000 */
[----:B------:R-:W-:-:S02]  /*2970*/  SEL R25, RZ, 0x1, P3 ;  /* 0x00000001ff197807 */ /* 0x000fc40001800000 */
[----:B------:R-:W-:Y:S02]  /*2980*/  IADD3.X R27, PT, PT, RZ, R27, RZ, P1, P2 ;  /* 0x0000001bff1b7210 */ /* 0x000fe40000fe44ff */
[----:B------:R-:W-:Y:S02]  /*2990*/  IADD3 R25, P1, P2, R25, R3, R2 ;  /* 0x0000000319197210 */ /* 0x000fe40007a3e002 */
[----:B------:R-:W-:-:S04]  /*29a0*/  IADD3.X R27, PT, PT, RZ, R27, RZ, P5, P6 ;  /* 0x0000001bff1b7210 */ /* 0x000fc80002fec4ff */
[----:B------:R-:W-:-:S07]  /*29b0*/  IADD3.X R27, PT, PT, RZ, R27, RZ, P1, P2 ;  /* 0x0000001bff1b7210 */ /* 0x000fce0000fe44ff */
.L_x_176:
[----:B------:R-:W-:Y:S05]  /*29c0*/  BSYNC.RECONVERGENT B2 ;  /* 0x0000000000027941 */ /* 0x000fea0003800200 */
.L_x_175:
        /* <DEDUP_REMOVED lines=32> */
.L_x_178:
[----:B------:R-:W-:Y:S05]  /*2bd0*/  BSYNC.RECONVERGENT B2 ;  /* 0x0000000000027941 */ /* 0x000fea0003800200 */
.L_x_177:
[----:B------:R-:W-:Y:S05]  /*2be0*/  @!P0 BRA `(.L_x_170) ;  /* 0x0000000000348947 */ /* 0x000fea0003800000 */
[----:B------:R-:W0:Y:S01]  /*2bf0*/  LDC.64 R4, c[0x0][0x380] ;  /* 0x0000e000ff047b82 */ /* 0x000e220000000a00 */
[----:B------:R-:W-:Y:S02]  /*2c00*/  IMAD.IADD R17, R20, 0x1, R17 ;  /* 0x0000000114117824 */ /* 0x000fe400078e0211 */
[----:B------:R-:W-:-:S07]  /*2c10*/  IMAD.MOV R6, RZ, RZ, -R19 ;  /* 0x000000ffff067224 */ /* 0x000fce00078e0a13 */
.L_x_179:
        /* <DEDUP_REMOVED lines=10> */
.L_x_170:
[----:B------:R-:W-:Y:S05]  /*2cc0*/  BSYNC.RECONVERGENT B1 ;  /* 0x0000000000017941 */ /* 0x000fea0003800200 */
.L_x_168:
        /* <DEDUP_REMOVED lines=29> */
[----:B------:R-:W-:Y:S02]  /*2ea0*/  @!P2 MOV R7, 0x400 ;  /* 0x000004000007a802 */ /* 0x000fe40000000f00 */
[----:B-1----:R-:W-:Y:S01]  /*2eb0*/  SEL R3, R3, RZ, !P1 ;  /* 0x000000ff03037207 */ /* 0x002fe20004800000 */
[----:B------:R-:W0:Y:S01]  /*2ec0*/  SHFL.DOWN PT, R2, R5, 0x10, 0x1f ;  /* 0x0a001f0005027f89 */ /* 0x000e2200000e0000 */
[----:B------:R-:W-:Y:S02]  /*2ed0*/  ISETP.GT.AND P1, PT, R9, 0xf, PT ;  /* 0x0000000f0900780c */ /* 0x000fe40003f24270 */
[----:B--2---:R-:W-:Y:S01]  /*2ee0*/  @!P2 LEA R7, R8, R7, 0x18 ;  /* 0x000000070807a211 */ /* 0x004fe200078ec0ff */
[----:B------:R-:W-:Y:S01]  /*2ef0*/  IMAD.X R4, R3, 0x1, R6, P0 ;  /* 0x0000000103047824 */ /* 0x000fe200000e0606 */
[----:B------:R-:W-:-:S04]  /*2f00*/  @!P2 SHF.R.U32.HI R6, RZ, 0x2, R0 ;  /* 0x00000002ff06a819 */ /* 0x000fc80000011600 */
        /* <DEDUP_REMOVED lines=38> */
.L_x_166:
[----:B------:R-:W-:Y:S05]  /*3170*/  BSYNC.RECONVERGENT B0 ;  /* 0x0000000000007941 */ /* 0x000fea0003800200 */
.L_x_151:
[----:B------:R-:W-:Y:S05]  /*3180*/  @P0 EXIT ;  /* 0x000000000000094d */ /* 0x000fea0003800000 */
[----:B------:R-:W0:Y:S01]  /*3190*/  LDCU.64 UR4, c[0x0][0x3a0] ;  /* 0x00007400ff0477ac */ /* 0x000e220008000a00 */
[----:B------:R-:W3:Y:S01]  /*31a0*/  LDC.64 R4, c[0x0][0x390] ;  /* 0x0000e400ff047b82 */ /* 0x000ee20000000a00 */
[----:B012---:R-:W-:-:S04]  /*31b0*/  IADD3 R2, P0, PT, R2, UR4, RZ ;  /* 0x0000000402027c10 */ /* 0x007fc8000ff1e0ff */
[----:B------:R-:W-:-:S05]  /*31c0*/  IADD3.X R3, PT, PT, R3, UR5, RZ, P0, !PT ;  /* 0x0000000503037c10 */ /* 0x000fca00087fe4ff */
[----:B---3--:R-:W-:Y:S01]  /*31d0*/  STG.E.64 desc[UR6][R4.64], R2 ;  /* 0x0000000204007986 */ /* 0x008fe2000c101b06 */
[----:B------:R-:W-:Y:S05]  /*31e0*/  EXIT ;  /* 0x000000000000794d */ /* 0x000fea0003800000 */
.L_x_180:
        /* <DEDUP_REMOVED lines=9> */
.L_x_200:


//--------------------- .text._ZN3cub18CUB_300001_SM_10006detail11EmptyKernelIvEEvv --------------------------
	.section	.text._ZN3cub18CUB_300001_SM_10006detail11EmptyKernelIvEEvv,"ax",@progbits
	.align	128
        .global         _ZN3cub18CUB_300001_SM_10006detail11EmptyKernelIvEEvv
        .type           _ZN3cub18CUB_300001_SM_10006detail11EmptyKernelIvEEvv,@function
        .size           _ZN3cub18CUB_300001_SM_10006detail11EmptyKernelIvEEvv,(.L_x_201 - _ZN3cub18CUB_300001_SM_10006detail11EmptyKernelIvEEvv)
        .other          _ZN3cub18CUB_300001_SM_10006detail11EmptyKernelIvEEvv,@"STO_CUDA_ENTRY STV_DEFAULT"
_ZN3cub18CUB_300001_SM_10006detail11EmptyKernelIvEEvv:
.text._ZN3cub18CUB_300001_SM_10006detail11EmptyKernelIvEEvv:
[----:B------:R-:W-:Y:S01]  /*0000*/  LDC R1, c[0x0][0x37c] ;  /* 0x0000df00ff017b82 */ /* 0x000fe20000000800 */
[----:B------:R-:W-:Y:S05]  /*0010*/  EXIT ;  /* 0x000000000000794d */ /* 0x000fea0003800000 */
.L_x_181:
        /* <DEDUP_REMOVED lines=14> */
.L_x_201:


//--------------------- .text._Z16color_jpl_kerneliiPiS_S_S_ --------------------------
	.section	.text._Z16color_jpl_kerneliiPiS_S_S_,"ax",@progbits
	.align	128
        .global         _Z16color_jpl_kerneliiPiS_S_S_
        .type           _Z16color_jpl_kerneliiPiS_S_S_,@function
        .size           _Z16color_jpl_kerneliiPiS_S_S_,(.L_x_202 - _Z16color_jpl_kerneliiPiS_S_S_)
        .other          _Z16color_jpl_kerneliiPiS_S_S_,@"STO_CUDA_ENTRY STV_DEFAULT"
_Z16color_jpl_kerneliiPiS_S_S_:
.text._Z16color_jpl_kerneliiPiS_S_S_:
[----:B------:R-:W0:Y:S01]  /*0000*/  LDC R1, c[0x0][0x37c] ;  /* 0x0000df00ff017b82 */ /* 0x000e220000000800 */
[----:B------:R-:W1:Y:S01]  /*0010*/  S2R R18, SR_TID.X ;  /* 0x0000000000127919 */ /* 0x000e620000002100 */
[----:B------:R-:W2:Y:S06]  /*0020*/  LDCU UR5, c[0x0][0x2fc] ;  /* 0x00005f80ff0577ac */ /* 0x000eac0008000800 */
[----:B------:R-:W1:Y:S01]  /*0030*/  S2UR UR6, SR_CTAID.X ;  /* 0x00000000000679c3 */ /* 0x000e620000002500 */
[----:B0-----:R-:W-:Y:S01]  /*0040*/  VIADD R1, R1, 0xfffffff0 ;  /* 0xfffffff001017836 */ /* 0x001fe20000000000 */
[----:B------:R-:W0:Y:S01]  /*0050*/  LDCU UR7, c[0x0][0x380] ;  /* 0x00007000ff0777ac */ /* 0x000e220008000800 */
[----:B------:R-:W3:Y:S05]  /*0060*/  LDCU UR4, c[0x0][0x2f8] ;  /* 0x00005f00ff0477ac */ /* 0x000eea0008000800 */
[----:B------:R-:W1:Y:S01]  /*0070*/  LDC R23, c[0x0][0x360] ;  /* 0x0000d800ff177b82 */ /* 0x000e620000000800 */
[----:B---3--:R-:W-:-:S05]  /*0080*/  IADD3 R2, P1, PT, R1, UR4, RZ ;  /* 0x0000000401027c10 */ /* 0x008fca000ff3e0ff */
[----:B--2---:R-:W-:Y:S02]  /*0090*/  IMAD.X R22, RZ, RZ, UR5, P1 ;  /* 0x00000005ff167e24 */ /* 0x004fe400088e06ff */
[----:B-1----:R-:W-:-:S05]  /*00a0*/  IMAD R18, R23, UR6, R18 ;  /* 0x0000000617127c24 */ /* 0x002fca000f8e0212 */
[----:B0-----:R-:W-:-:S13]  /*00b0*/  ISETP.GE.AND P0, PT, R18, UR7, PT ;  /* 0x0000000712007c0c */ /* 0x001fda000bf06270 */
[----:B------:R-:W-:Y:S05]  /*00c0*/  @P0 EXIT ;  /* 0x000000000000094d */ /* 0x000fea0003800000 */
[----:B------:R-:W0:Y:S01]  /*00d0*/  LDCU UR4, c[0x0][0x370] ;  /* 0x00006e00ff0477ac */ /* 0x000e220008000800 */
[----:B------:R-:W1:Y:S01]  /*00e0*/  LDCU.64 UR36, c[0x0][0x358] ;  /* 0x00006b00ff2477ac */ /* 0x000e620008000a00 */
[----:B0-----:R-:W-:-:S07]  /*00f0*/  IMAD R23, R23, UR4, RZ ;  /* 0x0000000417177c24 */ /* 0x001fce000f8e02ff */
.L_x_193:
[----:B0-----:R-:W0:Y:S02]  /*0100*/  LDC.64 R4, c[0x0][0x3a0] ;  /* 0x0000e800ff047b82 */ /* 0x001e240000000a00 */
[----:B0-----:R-:W-:-:S06]  /*0110*/  IMAD.WIDE R4, R18, 0x4, R4 ;  /* 0x0000000412047825 */ /* 0x001fcc00078e0204 */
[----:B-1----:R-:W2:Y:S01]  /*0120*/  LDG.E R4, desc[UR36][R4.64] ;  /* 0x0000002404047981 */ /* 0x002ea2000c1e1900 */
[----:B------:R-:W-:Y:S01]  /*0130*/  BSSY.RECONVERGENT B9, `(.L_x_182) ;  /* 0x000004e000097945 */ /* 0x000fe20003800200 */
[----:B--2---:R-:W-:-:S13]  /*0140*/  ISETP.NE.AND P0, PT, R4, -0x1, PT ;  /* 0xffffffff0400780c */ /* 0x004fda0003f05270 */
[----:B------:R-:W-:Y:S05]  /*0150*/  @P0 BRA `(.L_x_183) ;  /* 0x00000004002c0947 */ /* 0x000fea0003800000 */
[----:B------:R-:W0:Y:S02]  /*0160*/  LDC.64 R30, c[0x0][0x388] ;  /* 0x0000e200ff1e7b82 */ /* 0x000e240000000a00 */
[----:B0-----:R-:W-:-:S05]  /*0170*/  IMAD.WIDE R30, R18, 0x4, R30 ;  /* 0x00000004121e7825 */ /* 0x001fca00078e021e */
[----:B------:R-:W2:Y:S04]  /*0180*/  LDG.E R26, desc[UR36][R30.64] ;  /* 0x000000241e1a7981 */ /* 0x000ea8000c1e1900 */
[----:B------:R-:W2:Y:S01]  /*0190*/  LDG.E R3, desc[UR36][R30.64+0x4] ;  /* 0x000004241e037981 */ /* 0x000ea2000c1e1900 */
[----:B------:R-:W-:Y:S01]  /*01a0*/  BSSY.RELIABLE B8, `(.L_x_184) ;  /* 0x0000042000087945 */ /* 0x000fe20003800100 */
[----:B--2---:R-:W-:-:S13]  /*01b0*/  ISETP.GE.AND P0, PT, R26, R3, PT ;  /* 0x000000031a00720c */ /* 0x004fda0003f06270 */
[----:B------:R-:W-:Y:S05]  /*01c0*/  @P0 BRA `(.L_x_185) ;  /* 0x0000000000fc0947 */ /* 0x000fea0003800000 */
[----:B------:R-:W0:Y:S02]  /*01d0*/  LDC.64 R24, c[0x0][0x398] ;  /* 0x0000e600ff187b82 */ /* 0x000e240000000a00 */
[----:B0-----:R-:W-:-:S06]  /*01e0*/  IMAD.WIDE R24, R18, 0x4, R24 ;  /* 0x0000000412187825 */ /* 0x001fcc00078e0218 */
[----:B------:R0:W5:Y:S01]  /*01f0*/  LDG.E R24, desc[UR36][R24.64] ;  /* 0x0000002418187981 */ /* 0x000162000c1e1900 */
[----:B------:R-:W-:Y:S01]  /*0200*/  BSSY.RECONVERGENT B7, `(.L_x_186) ;  /* 0x0000038000077945 */ /* 0x000fe20003800200 */
[----:B------:R-:W-:-:S07]  /*0210*/  IMAD.MOV.U32 R27, RZ, RZ, 0x1 ;  /* 0x00000001ff1b7424 */ /* 0x000fce00078e00ff */
.L_x_192:
[----:B------:R-:W1:Y:S08]  /*0220*/  LDC.64 R6, c[0x0][0x390] ;  /* 0x0000e400ff067b82 */ /* 0x000e700000000a00 */
[----:B------:R-:W2:Y:S08]  /*0230*/  LDC.64 R10, c[0x0][0x3a0] ;  /* 0x0000e800ff0a7b82 */ /* 0x000eb00000000a00 */
[----:B------:R-:W3:Y:S01]  /*0240*/  LDC R17, c[0x0][0x384] ;  /* 0x0000e100ff117b82 */ /* 0x000ee20000000800 */
[----:B------:R-:W-:Y:S01]  /*0250*/  MOV R8, 0x170 ;  /* 0x0000017000087802 */ /* 0x000fe20000000f00 */
[----:B------:R-:W4:Y:S01]  /*0260*/  LDCU.64 UR4, c[0x4][0x158] ;  /* 0x01002b00ff0477ac */ /* 0x000f220008000a00 */
[----:B-1----:R-:W-:-:S05]  /*0270*/  IMAD.WIDE R6, R26, 0x4, R6 ;  /* 0x000000041a067825 */ /* 0x002fca00078e0206 */
[----:B------:R-:W2:Y:S02]  /*0280*/  LDG.E R19, desc[UR36][R6.64] ;  /* 0x0000002406137981 */ /* 0x000ea4000c1e1900 */
[----:B--2---:R-:W-:-:S05]  /*0290*/  IMAD.WIDE R10, R19, 0x4, R10 ;  /* 0x00000004130a7825 */ /* 0x004fca00078e020a */
[----:B------:R-:W3:Y:S01]  /*02a0*/  LDG.E R16, desc[UR36][R10.64] ;  /* 0x000000240a107981 */ /* 0x000ee2000c1e1900 */
[----:B------:R-:W1:Y:S01]  /*02b0*/  LDC.64 R8, c[0x4][R8] ;  /* 0x0100000008087b82 */ /* 0x000e620000000a00 */
[----:B----4-:R-:W-:Y:S01]  /*02c0*/  MOV R4, UR4 ;  /* 0x0000000400047c02 */ /* 0x010fe20008000f00 */
[----:B------:R-:W-:Y:S01]  /*02d0*/  IMAD.U32 R5, RZ, RZ, UR5 ;  /* 0x00000005ff057e24 */ /* 0x000fe2000f8e00ff */
[----:B------:R-:W-:Y:S01]  /*02e0*/  MOV R7, R22 ;  /* 0x0000001600077202 */ /* 0x000fe20000000f00 */
[----:B------:R-:W-:Y:S01]  /*02f0*/  IMAD.MOV.U32 R6, RZ, RZ, R2 ;  /* 0x000000ffff067224 */ /* 0x000fe200078e0002 */
[----:B-1-3--:R2:W-:Y:S06]  /*0300*/  STL.128 [R1], R16 ;  /* 0x0000001001007387 */ /* 0x00a5ec0000100c00 */
[----:B------:R-:W-:-:S07]  /*0310*/  LEPC R20, `(.L_x_187) ;  /* 0x000000001014794e */ /* 0x000fce0000000000 */
[----:B0-2--5:R-:W-:Y:S05]  /*0320*/  CALL.ABS.NOINC R8 ;  /* 0x0000000008007343 */ /* 0x025fea0003c00000 */
.L_x_187:
[----:B------:R-:W0:Y:S01]  /*0330*/  LDC R17, c[0x0][0x384] ;  /* 0x0000e100ff117b82 */ /* 0x000e220000000800 */
[----:B------:R-:W-:Y:S01]  /*0340*/  BSSY.RECONVERGENT B6, `(.L_x_188) ;  /* 0x000001f000067945 */ /* 0x000fe20003800200 */
[----:B0-----:R-:W-:-:S04]  /*0350*/  ISETP.NE.AND P0, PT, R16, R17, PT ;  /* 0x000000111000720c */ /* 0x001fc80003f05270 */
[----:B------:R-:W-:-:S04]  /*0360*/  ISETP.NE.AND P0, PT, R16, -0x1, P0 ;  /* 0xffffffff1000780c */ /* 0x000fc80000705270 */
[----:B------:R-:W-:-:S13]  /*0370*/  ISETP.EQ.OR P0, PT, R18, R19, P0 ;  /* 0x000000131200720c */ /* 0x000fda0000702670 */
[----:B------:R-:W-:Y:S05]  /*0380*/  @P0 BRA `(.L_x_189) ;  /* 0x0000000000680947 */ /* 0x000fea0003800000 */
[----:B------:R-:W-:Y:S01]  /*0390*/  MOV R28, 0x170 ;  /* 0x00000170001c7802 */ /* 0x000fe20000000f00 */
[----:B------:R0:W-:Y:S01]  /*03a0*/  STL.128 [R1], R16 ;  /* 0x0000001001007387 */ /* 0x0001e20000100c00 */
[----:B------:R-:W1:Y:S01]  /*03b0*/  LDCU.64 UR4, c[0x4][0x160] ;  /* 0x01002c00ff0477ac */ /* 0x000e620008000a00 */
[----:B------:R-:W-:Y:S01]  /*03c0*/  MOV R6, R2 ;  /* 0x0000000200067202 */ /* 0x000fe20000000f00 */
[----:B------:R0:W2:Y:S01]  /*03d0*/  LDC.64 R8, c[0x4][R28] ;  /* 0x010000001c087b82 */ /* 0x0000a20000000a00 */
[----:B------:R-:W-:Y:S02]  /*03e0*/  IMAD.MOV.U32 R7, RZ, RZ, R22 ;  /* 0x000000ffff077224 */ /* 0x000fe400078e0016 */
[----:B-1----:R-:W-:Y:S02]  /*03f0*/  IMAD.U32 R4, RZ, RZ, UR4 ;  /* 0x00000004ff047e24 */ /* 0x002fe4000f8e00ff */
[----:B0-----:R-:W-:-:S07]  /*0400*/  IMAD.U32 R5, RZ, RZ, UR5 ;  /* 0x00000005ff057e24 */ /* 0x001fce000f8e00ff */
[----:B------:R-:W-:-:S07]  /*0410*/  LEPC R20, `(.L_x_190) ;  /* 0x000000001014794e */ /* 0x000fce0000000000 */
[----:B--2---:R-:W-:Y:S05]  /*0420*/  CALL.ABS.NOINC R8 ;  /* 0x0000000008007343 */ /* 0x004fea0003c00000 */
.L_x_190:
[----:B------:R-:W0:Y:S02]  /*0430*/  LDC.64 R4, c[0x0][0x398] ;  /* 0x0000e600ff047b82 */ /* 0x000e240000000a00 */
[----:B0-----:R-:W-:-:S05]  /*0440*/  IMAD.WIDE R4, R19, 0x4, R4 ;  /* 0x0000000413047825 */ /* 0x001fca00078e0204 */
[----:B------:R-:W2:Y:S02]  /*0450*/  LDG.E R25, desc[UR36][R4.64] ;  /* 0x0000002404197981 */ /* 0x000ea4000c1e1900 */
[----:B--2---:R-:W-:-:S13]  /*0460*/  ISETP.GT.AND P0, PT, R24, R25, PT ;  /* 0x000000191800720c */ /* 0x004fda0003f04270 */
[----:B------:R-:W-:Y:S05]  /*0470*/  @P0 BRA `(.L_x_189) ;  /* 0x00000000002c0947 */ /* 0x000fea0003800000 */
[----:B------:R-:W-:Y:S01]  /*0480*/  IMAD.MOV.U32 R27, RZ, RZ, R18 ;  /* 0x000000ffff1b7224 */ /* 0x000fe200078e0012 */
[----:B------:R-:W0:Y:S01]  /*0490*/  LDC.64 R28, c[0x4][R28] ;  /* 0x010000001c1c7b82 */ /* 0x000e220000000a00 */
[----:B------:R-:W1:Y:S01]  /*04a0*/  LDCU.64 UR4, c[0x4][0x168] ;  /* 0x01002d00ff0477ac */ /* 0x000e620008000a00 */
[----:B------:R-:W-:Y:S01]  /*04b0*/  IMAD.MOV.U32 R6, RZ, RZ, R2 ;  /* 0x000000ffff067224 */ /* 0x000fe200078e0002 */
[----:B------:R-:W-:Y:S01]  /*04c0*/  MOV R7, R22 ;  /* 0x0000001600077202 */ /* 0x000fe20000000f00 */
[----:B------:R2:W-:Y:S01]  /*04d0*/  STL.128 [R1], R24 ;  /* 0x0000001801007387 */ /* 0x0005e20000100c00 */
[----:B-1----:R-:W-:Y:S01]  /*04e0*/  MOV R4, UR4 ;  /* 0x0000000400047c02 */ /* 0x002fe20008000f00 */
[----:B--2---:R-:W-:-:S07]  /*04f0*/  IMAD.U32 R5, RZ, RZ, UR5 ;  /* 0x00000005ff057e24 */ /* 0x004fce000f8e00ff */
[----:B------:R-:W-:-:S07]  /*0500*/  LEPC R20, `(.L_x_191) ;  /* 0x000000001014794e */ /* 0x000fce0000000000 */
[----:B0-----:R-:W-:Y:S05]  /*0510*/  CALL.ABS.NOINC R28 ;  /* 0x000000001c007343 */ /* 0x001fea0003c00000 */
.L_x_191:
[----:B------:R-:W-:-:S07]  /*0520*/  PRMT R27, RZ, 0x7610, R27 ;  /* 0x00007610ff1b7816 */ /* 0x000fce000000001b */
.L_x_189:
[----:B------:R-:W-:Y:S05]  /*0530*/  BSYNC.RECONVERGENT B6 ;  /* 0x0000000000067941 */ /* 0x000fea0003800200 */
.L_x_188:
[----:B------:R-:W2:Y:S01]  /*0540*/  LDG.E R3, desc[UR36][R30.64+0x4] ;  /* 0x000004241e037981 */ /* 0x000ea2000c1e1900 */
[----:B------:R-:W-:-:S05]  /*0550*/  VIADD R26, R26, 0x1 ;  /* 0x000000011a1a7836 */ /* 0x000fca0000000000 */
[----:B--2---:R-:W-:-:S13]  /*0560*/  ISETP.GE.AND P0, PT, R26, R3, PT ;  /* 0x000000031a00720c */ /* 0x004fda0003f06270 */
[----:B------:R-:W-:Y:S05]  /*0570*/  @!P0 BRA `(.L_x_192) ;  /* 0xfffffffc00288947 */ /* 0x000fea000383ffff */
[----:B------:R-:W-:Y:S05]  /*0580*/  BSYNC.RECONVERGENT B7 ;  /* 0x0000000000077941 */ /* 0x000fea0003800200 */
.L_x_186:
[----:B------:R-:W-:-:S13]  /*0590*/  LOP3.LUT P0, RZ, R27, 0xff, RZ, 0xc0, !PT ;  /* 0x000000ff1bff7812 */ /* 0x000fda000780c0ff */
[----:B------:R-:W-:Y:S05]  /*05a0*/  @!P0 BREAK.RELIABLE B8 ;  /* 0x0000000000088942 */ /* 0x000fea0003800100 */
[----:B------:R-:W-:Y:S05]  /*05b0*/  @!P0 BRA `(.L_x_183) ;  /* 0x0000000000148947 */ /* 0x000fea0003800000 */
.L_x_185:
[----:B------:R-:W-:Y:S05]  /*05c0*/  BSYNC.RELIABLE B8 ;  /* 0x0000000000087941 */ /* 0x000fea0003800100 */
.L_x_184:
[----:B------:R-:W0:Y:S08]  /*05d0*/  LDC.64 R4, c[0x0][0x3a0] ;  /* 0x0000e800ff047b82 */ /* 0x000e300000000a00 */
[----:B------:R-:W1:Y:S01]  /*05e0*/  LDC R3, c[0x0][0x384] ;  /* 0x0000e100ff037b82 */ /* 0x000e620000000800 */
[----:B0-----:R-:W-:-:S05]  /*05f0*/  IMAD.WIDE R4, R18, 0x4, R4 ;  /* 0x0000000412047825 */ /* 0x001fca00078e0204 */
[----:B-1----:R0:W-:Y:S02]  /*0600*/  STG.E desc[UR36][R4.64], R3 ;  /* 0x0000000304007986 */ /* 0x0021e4000c101924 */
.L_x_183:
[----:B------:R-:W-:Y:S05]  /*0610*/  BSYNC.RECONVERGENT B9 ;  /* 0x0000000000097941 */ /* 0x000fea0003800200 */
.L_x_182:
[----:B------:R-:W1:Y:S01]  /*0620*/  LDCU UR4, c[0x0][0x380] ;  /* 0x00007000ff0477ac */ /* 0x000e620008000800 */
[----:B------:R-:W-:-:S04]  /*0630*/  IADD3 R18, PT, PT, R23, R18, RZ ;  /* 0x0000001217127210 */ /* 0x000fc80007ffe0ff */
[----:B-1----:R-:W-:-:S13]  /*0640*/  ISETP.GE.AND P0, PT, R18, UR4, PT ;  /* 0x0000000412007c0c */ /* 0x002fda000bf06270 */
[----:B------:R-:W-:Y:S05]  /*0650*/  @!P0 BRA `(.L_x_193) ;  /* 0xfffffff800a88947 */ /* 0x000fea000383ffff */
[----:B------:R-:W-:Y:S05]  /*0660*/  EXIT ;  /* 0x000000000000794d */ /* 0x000fea0003800000 */
.L_x_194:
        /* <DEDUP_REMOVED lines=9> */
.L_x_202:


//--------------------- .nv.global.init           --------------------------
	.section	.nv.global.init,"aw",@progbits
.nv.global.init:
	.type		$str$2,@object
	.size		$str$2,($str - $str$2)
$str$2:
        /*0000*/ 	.byte	0x25, 0x64, 0x20, 0x25, 0x64, 0x20, 0x25, 0x64, 0x20, 0x25, 0x64, 0x0a, 0x00
	.type		$str,@object
	.size		$str,($str$1 - $str)
$str:
        /*000d*/ 	.byte	0x49, 0x6e, 0x73, 0x69, 0x64, 0x65, 0x20, 0x66, 0x6f, 0x72, 0x20, 0x6c, 0x6f, 0x6f, 0x70, 0x20
        /*001d*/ 	.byte	0x25, 0x64, 0x20, 0x25, 0x64, 0x20, 0x25, 0x64, 0x20, 0x25, 0x64, 0x0a, 0x00
	.type		$str$1,@object
	.size		$str$1,(.L_44 - $str$1)
$str$1:
        /*002a*/ 	.byte	0x49, 0x6e, 0x73, 0x69, 0x64, 0x65, 0x20, 0x61, 0x66, 0x74, 0x65, 0x72, 0x20, 0x66, 0x6f, 0x72
        /*003a*/ 	.byte	0x20, 0x6c, 0x6f, 0x6f, 0x70, 0x20, 0x25, 0x64, 0x20, 0x25, 0x64, 0x20, 0x25, 0x64, 0x20, 0x25
        /*004a*/ 	.byte	0x64, 0x0a, 0x00
.L_44:


//--------------------- .nv.shared._ZN3cub18CUB_300001_SM_10006detail6reduce28DeviceReduceSingleTileKernelINS2_10policy_hubIlyN4cuda3std3__44plusIlEEE10Policy1000EPlSC_iS9_llNS7_10__identityEEEvT0_T1_T2_T3_T4_T6_ --------------------------
	.section	.nv.shared._ZN3cub18CUB_300001_SM_10006detail6reduce28DeviceReduceSingleTileKernelINS2_10policy_hubIlyN4cuda3std3__44plusIlEEE10Policy1000EPlSC_iS9_llNS7_10__identityEEEvT0_T1_T2_T3_T4_T6_,"aw",@nobits
	.sectionflags	@""
	.align	8
.nv.shared._ZN3cub18CUB_300001_SM_10006detail6reduce28DeviceReduceSingleTileKernelINS2_10policy_hubIlyN4cuda3std3__44plusIlEEE10Policy1000EPlSC_iS9_llNS7_10__identityEEEvT0_T1_T2_T3_T4_T6_:
	.zero		1176


//--------------------- .nv.shared.reserved.0     --------------------------
	.section	.nv.shared.reserved.0,"aw",@nobits
	.weak		__nv_reservedSMEM_offset_0_alias
	.size		__nv_reservedSMEM_offset_0_alias, 0, 64
	.other		__nv_reservedSMEM_offset_0_alias,@"STO_CUDA_RESERVED_SHARED STV_DEFAULT"
__nv_reservedSMEM_offset_0_alias:
	.zero		0
	.zero		64


//--------------------- .nv.global                --------------------------
	.section	.nv.global,"aw",@nobits
.nv.global:
	.type		_ZN34_INTERNAL_9545930d_4_k_cu_790785676thrust24THRUST_300001_SM_1000_NS3seqE,@object
	.size		_ZN34_INTERNAL_9545930d_4_k_cu_790785676thrust24THRUST_300001_SM_1000_NS3seqE,(_ZN34_INTERNAL_9545930d_4_k_cu_790785674cuda3std3__48in_placeE - _ZN34_INTERNAL_9545930d_4_k_cu_790785676thrust24THRUST_300001_SM_1000_NS3seqE)
_ZN34_INTERNAL_9545930d_4_k_cu_790785676thrust24THRUST_300001_SM_1000_NS3seqE:
	.zero		1
	.type		_ZN34_INTERNAL_9545930d_4_k_cu_790785674cuda3std3__48in_placeE,@object
	.size		_ZN34_INTERNAL_9545930d_4_k_cu_790785674cuda3std3__48in_placeE,(_ZN34_INTERNAL_9545930d_4_k_cu_790785674cuda3std6ranges3__45__cpo4sizeE - _ZN34_INTERNAL_9545930d_4_k_cu_790785674cuda3std3__48in_placeE)
_ZN34_INTERNAL_9545930d_4_k_cu_790785674cuda3std3__48in_placeE:
	.zero		1
	.type		_ZN34_INTERNAL_9545930d_4_k_cu_790785674cuda3std6ranges3__45__cpo4sizeE,@object
	.size		_ZN34_INTERNAL_9545930d_4_k_cu_790785674cuda3std6ranges3__45__cpo4sizeE,(_ZN34_INTERNAL_9545930d_4_k_cu_790785676thrust24THRUST_300001_SM_1000_NS12placeholders2_3E - _ZN34_INTERNAL_9545930d_4_k_cu_790785674cuda3std6ranges3__45__cpo4sizeE)
_ZN34_INTERNAL_9545930d_4_k_cu_790785674cuda3std6ranges3__45__cpo4sizeE:
	.zero		1
	.type		_ZN34_INTERNAL_9545930d_4_k_cu_790785676thrust24THRUST_300001_SM_1000_NS12placeholders2_3E,@object
	.size		_ZN34_INTERNAL_9545930d_4_k_cu_790785676thrust24THRUST_300001_SM_1000_NS12placeholders2_3E,(_ZN34_INTERNAL_9545930d_4_k_cu_790785674cuda3std3__45__cpo6cbeginE - _ZN34_INTERNAL_9545930d_4_k_cu_790785676thrust24THRUST_300001_SM_1000_NS12placeholders2_3E)
_ZN34_INTERNAL_9545930d_4_k_cu_790785676thrust24THRUST_300001_SM_1000_NS12placeholders2_3E:
	.zero		1
	.type		_ZN34_INTERNAL_9545930d_4_k_cu_790785674cuda3std3__45__cpo6cbeginE,@object
	.size		_ZN34_INTERNAL_9545930d_4_k_cu_790785674cuda3std3__45__cpo6cbeginE,(_ZN34_INTERNAL_9545930d_4_k_cu_790785674cuda3std6ranges3__45__cpo6cbeginE - _ZN34_INTERNAL_9545930d_4_k_cu_790785674cuda3std3__45__cpo6cbeginE)
_ZN34_INTERNAL_9545930d_4_k_cu_790785674cuda3std3__45__cpo6cbeginE:
	.zero		1
	.type		_ZN34_INTERNAL_9545930d_4_k_cu_790785674cuda3std6ranges3__45__cpo6cbeginE,@object
	.size		_ZN34_INTERNAL_9545930d_4_k_cu_790785674cuda3std6ranges3__45__cpo6cbeginE,(_ZN34_INTERNAL_9545930d_4_k_cu_790785676thrust24THRUST_300001_SM_1000_NS12placeholders2_7E - _ZN34_INTERNAL_9545930d_4_k_cu_790785674cuda3std6ranges3__45__cpo6cbeginE)
_ZN34_INTERNAL_9545930d_4_k_cu_790785674cuda3std6ranges3__45__cpo6cbeginE:
	.zero		1
	.type		_ZN34_INTERNAL_9545930d_4_k_cu_790785676thrust24THRUST_300001_SM_1000_NS12placeholders2_7E,@object
	.size		_ZN34_INTERNAL_9545930d_4_k_cu_790785676thrust24THRUST_300001_SM_1000_NS12placeholders2_7E,(_ZN34_INTERNAL_9545930d_4_k_cu_790785674cuda3std3__45__cpo7crbeginE - _ZN34_INTERNAL_9545930d_4_k_cu_790785676thrust24THRUST_300001_SM_1000_NS12placeholders2_7E)
_ZN34_INTERNAL_9545930d_4_k_cu_790785676thrust24THRUST_300001_SM_1000_NS12placeholders2_7E:
	.zero		1
	.type		_ZN34_INTERNAL_9545930d_4_k_cu_790785674cuda3std3__45__cpo7crbeginE,@object
	.size		_ZN34_INTERNAL_9545930d_4_k_cu_790785674cuda3std3__45__cpo7crbeginE,(_ZN34_INTERNAL_9545930d_4_k_cu_790785674cuda3std6ranges3__45__cpo4nextE - _ZN34_INTERNAL_9545930d_4_k_cu_790785674cuda3std3__45__cpo7crbeginE)
_ZN34_INTERNAL_9545930d_4_k_cu_790785674cuda3std3__45__cpo7crbeginE:
	.zero		1
	.type		_ZN34_INTERNAL_9545930d_4_k_cu_790785674cuda3std6ranges3__45__cpo4nextE,@object
	.size		_ZN34_INTERNAL_9545930d_4_k_cu_790785674cuda3std6ranges3__45__cpo4nextE,(_ZN34_INTERNAL_9545930d_4_k_cu_790785674cuda3std6ranges3__45__cpo4swapE - _ZN34_INTERNAL_9545930d_4_k_cu_790785674cuda3std6ranges3__45__cpo4nextE)
_ZN34_INTERNAL_9545930d_4_k_cu_790785674cuda3std6ranges3__45__cpo4nextE:
	.zero		1
	.type		_ZN34_INTERNAL_9545930d_4_k_cu_790785674cuda3std6ranges3__45__cpo4swapE,@object
	.size		_ZN34_INTERNAL_9545930d_4_k_cu_790785674cuda3std6ranges3__45__cpo4swapE,(_ZN34_INTERNAL_9545930d_4_k_cu_790785676thrust24THRUST_300001_SM_1000_NS8cuda_cub10par_nosyncE - _ZN34_INTERNAL_9545930d_4_k_cu_790785674cuda3std6ranges3__45__cpo4swapE)
_ZN34_INTERNAL_9545930d_4_k_cu_790785674cuda3std6ranges3__45__cpo4swapE:
	.zero		1
	.type		_ZN34_INTERNAL_9545930d_4_k_cu_790785676thrust24THRUST_300001_SM_1000_NS8cuda_cub10par_nosyncE,@object
	.size		_ZN34_INTERNAL_9545930d_4_k_cu_790785676thrust24THRUST_300001_SM_1000_NS8cuda_cub10par_nosyncE,(_ZN34_INTERNAL_9545930d_4_k_cu_790785676thrust24THRUST_300001_SM_1000_NS12placeholders2_9E - _ZN34_INTERNAL_9545930d_4_k_cu_790785676thrust24THRUST_300001_SM_1000_NS8cuda_cub10par_nosyncE)
_ZN34_INTERNAL_9545930d_4_k_cu_790785676thrust24THRUST_300001_SM_1000_NS8cuda_cub10par_nosyncE:
	.zero		1
	.type		_ZN34_INTERNAL_9545930d_4_k_cu_790785676thrust24THRUST_300001_SM_1000_NS12placeholders2_9E,@object
	.size		_ZN34_INTERNAL_9545930d_4_k_cu_790785676thrust24THRUST_300001_SM_1000_NS12placeholders2_9E,(_ZN34_INTERNAL_9545930d_4_k_cu_790785674cuda3std3__436_GLOBAL__N__9545930d_4_k_cu_790785676ignoreE - _ZN34_INTERNAL_9545930d_4_k_cu_790785676thrust24THRUST_300001_SM_1000_NS12placeholders2_9E)
_ZN34_INTERNAL_9545930d_4_k_cu_790785676thrust24THRUST_300001_SM_1000_NS12placeholders2_9E:
	.zero		1
	.type		_ZN34_INTERNAL_9545930d_4_k_cu_790785674cuda3std3__436_GLOBAL__N__9545930d_4_k_cu_790785676ignoreE,@object
	.size		_ZN34_INTERNAL_9545930d_4_k_cu_790785674cuda3std3__436_GLOBAL__N__9545930d_4_k_cu_790785676ignoreE,(_ZN34_INTERNAL_9545930d_4_k_cu_790785674cuda3std6ranges3__45__cpo4dataE - _ZN34_INTERNAL_9545930d_4_k_cu_790785674cuda3std3__436_GLOBAL__N__9545930d_4_k_cu_790785676ignoreE)
_ZN34_INTERNAL_9545930d_4_k_cu_790785674cuda3std3__436_GLOBAL__N__9545930d_4_k_cu_790785676ignoreE:
	.zero		1
	.type		_ZN34_INTERNAL_9545930d_4_k_cu_790785674cuda3std6ranges3__45__cpo4dataE,@object
	.size		_ZN34_INTERNAL_9545930d_4_k_cu_790785674cuda3std6ranges3__45__cpo4dataE,(_ZN34_INTERNAL_9545930d_4_k_cu_790785676thrust24THRUST_300001_SM_1000_NS12placeholders2_1E - _ZN34_INTERNAL_9545930d_4_k_cu_790785674cuda3std6ranges3__45__cpo4dataE)
_ZN34_INTERNAL_9545930d_4_k_cu_790785674cuda3std6ranges3__45__cpo4dataE:
	.zero		1
	.type		_ZN34_INTERNAL_9545930d_4_k_cu_790785676thrust24THRUST_300001_SM_1000_NS12placeholders2_1E,@object
	.size		_ZN34_INTERNAL_9545930d_4_k_cu_790785676thrust24THRUST_300001_SM_1000_NS12placeholders2_1E,(_ZN34_INTERNAL_9545930d_4_k_cu_790785674cuda3std3__45__cpo5beginE - _ZN34_INTERNAL_9545930d_4_k_cu_790785676thrust24THRUST_300001_SM_1000_NS12placeholders2_1E)
_ZN34_INTERNAL_9545930d_4_k_cu_790785676thrust24THRUST_300001_SM_1000_NS12placeholders2_1E:
	.zero		1
	.type		_ZN34_INTERNAL_9545930d_4_k_cu_790785674cuda3std3__45__cpo5beginE,@object
	.size		_ZN34_INTERNAL_9545930d_4_k_cu_790785674cuda3std3__45__cpo5beginE,(_ZN34_INTERNAL_9545930d_4_k_cu_790785674cuda3std6ranges3__45__cpo5beginE - _ZN34_INTERNAL_9545930d_4_k_cu_790785674cuda3std3__45__cpo5beginE)
_ZN34_INTERNAL_9545930d_4_k_cu_790785674cuda3std3__45__cpo5beginE:
	.zero		1
	.type		_ZN34_INTERNAL_9545930d_4_k_cu_790785674cuda3std6ranges3__45__cpo5beginE,@object
	.size		_ZN34_INTERNAL_9545930d_4_k_cu_790785674cuda3std6ranges3__45__cpo5beginE,(_ZN34_INTERNAL_9545930d_4_k_cu_790785676thrust24THRUST_300001_SM_1000_NS12placeholders2_5E - _ZN34_INTERNAL_9545930d_4_k_cu_790785674cuda3std6ranges3__45__cpo5beginE)
_ZN34_INTERNAL_9545930d_4_k_cu_790785674cuda3std6ranges3__45__cpo5beginE:
	.zero		1
	.type		_ZN34_INTERNAL_9545930d_4_k_cu_790785676thrust24THRUST_300001_SM_1000_NS12placeholders2_5E,@object
	.size		_ZN34_INTERNAL_9545930d_4_k_cu_790785676thrust24THRUST_300001_SM_1000_NS12placeholders2_5E,(_ZN34_INTERNAL_9545930d_4_k_cu_790785674cuda3std3__45__cpo6rbeginE - _ZN34_INTERNAL_9545930d_4_k_cu_790785676thrust24THRUST_300001_SM_1000_NS12placeholders2_5E)
_ZN34_INTERNAL_9545930d_4_k_cu_790785676thrust24THRUST_300001_SM_1000_NS12placeholders2_5E:
	.zero		1
	.type		_ZN34_INTERNAL_9545930d_4_k_cu_790785674cuda3std3__45__cpo6rbeginE,@object
	.size		_ZN34_INTERNAL_9545930d_4_k_cu_790785674cuda3std3__45__cpo6rbeginE,(_ZN34_INTERNAL_9545930d_4_k_cu_790785674cuda3std6ranges3__45__cpo7advanceE - _ZN34_INTERNAL_9545930d_4_k_cu_790785674cuda3std3__45__cpo6rbeginE)
_ZN34_INTERNAL_9545930d_4_k_cu_790785674cuda3std3__45__cpo6rbeginE:
	.zero		1
	.type		_ZN34_INTERNAL_9545930d_4_k_cu_790785674cuda3std6ranges3__45__cpo7advanceE,@object
	.size		_ZN34_INTERNAL_9545930d_4_k_cu_790785674cuda3std6ranges3__45__cpo7advanceE,(_ZN34_INTERNAL_9545930d_4_k_cu_790785674cuda3std3__47nulloptE - _ZN34_INTERNAL_9545930d_4_k_cu_790785674cuda3std6ranges3__45__cpo7advanceE)
_ZN34_INTERNAL_9545930d_4_k_cu_790785674cuda3std6ranges3__45__cpo7advanceE:
	.zero		1
	.type		_ZN34_INTERNAL_9545930d_4_k_cu_790785674cuda3std3__47nulloptE,@object
	.size		_ZN34_INTERNAL_9545930d_4_k_cu_790785674cuda3std3__47nulloptE,(_ZN34_INTERNAL_9545930d_4_k_cu_790785674cuda3std6ranges3__45__cpo8distanceE - _ZN34_INTERNAL_9545930d_4_k_cu_790785674cuda3std3__47nulloptE)
_ZN34_INTERNAL_9545930d_4_k_cu_790785674cuda3std3__47nulloptE:
	.zero		1
	.type		_ZN34_INTERNAL_9545930d_4_k_cu_790785674cuda3std6ranges3__45__cpo8distanceE,@object
	.size		_ZN34_INTERNAL_9545930d_4_k_cu_790785674cuda3std6ranges3__45__cpo8distanceE,(_ZN34_INTERNAL_9545930d_4_k_cu_790785676thrust24THRUST_300001_SM_1000_NS12placeholders3_10E - _ZN34_INTERNAL_9545930d_4_k_cu_790785674cuda3std6ranges3__45__cpo8distanceE)
_ZN34_INTERNAL_9545930d_4_k_cu_790785674cuda3std6ranges3__45__cpo8distanceE:
	.zero		1
	.type		_ZN34_INTERNAL_9545930d_4_k_cu_790785676thrust24THRUST_300001_SM_1000_NS12placeholders3_10E,@object
	.size		_ZN34_INTERNAL_9545930d_4_k_cu_790785676thrust24THRUST_300001_SM_1000_NS12placeholders3_10E,(_ZN34_INTERNAL_9545930d_4_k_cu_790785674cuda3std3__419piecewise_constructE - _ZN34_INTERNAL_9545930d_4_k_cu_790785676thrust24THRUST_300001_SM_1000_NS12placeholders3_10E)
_ZN34_INTERNAL_9545930d_4_k_cu_790785676thrust24THRUST_300001_SM_1000_NS12placeholders3_10E:
	.zero		1
	.type		_ZN34_INTERNAL_9545930d_4_k_cu_790785674cuda3std3__419piecewise_constructE,@object
	.size		_ZN34_INTERNAL_9545930d_4_k_cu_790785674cuda3std3__419piecewise_constructE,(_ZN34_INTERNAL_9545930d_4_k_cu_790785674cuda3std6ranges3__45__cpo5cdataE - _ZN34_INTERNAL_9545930d_4_k_cu_790785674cuda3std3__419piecewise_constructE)
_ZN34_INTERNAL_9545930d_4_k_cu_790785674cuda3std3__419piecewise_constructE:
	.zero		1
	.type		_ZN34_INTERNAL_9545930d_4_k_cu_790785674cuda3std6ranges3__45__cpo5cdataE,@object
	.size		_ZN34_INTERNAL_9545930d_4_k_cu_790785674cuda3std6ranges3__45__cpo5cdataE,(_ZN34_INTERNAL_9545930d_4_k_cu_790785676thrust24THRUST_300001_SM_1000_NS12placeholders2_2E - _ZN34_INTERNAL_9545930d_4_k_cu_790785674cuda3std6ranges3__45__cpo5cdataE)
_ZN34_INTERNAL_9545930d_4_k_cu_790785674cuda3std6ranges3__45__cpo5cdataE:
	.zero		1
	.type		_ZN34_INTERNAL_9545930d_4_k_cu_790785676thrust24THRUST_300001_SM_1000_NS12placeholders2_2E,@object
	.size		_ZN34_INTERNAL_9545930d_4_k_cu_790785676thrust24THRUST_300001_SM_1000_NS12placeholders2_2E,(_ZN34_INTERNAL_9545930d_4_k_cu_790785674cuda3std3__45__cpo3endE - _ZN34_INTERNAL_9545930d_4_k_cu_790785676thrust24THRUST_300001_SM_1000_NS12placeholders2_2E)
_ZN34_INTERNAL_9545930d_4_k_cu_790785676thrust24THRUST_300001_SM_1000_NS12placeholders2_2E:
	.zero		1
	.type		_ZN34_INTERNAL_9545930d_4_k_cu_790785674cuda3std3__45__cpo3endE,@object
	.size		_ZN34_INTERNAL_9545930d_4_k_cu_790785674cuda3std3__45__cpo3endE,(_ZN34_INTERNAL_9545930d_4_k_cu_790785674cuda3std6ranges3__45__cpo3endE - _ZN34_INTERNAL_9545930d_4_k_cu_790785674cuda3std3__45__cpo3endE)
_ZN34_INTERNAL_9545930d_4_k_cu_790785674cuda3std3__45__cpo3endE:
	.zero		1
	.type		_ZN34_INTERNAL_9545930d_4_k_cu_790785674cuda3std6ranges3__45__cpo3endE,@object
	.size		_ZN34_INTERNAL_9545930d_4_k_cu_790785674cuda3std6ranges3__45__cpo3endE,(_ZN34_INTERNAL_9545930d_4_k_cu_790785676thrust24THRUST_300001_SM_1000_NS12placeholders2_6E - _ZN34_INTERNAL_9545930d_4_k_cu_790785674cuda3std6ranges3__45__cpo3endE)
_ZN34_INTERNAL_9545930d_4_k_cu_790785674cuda3std6ranges3__45__cpo3endE:
	.zero		1
	.type		_ZN34_INTERNAL_9545930d_4_k_cu_790785676thrust24THRUST_300001_SM_1000_NS12placeholders2_6E,@object
	.size		_ZN34_INTERNAL_9545930d_4_k_cu_790785676thrust24THRUST_300001_SM_1000_NS12placeholders2_6E,(_ZN34_INTERNAL_9545930d_4_k_cu_790785674cuda3std3__45__cpo4rendE - _ZN34_INTERNAL_9545930d_4_k_cu_790785676thrust24THRUST_300001_SM_1000_NS12placeholders2_6E)
_ZN34_INTERNAL_9545930d_4_k_cu_790785676thrust24THRUST_300001_SM_1000_NS12placeholders2_6E:
	.zero		1
	.type		_ZN34_INTERNAL_9545930d_4_k_cu_790785674cuda3std3__45__cpo4rendE,@object
	.size		_ZN34_INTERNAL_9545930d_4_k_cu_790785674cuda3std3__45__cpo4rendE,(_ZN34_INTERNAL_9545930d_4_k_cu_790785674cuda3std6ranges3__45__cpo9iter_swapE - _ZN34_INTERNAL_9545930d_4_k_cu_790785674cuda3std3__45__cpo4rendE)
_ZN34_INTERNAL_9545930d_4_k_cu_790785674cuda3std3__45__cpo4rendE:
	.zero		1
	.type		_ZN34_INTERNAL_9545930d_4_k_cu_790785674cuda3std6ranges3__45__cpo9iter_swapE,@object
	.size		_ZN34_INTERNAL_9545930d_4_k_cu_790785674cuda3std6ranges3__45__cpo9iter_swapE,(_ZN34_INTERNAL_9545930d_4_k_cu_790785674cuda3std3__48unexpectE - _ZN34_INTERNAL_9545930d_4_k_cu_790785674cuda3std6ranges3__45__cpo9iter_swapE)
_ZN34_INTERNAL_9545930d_4_k_cu_790785674cuda3std6ranges3__45__cpo9iter_swapE:
	.zero		1
	.type		_ZN34_INTERNAL_9545930d_4_k_cu_790785674cuda3std3__48unexpectE,@object
	.size		_ZN34_INTERNAL_9545930d_4_k_cu_790785674cuda3std3__48unexpectE,(_ZN34_INTERNAL_9545930d_4_k_cu_790785676thrust24THRUST_300001_SM_1000_NS8cuda_cub3parE - _ZN34_INTERNAL_9545930d_4_k_cu_790785674cuda3std3__48unexpectE)
_ZN34_INTERNAL_9545930d_4_k_cu_790785674cuda3std3__48unexpectE:
	.zero		1
	.type		_ZN34_INTERNAL_9545930d_4_k_cu_790785676thrust24THRUST_300001_SM_1000_NS8cuda_cub3parE,@object
	.size		_ZN34_INTERNAL_9545930d_4_k_cu_790785676thrust24THRUST_300001_SM_1000_NS8cuda_cub3parE,(_ZN34_INTERNAL_9545930d_4_k_cu_790785676thrust24THRUST_300001_SM_1000_NS12placeholders2_4E - _ZN34_INTERNAL_9545930d_4_k_cu_790785676thrust24THRUST_300001_SM_1000_NS8cuda_cub3parE)
_ZN34_INTERNAL_9545930d_4_k_cu_790785676thrust24THRUST_300001_SM_1000_NS8cuda_cub3parE:
	.zero		1
	.type		_ZN34_INTERNAL_9545930d_4_k_cu_790785676thrust24THRUST_300001_SM_1000_NS12placeholders2_4E,@object
	.size		_ZN34_INTERNAL_9545930d_4_k_cu_790785676thrust24THRUST_300001_SM_1000_NS12placeholders2_4E,(_ZN34_INTERNAL_9545930d_4_k_cu_790785674cuda3std3__45__cpo4cendE - _ZN34_INTERNAL_9545930d_4_k_cu_790785676thrust24THRUST_300001_SM_1000_NS12placeholders2_4E)
_ZN34_INTERNAL_9545930d_4_k_cu_790785676thrust24THRUST_300001_SM_1000_NS12placeholders2_4E:
	.zero		1
	.type		_ZN34_INTERNAL_9545930d_4_k_cu_790785674cuda3std3__45__cpo4cendE,@object
	.size		_ZN34_INTERNAL_9545930d_4_k_cu_790785674cuda3std3__45__cpo4cendE,(_ZN34_INTERNAL_9545930d_4_k_cu_790785674cuda3std6ranges3__45__cpo4cendE - _ZN34_INTERNAL_9545930d_4_k_cu_790785674cuda3std3__45__cpo4cendE)
_ZN34_INTERNAL_9545930d_4_k_cu_790785674cuda3std3__45__cpo4cendE:
	.zero		1
	.type		_ZN34_INTERNAL_9545930d_4_k_cu_790785674cuda3std6ranges3__45__cpo4cendE,@object
	.size		_ZN34_INTERNAL_9545930d_4_k_cu_790785674cuda3std6ranges3__45__cpo4cendE,(_ZN34_INTERNAL_9545930d_4_k_cu_790785674cuda3std3__420unreachable_sentinelE - _ZN34_INTERNAL_9545930d_4_k_cu_790785674cuda3std6ranges3__45__cpo4cendE)
_ZN34_INTERNAL_9545930d_4_k_cu_790785674cuda3std6ranges3__45__cpo4cendE:
	.zero		1
	.type		_ZN34_INTERNAL_9545930d_4_k_cu_790785674cuda3std3__420unreachable_sentinelE,@object
	.size		_ZN34_INTERNAL_9545930d_4_k_cu_790785674cuda3std3__420unreachable_sentinelE,(_ZN34_INTERNAL_9545930d_4_k_cu_790785674cuda3std6ranges3__45__cpo5ssizeE - _ZN34_INTERNAL_9545930d_4_k_cu_790785674cuda3std3__420unreachable_sentinelE)
_ZN34_INTERNAL_9545930d_4_k_cu_790785674cuda3std3__420unreachable_sentinelE:
	.zero		1
	.type		_ZN34_INTERNAL_9545930d_4_k_cu_790785674cuda3std6ranges3__45__cpo5ssizeE,@object
	.size		_ZN34_INTERNAL_9545930d_4_k_cu_790785674cuda3std6ranges3__45__cpo5ssizeE,(_ZN34_INTERNAL_9545930d_4_k_cu_790785676thrust24THRUST_300001_SM_1000_NS12placeholders2_8E - _ZN34_INTERNAL_9545930d_4_k_cu_790785674cuda3std6ranges3__45__cpo5ssizeE)
_ZN34_INTERNAL_9545930d_4_k_cu_790785674cuda3std6ranges3__45__cpo5ssizeE:
	.zero		1
	.type		_ZN34_INTERNAL_9545930d_4_k_cu_790785676thrust24THRUST_300001_SM_1000_NS12placeholders2_8E,@object
	.size		_ZN34_INTERNAL_9545930d_4_k_cu_790785676thrust24THRUST_300001_SM_1000_NS12placeholders2_8E,(_ZN34_INTERNAL_9545930d_4_k_cu_790785674cuda3std3__45__cpo5crendE - _ZN34_INTERNAL_9545930d_4_k_cu_790785676thrust24THRUST_300001_SM_1000_NS12placeholders2_8E)
_ZN34_INTERNAL_9545930d_4_k_cu_790785676thrust24THRUST_300001_SM_1000_NS12placeholders2_8E:
	.zero		1
	.type		_ZN34_INTERNAL_9545930d_4_k_cu_790785674cuda3std3__45__cpo5crendE,@object
	.size		_ZN34_INTERNAL_9545930d_4_k_cu_790785674cuda3std3__45__cpo5crendE,(_ZN34_INTERNAL_9545930d_4_k_cu_790785674cuda3std6ranges3__45__cpo4prevE - _ZN34_INTERNAL_9545930d_4_k_cu_790785674cuda3std3__45__cpo5crendE)
_ZN34_INTERNAL_9545930d_4_k_cu_790785674cuda3std3__45__cpo5crendE:
	.zero		1
	.type		_ZN34_INTERNAL_9545930d_4_k_cu_790785674cuda3std6ranges3__45__cpo4prevE,@object
	.size		_ZN34_INTERNAL_9545930d_4_k_cu_790785674cuda3std6ranges3__45__cpo4prevE,(_ZN34_INTERNAL_9545930d_4_k_cu_790785674cuda3std6ranges3__45__cpo9iter_moveE - _ZN34_INTERNAL_9545930d_4_k_cu_790785674cuda3std6ranges3__45__cpo4prevE)
_ZN34_INTERNAL_9545930d_4_k_cu_790785674cuda3std6ranges3__45__cpo4prevE:
	.zero		1
	.type		_ZN34_INTERNAL_9545930d_4_k_cu_790785674cuda3std6ranges3__45__cpo9iter_moveE,@object
	.size		_ZN34_INTERNAL_9545930d_4_k_cu_790785674cuda3std6ranges3__45__cpo9iter_moveE,(_ZN34_INTERNAL_9545930d_4_k_cu_790785676thrust24THRUST_300001_SM_1000_NS6system6detail10sequential3seqE - _ZN34_INTERNAL_9545930d_4_k_cu_790785674cuda3std6ranges3__45__cpo9iter_moveE)
_ZN34_INTERNAL_9545930d_4_k_cu_790785674cuda3std6ranges3__45__cpo9iter_moveE:
	.zero		1
	.type		_ZN34_INTERNAL_9545930d_4_k_cu_790785676thrust24THRUST_300001_SM_1000_NS6system6detail10sequential3seqE,@object
	.size		_ZN34_INTERNAL_9545930d_4_k_cu_790785676thrust24THRUST_300001_SM_1000_NS6system6detail10sequential3seqE,(.L_31 - _ZN34_INTERNAL_9545930d_4_k_cu_790785676thrust24THRUST_300001_SM_1000_NS6system6detail10sequential3seqE)
_ZN34_INTERNAL_9545930d_4_k_cu_790785676thrust24THRUST_300001_SM_1000_NS6system6detail10sequential3seqE:
	.zero		1
.L_31:


//--------------------- .nv.shared._ZN3cub18CUB_300001_SM_10006detail6reduce18DeviceReduceKernelINS2_10policy_hubIlyN4cuda3std3__44plusIlEEE10Policy1000EN6thrust24THRUST_300001_SM_1000_NS18transform_iteratorINSD_6detail14equal_to_valueIiEENSF_15normal_iteratorINSD_10device_ptrIiEEEEllEEyS9_lNS7_10__identityEEEvT0_PT3_T1_NS0_13GridEvenShareISR_EET2_T4_ --------------------------
	.section	.nv.shared._ZN3cub18CUB_300001_SM_10006detail6reduce18DeviceReduceKernelINS2_10policy_hubIlyN4cuda3std3__44plusIlEEE10Policy1000EN6thrust24THRUST_300001_SM_1000_NS18transform_iteratorINSD_6detail14equal_to_valueIiEENSF_15normal_iteratorINSD_10device_ptrIiEEEEllEEyS9_lNS7_10__identityEEEvT0_PT3_T1_NS0_13GridEvenShareISR_EET2_T4_,"aw",@nobits
	.sectionflags	@""
	.align	8
.nv.shared._ZN3cub18CUB_300001_SM_10006detail6reduce18DeviceReduceKernelINS2_10policy_hubIlyN4cuda3std3__44plusIlEEE10Policy1000EN6thrust24THRUST_300001_SM_1000_NS18transform_iteratorINSD_6detail14equal_to_valueIiEENSF_15normal_iteratorINSD_10device_ptrIiEEEEllEEyS9_lNS7_10__identityEEEvT0_PT3_T1_NS0_13GridEvenShareISR_EET2_T4_:
	.zero		1176


//--------------------- .nv.shared._ZN3cub18CUB_300001_SM_10006detail6reduce28DeviceReduceSingleTileKernelINS2_10policy_hubIlyN4cuda3std3__44plusIlEEE10Policy1000EN6thrust24THRUST_300001_SM_1000_NS18transform_iteratorINSD_6detail14equal_to_valueIiEENSF_15normal_iteratorINSD_10device_ptrIiEEEEllEEPlyS9_llNS7_10__identityEEEvT0_T1_T2_T3_T4_T6_ --------------------------
	.section	.nv.shared._ZN3cub18CUB_300001_SM_10006detail6reduce28DeviceReduceSingleTileKernelINS2_10policy_hubIlyN4cuda3std3__44plusIlEEE10Policy1000EN6thrust24THRUST_300001_SM_1000_NS18transform_iteratorINSD_6detail14equal_to_valueIiEENSF_15normal_iteratorINSD_10device_ptrIiEEEEllEEPlyS9_llNS7_10__identityEEEvT0_T1_T2_T3_T4_T6_,"aw",@nobits
	.sectionflags	@""
	.align	8
.nv.shared._ZN3cub18CUB_300001_SM_10006detail6reduce28DeviceReduceSingleTileKernelINS2_10policy_hubIlyN4cuda3std3__44plusIlEEE10Policy1000EN6thrust24THRUST_300001_SM_1000_NS18transform_iteratorINSD_6detail14equal_to_valueIiEENSF_15normal_iteratorINSD_10device_ptrIiEEEEllEEPlyS9_llNS7_10__identityEEEvT0_T1_T2_T3_T4_T6_:
	.zero		1176


//--------------------- .nv.shared._ZN3cub18CUB_300001_SM_10006detail6reduce28DeviceReduceSingleTileKernelINS2_10policy_hubIljN4cuda3std3__44plusIlEEE10Policy1000EPlSC_iS9_llNS7_10__identityEEEvT0_T1_T2_T3_T4_T6_ --------------------------
	.section	.nv.shared._ZN3cub18CUB_300001_SM_10006detail6reduce28DeviceReduceSingleTileKernelINS2_10policy_hubIljN4cuda3std3__44plusIlEEE10Policy1000EPlSC_iS9_llNS7_10__identityEEEvT0_T1_T2_T3_T4_T6_,"aw",@nobits
	.sectionflags	@""
	.align	8
.nv.shared._ZN3cub18CUB_300001_SM_10006detail6reduce28DeviceReduceSingleTileKernelINS2_10policy_hubIljN4cuda3std3__44plusIlEEE10Policy1000EPlSC_iS9_llNS7_10__identityEEEvT0_T1_T2_T3_T4_T6_:
	.zero		1176


//--------------------- .nv.shared._ZN3cub18CUB_300001_SM_10006detail6reduce18DeviceReduceKernelINS2_10policy_hubIljN4cuda3std3__44plusIlEEE10Policy1000EN6thrust24THRUST_300001_SM_1000_NS18transform_iteratorINSD_6detail14equal_to_valueIiEENSF_15normal_iteratorINSD_10device_ptrIiEEEEllEEjS9_lNS7_10__identityEEEvT0_PT3_T1_NS0_13GridEvenShareISR_EET2_T4_ --------------------------
	.section	.nv.shared._ZN3cub18CUB_300001_SM_10006detail6reduce18DeviceReduceKernelINS2_10policy_hubIljN4cuda3std3__44plusIlEEE10Policy1000EN6thrust24THRUST_300001_SM_1000_NS18transform_iteratorINSD_6detail14equal_to_valueIiEENSF_15normal_iteratorINSD_10device_ptrIiEEEEllEEjS9_lNS7_10__identityEEEvT0_PT3_T1_NS0_13GridEvenShareISR_EET2_T4_,"aw",@nobits
	.sectionflags	@""
	.align	8
.nv.shared._ZN3cub18CUB_300001_SM_10006detail6reduce18DeviceReduceKernelINS2_10policy_hubIljN4cuda3std3__44plusIlEEE10Policy1000EN6thrust24THRUST_300001_SM_1000_NS18transform_iteratorINSD_6detail14equal_to_valueIiEENSF_15normal_iteratorINSD_10device_ptrIiEEEEllEEjS9_lNS7_10__identityEEEvT0_PT3_T1_NS0_13GridEvenShareISR_EET2_T4_:
	.zero		1176


//--------------------- .nv.shared._ZN3cub18CUB_300001_SM_10006detail6reduce28DeviceReduceSingleTileKernelINS2_10policy_hubIljN4cuda3std3__44plusIlEEE10Policy1000EN6thrust24THRUST_300001_SM_1000_NS18transform_iteratorINSD_6detail14equal_to_valueIiEENSF_15normal_iteratorINSD_10device_ptrIiEEEEllEEPljS9_llNS7_10__identityEEEvT0_T1_T2_T3_T4_T6_ --------------------------
	.section	.nv.shared._ZN3cub18CUB_300001_SM_10006detail6reduce28DeviceReduceSingleTileKernelINS2_10policy_hubIljN4cuda3std3__44plusIlEEE10Policy1000EN6thrust24THRUST_300001_SM_1000_NS18transform_iteratorINSD_6detail14equal_to_valueIiEENSF_15normal_iteratorINSD_10device_ptrIiEEEEllEEPljS9_llNS7_10__identityEEEvT0_T1_T2_T3_T4_T6_,"aw",@nobits
	.sectionflags	@""
	.align	8
.nv.shared._ZN3cub18CUB_300001_SM_10006detail6reduce28DeviceReduceSingleTileKernelINS2_10policy_hubIljN4cuda3std3__44plusIlEEE10Policy1000EN6thrust24THRUST_300001_SM_1000_NS18transform_iteratorINSD_6detail14equal_to_valueIiEENSF_15normal_iteratorINSD_10device_ptrIiEEEEllEEPljS9_llNS7_10__identityEEEvT0_T1_T2_T3_T4_T6_:
	.zero		1176


//--------------------- .nv.constant0._ZN3cub18CUB_300001_SM_10006detail6reduce28DeviceReduceSingleTileKernelINS2_10policy_hubIlyN4cuda3std3__44plusIlEEE10Policy1000EPlSC_iS9_llNS7_10__identityEEEvT0_T1_T2_T3_T4_T6_ --------------------------
	.section	.nv.constant0._ZN3cub18CUB_300001_SM_10006detail6reduce28DeviceReduceSingleTileKernelINS2_10policy_hubIlyN4cuda3std3__44plusIlEEE10Policy1000EPlSC_iS9_llNS7_10__identityEEEvT0_T1_T2_T3_T4_T6_,"a",@progbits
	.sectionflags	@""
	.align	4
.nv.constant0._ZN3cub18CUB_300001_SM_10006detail6reduce28DeviceReduceSingleTileKernelINS2_10policy_hubIlyN4cuda3std3__44plusIlEEE10Policy1000EPlSC_iS9_llNS7_10__identityEEEvT0_T1_T2_T3_T4_T6_:
	.zero		929


//--------------------- .nv.constant0._ZN3cub18CUB_300001_SM_10006detail6reduce18DeviceReduceKernelINS2_10policy_hubIlyN4cuda3std3__44plusIlEEE10Policy1000EN6thrust24THRUST_300001_SM_1000_NS18transform_iteratorINSD_6detail14equal_to_valueIiEENSF_15normal_iteratorINSD_10device_ptrIiEEEEllEEyS9_lNS7_10__identityEEEvT0_PT3_T1_NS0_13GridEvenShareISR_EET2_T4_ --------------------------
	.section	.nv.constant0._ZN3cub18CUB_300001_SM_10006detail6reduce18DeviceReduceKernelINS2_10policy_hubIlyN4cuda3std3__44plusIlEEE10Policy1000EN6thrust24THRUST_300001_SM_1000_NS18transform_iteratorINSD_6detail14equal_to_valueIiEENSF_15normal_iteratorINSD_10device_ptrIiEEEEllEEyS9_lNS7_10__identityEEEvT0_PT3_T1_NS0_13GridEvenShareISR_EET2_T4_,"a",@progbits
	.sectionflags	@""
	.align	4
.nv.constant0._ZN3cub18CUB_300001_SM_10006detail6reduce18DeviceReduceKernelINS2_10policy_hubIlyN4cuda3std3__44plusIlEEE10Policy1000EN6thrust24THRUST_300001_SM_1000_NS18transform_iteratorINSD_6detail14equal_to_valueIiEENSF_15normal_iteratorINSD_10device_ptrIiEEEEllEEyS9_lNS7_10__identityEEEvT0_PT3_T1_NS0_13GridEvenShareISR_EET2_T4_:
	.zero		1002


//--------------------- .nv.constant0._ZN3cub18CUB_300001_SM_10006detail6reduce28DeviceReduceSingleTileKernelINS2_10policy_hubIlyN4cuda3std3__44plusIlEEE10Policy1000EN6thrust24THRUST_300001_SM_1000_NS18transform_iteratorINSD_6detail14equal_to_valueIiEENSF_15normal_iteratorINSD_10device_ptrIiEEEEllEEPlyS9_llNS7_10__identityEEEvT0_T1_T2_T3_T4_T6_ --------------------------
	.section	.nv.constant0._ZN3cub18CUB_300001_SM_10006detail6reduce28DeviceReduceSingleTileKernelINS2_10policy_hubIlyN4cuda3std3__44plusIlEEE10Policy1000EN6thrust24THRUST_300001_SM_1000_NS18transform_iteratorINSD_6detail14equal_to_valueIiEENSF_15normal_iteratorINSD_10device_ptrIiEEEEllEEPlyS9_llNS7_10__identityEEEvT0_T1_T2_T3_T4_T6_,"a",@progbits
	.sectionflags	@""
	.align	4
.nv.constant0._ZN3cub18CUB_300001_SM_10006detail6reduce28DeviceReduceSingleTileKernelINS2_10policy_hubIlyN4cuda3std3__44plusIlEEE10Policy1000EN6thrust24THRUST_300001_SM_1000_NS18transform_iteratorINSD_6detail14equal_to_valueIiEENSF_15normal_iteratorINSD_10device_ptrIiEEEEllEEPlyS9_llNS7_10__identityEEEvT0_T1_T2_T3_T4_T6_:
	.zero		945


//--------------------- .nv.constant0._ZN3cub18CUB_300001_SM_10006detail6reduce28DeviceReduceSingleTileKernelINS2_10policy_hubIljN4cuda3std3__44plusIlEEE10Policy1000EPlSC_iS9_llNS7_10__identityEEEvT0_T1_T2_T3_T4_T6_ --------------------------
	.section	.nv.constant0._ZN3cub18CUB_300001_SM_10006detail6reduce28DeviceReduceSingleTileKernelINS2_10policy_hubIljN4cuda3std3__44plusIlEEE10Policy1000EPlSC_iS9_llNS7_10__identityEEEvT0_T1_T2_T3_T4_T6_,"a",@progbits
	.sectionflags	@""
	.align	4
.nv.constant0._ZN3cub18CUB_300001_SM_10006detail6reduce28DeviceReduceSingleTileKernelINS2_10policy_hubIljN4cuda3std3__44plusIlEEE10Policy1000EPlSC_iS9_llNS7_10__identityEEEvT0_T1_T2_T3_T4_T6_:
	.zero		929


//--------------------- .nv.constant0._ZN3cub18CUB_300001_SM_10006detail6reduce18DeviceReduceKernelINS2_10policy_hubIljN4cuda3std3__44plusIlEEE10Policy1000EN6thrust24THRUST_300001_SM_1000_NS18transform_iteratorINSD_6detail14equal_to_valueIiEENSF_15normal_iteratorINSD_10device_ptrIiEEEEllEEjS9_lNS7_10__identityEEEvT0_PT3_T1_NS0_13GridEvenShareISR_EET2_T4_ --------------------------
	.section	.nv.constant0._ZN3cub18CUB_300001_SM_10006detail6reduce18DeviceReduceKernelINS2_10policy_hubIljN4cuda3std3__44plusIlEEE10Policy1000EN6thrust24THRUST_300001_SM_1000_NS18transform_iteratorINSD_6detail14equal_to_valueIiEENSF_15normal_iteratorINSD_10device_ptrIiEEEEllEEjS9_lNS7_10__identityEEEvT0_PT3_T1_NS0_13GridEvenShareISR_EET2_T4_,"a",@progbits
	.sectionflags	@""
	.align	4
.nv.constant0._ZN3cub18CUB_300001_SM_10006detail6reduce18DeviceReduceKernelINS2_10policy_hubIljN4cuda3std3__44plusIlEEE10Policy1000EN6thrust24THRUST_300001_SM_1000_NS18transform_iteratorINSD_6detail14equal_to_valueIiEENSF_15normal_iteratorINSD_10device_ptrIiEEEEllEEjS9_lNS7_10__identityEEEvT0_PT3_T1_NS0_13GridEvenShareISR_EET2_T4_:
	.zero		966


//--------------------- .nv.constant0._ZN3cub18CUB_300001_SM_10006detail6reduce28DeviceReduceSingleTileKernelINS2_10policy_hubIljN4cuda3std3__44plusIlEEE10Policy1000EN6thrust24THRUST_300001_SM_1000_NS18transform_iteratorINSD_6detail14equal_to_valueIiEENSF_15normal_iteratorINSD_10device_ptrIiEEEEllEEPljS9_llNS7_10__identityEEEvT0_T1_T2_T3_T4_T6_ --------------------------
	.section	.nv.constant0._ZN3cub18CUB_300001_SM_10006detail6reduce28DeviceReduceSingleTileKernelINS2_10policy_hubIljN4cuda3std3__44plusIlEEE10Policy1000EN6thrust24THRUST_300001_SM_1000_NS18transform_iteratorINSD_6detail14equal_to_valueIiEENSF_15normal_iteratorINSD_10device_ptrIiEEEEllEEPljS9_llNS7_10__identityEEEvT0_T1_T2_T3_T4_T6_,"a",@progbits
	.sectionflags	@""
	.align	4
.nv.constant0._ZN3cub18CUB_300001_SM_10006detail6reduce28DeviceReduceSingleTileKernelINS2_10policy_hubIljN4cuda3std3__44plusIlEEE10Policy1000EN6thrust24THRUST_300001_SM_1000_NS18transform_iteratorINSD_6detail14equal_to_valueIiEENSF_15normal_iteratorINSD_10device_ptrIiEEEEllEEPljS9_llNS7_10__identityEEEvT0_T1_T2_T3_T4_T6_:
	.zero		937


//--------------------- .nv.constant0._ZN3cub18CUB_300001_SM_10006detail11EmptyKernelIvEEvv --------------------------
	.section	.nv.constant0._ZN3cub18CUB_300001_SM_10006detail11EmptyKernelIvEEvv,"a",@progbits
	.sectionflags	@""
	.align	4
.nv.constant0._ZN3cub18CUB_300001_SM_10006detail11EmptyKernelIvEEvv:
	.zero		896


//--------------------- .nv.constant0._Z16color_jpl_kerneliiPiS_S_S_ --------------------------
	.section	.nv.constant0._Z16color_jpl_kerneliiPiS_S_S_,"a",@progbits
	.sectionflags	@""
	.align	4
.nv.constant0._Z16color_jpl_kerneliiPiS_S_S_:
	.zero		936


//--------------------- SYMBOLS --------------------------

	.type		.nv.reservedSmem.offset0,@object
	.size		.nv.reservedSmem.offset0,0x4
	.type		.nv.reservedSmem.cap,@object
	.size		.nv.reservedSmem.cap,0x4
	.type		vprintf,@function
